def matmul_kernel(
    a_ptr,
    b_ptr,
    c_ptr,
    M,
    N,
    K,
    stride_am,
    stride_ak,
    stride_bk,
    stride_bn,
    stride_cm,
    stride_cn,
    BLOCK_M: tl.constexpr,
    BLOCK_N: tl.constexpr,
    BLOCK_K: tl.constexpr,
    GROUP_M: tl.constexpr,
):
    pid = tl.program_id(axis=0)
    num_pid_m = tl.cdiv(M, BLOCK_M)
    num_pid_n = tl.cdiv(N, BLOCK_N)
    num_pid_in_group = GROUP_M * num_pid_n
    group_id = pid // num_pid_in_group
    first_pid_m = group_id * GROUP_M
    group_size_m = min(num_pid_m - first_pid_m, GROUP_M)
    pid_m = first_pid_m + ((pid % num_pid_in_group) % group_size_m)
    pid_n = (pid % num_pid_in_group) // group_size_m

    offs_am = (pid_m * BLOCK_M + tl.arange(0, BLOCK_M)) % M
    offs_bn = (pid_n * BLOCK_N + tl.arange(0, BLOCK_N)) % N
    offs_k = tl.arange(0, BLOCK_K)
    a_ptrs = a_ptr + offs_am[:, None] * stride_am + offs_k[None, :] * stride_ak
    b_ptrs = b_ptr + offs_k[:, None] * stride_bk + offs_bn[None, :] * stride_bn

    acc = tl.zeros((BLOCK_M, BLOCK_N), dtype=tl.float32)
    for kk in range(0, tl.cdiv(K, BLOCK_K)):
        a = tl.load(a_ptrs, mask=offs_k[None, :] < K - kk * BLOCK_K, other=0.0)
        b = tl.load(b_ptrs, mask=offs_k[:, None] < K - kk * BLOCK_K, other=0.0)
        acc = tl.dot(a, b, acc)
        a_ptrs += BLOCK_K * stride_ak
        b_ptrs += BLOCK_K * stride_bk

    c = acc.to(c_ptr.dtype.element_ty)
    offs_cm = pid_m * BLOCK_M + tl.arange(0, BLOCK_M)
    offs_cn = pid_n * BLOCK_N + tl.arange(0, BLOCK_N)
    c_ptrs = c_ptr + offs_cm[:, None] * stride_cm + offs_cn[None, :] * stride_cn
    mask = (offs_cm[:, None] < M) & (offs_cn[None, :] < N)
    tl.store(c_ptrs, c, mask=mask)

# config = {"BLOCK_K": 128, "BLOCK_M": 16, "BLOCK_N": 128, "GROUP_M": 8, "arch": "sm_90", "dtype": "fp8e4m3", "num_ctas": 1, "num_stages": 2, "num_warps": 2}
# arch = sm_90


// ===== COMPILED SASS (sm_90a) =====

	.target	sm_90a

	.elftype	@"ET_EXEC"


//--------------------- .note.nv.tkinfo           --------------------------
	.section	.note.nv.tkinfo,"",@"SHT_NOTE"
	.sectionflags	@"SHF_NOTE_NV_TKINFO"
	.tkinfo
        /*0018*/ 	.word	0x00000002
        /*0030*/ 	.string	""
        /*0030*/ 	.string	"ptxas"
        /*0030*/ 	.string	"Cuda compilation tools, release 13.0, V13.0.88"
        /*0030*/ 	.string	"Build cuda_13.0.r13.0/compiler.36424714_0"
        /*0030*/ 	.string	"-v  -suppress-debug-info  -lineinfo  -arch sm_90a "



//--------------------- .note.nv.cuinfo           --------------------------
	.section	.note.nv.cuinfo,"",@"SHT_NOTE"
	.sectionflags	@"SHF_NOTE_NV_CUINFO"
        /*0018*/ 	.short	0x0002
        /*001a*/ 	.short	0x005a
        /*001c*/ 	.short	0x0082
	.zero		2


//--------------------- .nv.info                  --------------------------
	.section	.nv.info,"",@"SHT_CUDA_INFO"
	.align	4


	//----- nvinfo : EIATTR_REGCOUNT
	.align		4
        /*0000*/ 	.byte	0x04, 0x2f
        /*0002*/ 	.short	(.L_1 - .L_0)
	.align		4
.L_0:
        /*0004*/ 	.word	index@(matmul_kernel)
        /*0008*/ 	.word	0x00000020


	//----- nvinfo : EIATTR_FRAME_SIZE
	.align		4
.L_1:
        /*000c*/ 	.byte	0x04, 0x11
        /*000e*/ 	.short	(.L_3 - .L_2)
	.align		4
.L_2:
        /*0010*/ 	.word	index@(matmul_kernel)
        /*0014*/ 	.word	0x00001508


	//----- nvinfo : EIATTR_MIN_STACK_SIZE
	.align		4
.L_3:
        /*0018*/ 	.byte	0x04, 0x12
        /*001a*/ 	.short	(.L_5 - .L_4)
	.align		4
.L_4:
        /*001c*/ 	.word	index@(matmul_kernel)
        /*0020*/ 	.word	0x00001508
.L_5:


//--------------------- .nv.compat                --------------------------
	.section	.nv.compat,"",@"SHT_CUDA_COMPAT_INFO"
	.align	4
        /*0000*/ 	.byte	0x02, 0x09, 0x01, 0x00, 0x02, 0x02, 0x02, 0x00, 0x02, 0x05, 0x05, 0x00, 0x03, 0x07, 0x01, 0x01
        /*0010*/ 	.byte	0x02, 0x03, 0x00, 0x00, 0x02, 0x06, 0x01, 0x00, 0x04, 0x0b, 0x08, 0x00, 0x00, 0x00, 0x00, 0x00
        /*0020*/ 	.byte	0x00, 0x00, 0x00, 0x00


//--------------------- .nv.info.matmul_kernel    --------------------------
	.section	.nv.info.matmul_kernel,"",@"SHT_CUDA_INFO"
	.sectionflags	@""
	.align	4


	//----- nvinfo : EIATTR_CUDA_API_VERSION
	.align		4
        /*0000*/ 	.byte	0x04, 0x37
        /*0002*/ 	.short	(.L_7 - .L_6)
.L_6:
        /*0004*/ 	.word	0x00000082


	//----- nvinfo : EIATTR_KPARAM_INFO
	.align		4
.L_7:
        /*0008*/ 	.byte	0x04, 0x17
        /*000a*/ 	.short	(.L_9 - .L_8)
.L_8:
        /*000c*/ 	.word	0x00000000
        /*0010*/ 	.short	0x000d
        /*0012*/ 	.short	0x0048
        /*0014*/ 	.byte	0x00, 0xf4, 0x21, 0x00


	//----- nvinfo : EIATTR_KPARAM_INFO
	.align		4
.L_9:
        /*0018*/ 	.byte	0x04, 0x17
        /*001a*/ 	.short	(.L_11 - .L_10)
.L_10:
        /*001c*/ 	.word	0x00000000
        /*0020*/ 	.short	0x000c
        /*0022*/ 	.short	0x0040
        /*0024*/ 	.byte	0x00, 0xf4, 0x21, 0x00


	//----- nvinfo : EIATTR_KPARAM_INFO
	.align		4
.L_11:
        /*0028*/ 	.byte	0x04, 0x17
        /*002a*/ 	.short	(.L_13 - .L_12)
.L_12:
        /*002c*/ 	.word	0x00000000
        /*0030*/ 	.short	0x000b
        /*0032*/ 	.short	0x0038
        /*0034*/ 	.byte	0x00, 0xf0, 0x11, 0x00


	//----- nvinfo : EIATTR_KPARAM_INFO
	.align		4
.L_13:
        /*0038*/ 	.byte	0x04, 0x17
        /*003a*/ 	.short	(.L_15 - .L_14)
.L_14:
        /*003c*/ 	.word	0x00000000
        /*0040*/ 	.short	0x000a
        /*0042*/ 	.short	0x0034
        /*0044*/ 	.byte	0x00, 0xf0, 0x11, 0x00


	//----- nvinfo : EIATTR_KPARAM_INFO
	.align		4
.L_15:
        /*0048*/ 	.byte	0x04, 0x17
        /*004a*/ 	.short	(.L_17 - .L_16)
.L_16:
        /*004c*/ 	.word	0x00000000
        /*0050*/ 	.short	0x0009
        /*0052*/ 	.short	0x0030
        /*0054*/ 	.byte	0x00, 0xf0, 0x11, 0x00


	//----- nvinfo : EIATTR_KPARAM_INFO
	.align		4
.L_17:
        /*0058*/ 	.byte	0x04, 0x17
        /*005a*/ 	.short	(.L_19 - .L_18)
.L_18:
        /*005c*/ 	.word	0x00000000
        /*0060*/ 	.short	0x0008
        /*0062*/ 	.short	0x002c
        /*0064*/ 	.byte	0x00, 0xf0, 0x11, 0x00


	//----- nvinfo : EIATTR_KPARAM_INFO
	.align		4
.L_19:
        /*0068*/ 	.byte	0x04, 0x17
        /*006a*/ 	.short	(.L_21 - .L_20)
.L_20:
        /*006c*/ 	.word	0x00000000
        /*0070*/ 	.short	0x0007
        /*0072*/ 	.short	0x0028
        /*0074*/ 	.byte	0x00, 0xf0, 0x11, 0x00


	//----- nvinfo : EIATTR_KPARAM_INFO
	.align		4
.L_21:
        /*0078*/ 	.byte	0x04, 0x17
        /*007a*/ 	.short	(.L_23 - .L_22)
.L_22:
        /*007c*/ 	.word	0x00000000
        /*0080*/ 	.short	0x0006
        /*0082*/ 	.short	0x0024
        /*0084*/ 	.byte	0x00, 0xf0, 0x11, 0x00


	//----- nvinfo : EIATTR_KPARAM_INFO
	.align		4
.L_23:
        /*0088*/ 	.byte	0x04, 0x17
        /*008a*/ 	.short	(.L_25 - .L_24)
.L_24:
        /*008c*/ 	.word	0x00000000
        /*0090*/ 	.short	0x0005
        /*0092*/ 	.short	0x0020
        /*0094*/ 	.byte	0x00, 0xf0, 0x11, 0x00


	//----- nvinfo : EIATTR_KPARAM_INFO
	.align		4
.L_25:
        /*0098*/ 	.byte	0x04, 0x17
        /*009a*/ 	.short	(.L_27 - .L_26)
.L_26:
        /*009c*/ 	.word	0x00000000
        /*00a0*/ 	.short	0x0004
        /*00a2*/ 	.short	0x001c
        /*00a4*/ 	.byte	0x00, 0xf0, 0x11, 0x00


	//----- nvinfo : EIATTR_KPARAM_INFO
	.align		4
.L_27:
        /*00a8*/ 	.byte	0x04, 0x17
        /*00aa*/ 	.short	(.L_29 - .L_28)
.L_28:
        /*00ac*/ 	.word	0x00000000
        /*00b0*/ 	.short	0x0003
        /*00b2*/ 	.short	0x0018
        /*00b4*/ 	.byte	0x00, 0xf0, 0x11, 0x00


	//----- nvinfo : EIATTR_KPARAM_INFO
	.align		4
.L_29:
        /*00b8*/ 	.byte	0x04, 0x17
        /*00ba*/ 	.short	(.L_31 - .L_30)
.L_30:
        /*00bc*/ 	.word	0x00000000
        /*00c0*/ 	.short	0x0002
        /*00c2*/ 	.short	0x0010
        /*00c4*/ 	.byte	0x00, 0xf4, 0x21, 0x00


	//----- nvinfo : EIATTR_KPARAM_INFO
	.align		4
.L_31:
        /*00c8*/ 	.byte	0x04, 0x17
        /*00ca*/ 	.short	(.L_33 - .L_32)
.L_32:
        /*00cc*/ 	.word	0x00000000
        /*00d0*/ 	.short	0x0001
        /*00d2*/ 	.short	0x0008
        /*00d4*/ 	.byte	0x00, 0xf4, 0x21, 0x00


	//----- nvinfo : EIATTR_KPARAM_INFO
	.align		4
.L_33:
        /*00d8*/ 	.byte	0x04, 0x17
        /*00da*/ 	.short	(.L_35 - .L_34)
.L_34:
        /*00dc*/ 	.word	0x00000000
        /*00e0*/ 	.short	0x0000
        /*00e2*/ 	.short	0x0000
        /*00e4*/ 	.byte	0x00, 0xf4, 0x21, 0x00


	//----- nvinfo : EIATTR_SPARSE_MMA_MASK
	.align		4
.L_35:
        /*00e8*/ 	.byte	0x03, 0x50
        /*00ea*/ 	.short	0x0000


	//----- nvinfo : EIATTR_MAXREG_COUNT
	.align		4
        /*00ec*/ 	.byte	0x03, 0x1b
        /*00ee*/ 	.short	0x00ff


	//----- nvinfo : EIATTR_NUM_BARRIERS
	.align		4
        /*00f0*/ 	.byte	0x02, 0x4c
        /*00f2*/ 	.byte	0x01
	.zero		1


	//----- nvinfo : EIATTR_ANNOTATIONS
	.align		4
        /*00f4*/ 	.byte	0x04, 0x55
        /*00f6*/ 	.short	(.L_37 - .L_36)


	//   ....[0]....
.L_36:
        /*00f8*/ 	.word	0x00000001
        /*00fc*/ 	.byte	0x20, 0x05, 0x00, 0x00, 0x01, 0x00, 0x00, 0x00, 0x30, 0x05, 0x00, 0x00, 0x01, 0x00, 0x00, 0x00
        /* <DEDUP_REMOVED lines=2672> */
        /*a80c*/ 	.byte	0xf0, 0xb7, 0x02, 0x00


	//----- nvinfo : EIATTR_MERCURY_ISA_VERSION
	.align		4
.L_37:
        /*a810*/ 	.byte	0x03, 0x5f
        /*a812*/ 	.short	0x0101


	//----- nvinfo : EIATTR_EXIT_INSTR_OFFSETS
	.align		4
        /*a814*/ 	.byte	0x04, 0x1c
        /*a816*/ 	.short	(.L_39 - .L_38)


	//   ....[0]....
.L_38:
        /*a818*/ 	.word	0x0002bc30


	//   ....[1]....
        /*a81c*/ 	.word	0x0002bc50


	//----- nvinfo : EIATTR_REQNTID
	.align		4
.L_39:
        /*a820*/ 	.byte	0x04, 0x10
        /*a822*/ 	.short	(.L_41 - .L_40)
.L_40:
        /*a824*/ 	.word	0x00000040
        /*a828*/ 	.word	0x00000001
        /*a82c*/ 	.word	0x00000001


	//----- nvinfo : EIATTR_CBANK_PARAM_SIZE
	.align		4
.L_41:
        /*a830*/ 	.byte	0x03, 0x19
        /*a832*/ 	.short	0x0050


	//----- nvinfo : EIATTR_PARAM_CBANK
	.align		4
        /*a834*/ 	.byte	0x04, 0x0a
        /*a836*/ 	.short	(.L_43 - .L_42)
	.align		4
.L_42:
        /*a838*/ 	.word	index@(.nv.constant0.matmul_kernel)
        /*a83c*/ 	.short	0x0210
        /*a83e*/ 	.short	0x0050


	//----- nvinfo : EIATTR_SW_WAR
	.align		4
.L_43:
        /*a840*/ 	.byte	0x04, 0x36
        /*a842*/ 	.short	(.L_45 - .L_44)
.L_44:
        /*a844*/ 	.word	0x00000008
.L_45:


//--------------------- .nv.callgraph             --------------------------
	.section	.nv.callgraph,"",@"SHT_CUDA_CALLGRAPH"
	.align	4
	.sectionentsize	8
	.align		4
        /*0000*/ 	.word	0x00000000
	.align		4
        /*0004*/ 	.word	0xffffffff
	.align		4
        /*0008*/ 	.word	0x00000000
	.align		4
        /*000c*/ 	.word	0xfffffffe
	.align		4
        /*0010*/ 	.word	0x00000000
	.align		4
        /*0014*/ 	.word	0xfffffffd
	.align		4
        /*0018*/ 	.word	0x00000000
	.align		4
        /*001c*/ 	.word	0xfffffffc


//--------------------- .text.matmul_kernel       --------------------------
	.section	.text.matmul_kernel,"ax",@progbits
	.align	128
        .global         matmul_kernel
        .type           matmul_kernel,@function
        .size           matmul_kernel,(.L_x_4 - matmul_kernel)
        .other          matmul_kernel,@"STO_CUDA_ENTRY STV_DEFAULT"
matmul_kernel:
.text.matmul_kernel:
[----:B------:R-:W0:Y:S08]  /*0000*/  LDC R1, c[0x0][0x28] ;  /* 0x00000a00ff017b82 */ /* 0x000e300000000800 */
[----:B------:R-:W1:Y:S01]  /*0010*/  LDC.64 R2, c[0x0][0x228] ;  /* 0x00008a00ff027b82 */ /* 0x000e620000000a00 */
[----:B------:R-:W2:Y:S01]  /*0020*/  S2R R16, SR_TID.X ;  /* 0x0000000000107919 */ /* 0x000ea20000002100 */
[----:B0-----:R-:W-:Y:S01]  /*0030*/  VIADD R1, R1, 0xffffeaf8 ;  /* 0xffffeaf801017836 */ /* 0x001fe20000000000 */
[----:B------:R-:W-:Y:S01]  /*0040*/  ULDC.64 UR8, c[0x0][0x208] ;  /* 0x0000820000087ab9 */ /* 0x000fe20000000a00 */
[----:B-1----:R-:W-:-:S05]  /*0050*/  VIADD R0, R3, 0x7f ;  /* 0x0000007f03007836 */ /* 0x002fca0000000000 */
[----:B------:R-:W-:-:S04]  /*0060*/  SHF.R.S32.HI R5, RZ, 0x1f, R0 ;  /* 0x0000001fff057819 */ /* 0x000fc80000011400 */
[----:B------:R-:W-:-:S04]  /*0070*/  LEA.HI R5, R5, R0, RZ, 0x7 ;  /* 0x0000000005057211 */ /* 0x000fc800078f38ff */
[----:B------:R-:W-:Y:S02]  /*0080*/  SHF.R.S32.HI R0, RZ, 0x7, R5 ;  /* 0x00000007ff007819 */ /* 0x000fe40000011405 */
[----:B------:R-:W0:Y:S03]  /*0090*/  S2R R5, SR_CTAID.X ;  /* 0x0000000000057919 */ /* 0x000e260000002500 */
[----:B------:R-:W-:-:S05]  /*00a0*/  IMAD.SHL.U32 R0, R0, 0x8, RZ ;  /* 0x0000000800007824 */ /* 0x000fca00078e00ff */
[-C--:B------:R-:W-:Y:S02]  /*00b0*/  IABS R9, R0.reuse ;  /* 0x0000000000097213 */ /* 0x080fe40000000000 */
[----:B------:R-:W-:Y:S02]  /*00c0*/  IABS R12, R0 ;  /* 0x00000000000c7213 */ /* 0x000fe40000000000 */
[----:B------:R-:W1:Y:S08]  /*00d0*/  I2F.RP R4, R9 ;  /* 0x0000000900047306 */ /* 0x000e700000209400 */
[----:B-1----:R-:W1:Y:S01]  /*00e0*/  MUFU.RCP R4, R4 ;  /* 0x0000000400047308 */ /* 0x002e620000001000 */
[----:B0-----:R-:W-:Y:S01]  /*00f0*/  IABS R10, R5 ;  /* 0x00000005000a7213 */ /* 0x001fe20000000000 */
[----:B-1----:R-:W-:-:S02]  /*0100*/  VIADD R6, R4, 0xffffffe ;  /* 0x0ffffffe04067836 */ /* 0x002fc40000000000 */
[----:B------:R-:W-:-:S04]  /*0110*/  IMAD.MOV R4, RZ, RZ, -R12 ;  /* 0x000000ffff047224 */ /* 0x000fc800078e0a0c */
[----:B------:R0:W1:Y:S02]  /*0120*/  F2I.FTZ.U32.TRUNC.NTZ R7, R6 ;  /* 0x0000000600077305 */ /* 0x000064000021f000 */
[----:B0-----:R-:W-:Y:S02]  /*0130*/  IMAD.MOV.U32 R6, RZ, RZ, RZ ;  /* 0x000000ffff067224 */ /* 0x001fe400078e00ff */
[----:B-1----:R-:W-:-:S04]  /*0140*/  IMAD.MOV R8, RZ, RZ, -R7 ;  /* 0x000000ffff087224 */ /* 0x002fc800078e0a07 */
[----:B------:R-:W-:Y:S02]  /*0150*/  IMAD R11, R8, R9, RZ ;  /* 0x00000009080b7224 */ /* 0x000fe400078e02ff */
[----:B------:R-:W-:Y:S02]  /*0160*/  IMAD.MOV.U32 R8, RZ, RZ, R10 ;  /* 0x000000ffff087224 */ /* 0x000fe400078e000a */
[----:B------:R-:W-:-:S06]  /*0170*/  IMAD.HI.U32 R7, R7, R11, R6 ;  /* 0x0000000b07077227 */ /* 0x000fcc00078e0006 */
[----:B------:R-:W-:-:S04]  /*0180*/  IMAD.HI.U32 R7, R7, R8, RZ ;  /* 0x0000000807077227 */ /* 0x000fc800078e00ff */
[----:B------:R-:W-:-:S05]  /*0190*/  IMAD R4, R7, R4, R8 ;  /* 0x0000000407047224 */ /* 0x000fca00078e0208 */
[----:B------:R-:W-:-:S13]  /*01a0*/  ISETP.GT.U32.AND P1, PT, R9, R4, PT ;  /* 0x000000040900720c */ /* 0x000fda0003f24070 */
[----:B------:R-:W-:Y:S02]  /*01b0*/  @!P1 IMAD.IADD R4, R4, 0x1, -R9 ;  /* 0x0000000104049824 */ /* 0x000fe400078e0a09 */
[----:B------:R-:W-:Y:S01]  /*01c0*/  @!P1 VIADD R7, R7, 0x1 ;  /* 0x0000000107079836 */ /* 0x000fe20000000000 */
[----:B------:R-:W-:Y:S02]  /*01d0*/  ISETP.NE.AND P1, PT, R0, RZ, PT ;  /* 0x000000ff0000720c */ /* 0x000fe40003f25270 */
[----:B------:R-:W-:Y:S02]  /*01e0*/  ISETP.GE.U32.AND P0, PT, R4, R9, PT ;  /* 0x000000090400720c */ /* 0x000fe40003f06070 */
[----:B------:R-:W-:-:S04]  /*01f0*/  LOP3.LUT R4, R5, R0, RZ, 0x3c, !PT ;  /* 0x0000000005047212 */ /* 0x000fc800078e3cff */
[----:B------:R-:W-:Y:S01]  /*0200*/  ISETP.GE.AND P2, PT, R4, RZ, PT ;  /* 0x000000ff0400720c */ /* 0x000fe20003f46270 */
[----:B------:R-:W-:-:S06]  /*0210*/  VIADD R4, R2, 0xf ;  /* 0x0000000f02047836 */ /* 0x000fcc0000000000 */
[----:B------:R-:W-:-:S04]  /*0220*/  @P0 VIADD R7, R7, 0x1 ;  /* 0x0000000107070836 */ /* 0x000fc80000000000 */
[----:B------:R-:W-:Y:S01]  /*0230*/  IMAD.MOV.U32 R6, RZ, RZ, R7 ;  /* 0x000000ffff067224 */ /* 0x000fe200078e0007 */
[----:B------:R-:W-:-:S03]  /*0240*/  SHF.R.S32.HI R7, RZ, 0x1f, R4 ;  /* 0x0000001fff077819 */ /* 0x000fc60000011404 */
[----:B------:R-:W-:Y:S01]  /*0250*/  @!P2 IMAD.MOV R6, RZ, RZ, -R6 ;  /* 0x000000ffff06a224 */ /* 0x000fe200078e0a06 */
[----:B------:R-:W-:Y:S02]  /*0260*/  @!P1 LOP3.LUT R6, RZ, R0, RZ, 0x33, !PT ;  /* 0x00000000ff069212 */ /* 0x000fe400078e33ff */
[----:B------:R-:W-:-:S03]  /*0270*/  LEA.HI R7, R7, R4, RZ, 0x4 ;  /* 0x0000000407077211 */ /* 0x000fc600078f20ff */
[----:B------:R-:W-:Y:S02]  /*0280*/  IMAD.SHL.U32 R4, R6, 0x8, RZ ;  /* 0x0000000806047824 */ /* 0x000fe400078e00ff */
[----:B------:R-:W-:-:S03]  /*0290*/  IMAD.MOV R6, RZ, RZ, -R6 ;  /* 0x000000ffff067224 */ /* 0x000fc600078e0a06 */
[----:B------:R-:W-:Y:S01]  /*02a0*/  LEA.HI.SX32 R7, R7, -R4, 0x1c ;  /* 0x8000000407077211 */ /* 0x000fe200078fe2ff */
[----:B------:R-:W-:Y:S02]  /*02b0*/  IMAD R15, R0, R6, R5 ;  /* 0x00000006000f7224 */ /* 0x000fe400078e0205 */
[----:B------:R-:W-:Y:S01]  /*02c0*/  IMAD.MOV.U32 R6, RZ, RZ, RZ ;  /* 0x000000ffff067224 */ /* 0x000fe200078e00ff */
[----:B------:R-:W-:Y:S02]  /*02d0*/  VIMNMX R8, R7, 0x8, PT ;  /* 0x0000000807087848 */ /* 0x000fe40003fe0100 */
[----:B------:R-:W-:Y:S02]  /*02e0*/  IABS R13, R15 ;  /* 0x0000000f000d7213 */ /* 0x000fe40000000000 */
[----:B------:R-:W-:-:S04]  /*02f0*/  IABS R11, R8 ;  /* 0x00000008000b7213 */ /* 0x000fc80000000000 */
[----:B------:R-:W0:Y:S08]  /*0300*/  I2F.RP R9, R11 ;  /* 0x0000000b00097306 */ /* 0x000e300000209400 */
[----:B0-----:R-:W0:Y:S02]  /*0310*/  MUFU.RCP R9, R9 ;  /* 0x0000000900097308 */ /* 0x001e240000001000 */
[----:B0-----:R-:W-:-:S06]  /*0320*/  VIADD R7, R9, 0xffffffe ;  /* 0x0ffffffe09077836 */ /* 0x001fcc0000000000 */
[----:B------:R-:W0:Y:S02]  /*0330*/  F2I.FTZ.U32.TRUNC.NTZ R7, R7 ;  /* 0x0000000700077305 */ /* 0x000e24000021f000 */
[----:B0-----:R-:W-:-:S04]  /*0340*/  IMAD.MOV R10, RZ, RZ, -R7 ;  /* 0x000000ffff0a7224 */ /* 0x001fc800078e0a07 */
[----:B------:R-:W-:-:S04]  /*0350*/  IMAD.MOV.U32 R0, RZ, RZ, R10 ;  /* 0x000000ffff007224 */ /* 0x000fc800078e000a */
[----:B------:R-:W-:Y:S01]  /*0360*/  IMAD R5, R0, R11, RZ ;  /* 0x0000000b00057224 */ /* 0x000fe200078e02ff */
[----:B------:R-:W-:-:S03]  /*0370*/  IABS R0, R8 ;  /* 0x0000000800007213 */ /* 0x000fc60000000000 */
[----:B------:R-:W-:Y:S02]  /*0380*/  IMAD.HI.U32 R6, R7, R5, R6 ;  /* 0x0000000507067227 */ /* 0x000fe400078e0006 */
[----:B------:R-:W0:Y:S02]  /*0390*/  LDC R7, c[0x0][0x230] ;  /* 0x00008c00ff077b82 */ /* 0x000e240000000800 */
[----:B------:R-:W-:Y:S02]  /*03a0*/  IMAD.MOV R0, RZ, RZ, -R0 ;  /* 0x000000ffff007224 */ /* 0x000fe400078e0a00 */
[----:B------:R-:W-:-:S04]  /*03b0*/  IMAD.HI.U32 R6, R6, R13, RZ ;  /* 0x0000000d06067227 */ /* 0x000fc800078e00ff */
[----:B------:R-:W-:-:S05]  /*03c0*/  IMAD R0, R6, R0, R13 ;  /* 0x0000000006007224 */ /* 0x000fca00078e020d */
[----:B------:R-:W-:Y:S01]  /*03d0*/  ISETP.GT.U32.AND P1, PT, R11, R0, PT ;  /* 0x000000000b00720c */ /* 0x000fe20003f24070 */
[----:B0-----:R-:W-:-:S12]  /*03e0*/  VIADD R7, R7, 0x7f ;  /* 0x0000007f07077836 */ /* 0x001fd80000000000 */
[----:B------:R-:W-:Y:S02]  /*03f0*/  @!P1 IMAD.IADD R0, R0, 0x1, -R11 ;  /* 0x0000000100009824 */ /* 0x000fe400078e0a0b */
[----:B------:R-:W-:Y:S01]  /*0400*/  @!P1 VIADD R6, R6, 0x1 ;  /* 0x0000000106069836 */ /* 0x000fe20000000000 */
[----:B------:R-:W-:Y:S02]  /*0410*/  ISETP.NE.AND P1, PT, R8, RZ, PT ;  /* 0x000000ff0800720c */ /* 0x000fe40003f25270 */
[----:B------:R-:W-:Y:S02]  /*0420*/  ISETP.GE.U32.AND P0, PT, R0, R11, PT ;  /* 0x0000000b0000720c */ /* 0x000fe40003f06070 */
[----:B------:R-:W-:-:S04]  /*0430*/  LOP3.LUT R0, R15, R8, RZ, 0x3c, !PT ;  /* 0x000000080f007212 */ /* 0x000fc800078e3cff */
[----:B------:R-:W-:Y:S02]  /*0440*/  ISETP.GE.AND P2, PT, R0, RZ, PT ;  /* 0x000000ff0000720c */ /* 0x000fe40003f46270 */
[----:B--2---:R-:W-:-:S05]  /*0450*/  LOP3.LUT R0, R16, 0xf, RZ, 0xc0, !PT ;  /* 0x0000000f10007812 */ /* 0x004fca00078ec0ff */
[----:B------:R-:W-:Y:S01]  /*0460*/  @P0 VIADD R6, R6, 0x1 ;  /* 0x0000000106060836 */ /* 0x000fe20000000000 */
[----:B------:R-:W-:-:S05]  /*0470*/  ISETP.GT.AND P0, PT, R7, 0x7f, PT ;  /* 0x0000007f0700780c */ /* 0x000fca0003f04270 */
[----:B------:R-:W-:Y:S01]  /*0480*/  @!P2 IMAD.MOV R6, RZ, RZ, -R6 ;  /* 0x000000ffff06a224 */ /* 0x000fe200078e0a06 */
[----:B------:R-:W-:-:S05]  /*0490*/  @!P1 LOP3.LUT R6, RZ, R8, RZ, 0x33, !PT ;  /* 0x00000008ff069212 */ /* 0x000fca00078e33ff */
[----:B------:R-:W-:Y:S02]  /*04a0*/  IMAD.MOV R5, RZ, RZ, -R6 ;  /* 0x000000ffff057224 */ /* 0x000fe400078e0a06 */
[----:B------:R-:W-:Y:S02]  /*04b0*/  IMAD.SHL.U32 R27, R6, 0x80, RZ ;  /* 0x00000080061b7824 */ /* 0x000fe400078e00ff */
[----:B------:R-:W-:Y:S01]  /*04c0*/  IMAD R5, R8, R5, R15 ;  /* 0x0000000508057224 */ /* 0x000fe200078e020f */
[----:B------:R-:W-:-:S03]  /*04d0*/  SHF.R.U32.HI R8, RZ, 0x4, R16 ;  /* 0x00000004ff087819 */ /* 0x000fc60000011610 */
[----:B------:R-:W-:Y:S01]  /*04e0*/  IMAD.IADD R5, R4, 0x1, R5 ;  /* 0x0000000104057824 */ /* 0x000fe200078e0205 */
[----:B------:R-:W-:-:S03]  /*04f0*/  SGXT.U32 R26, R8, 0x2 ;  /* 0x00000002081a781a */ /* 0x000fc60000000000 */
[----:B------:R-:W-:Y:S01]  /*0500*/  IMAD R14, R5, 0x10, R0 ;  /* 0x00000010050e7824 */ /* 0x000fe200078e0200 */
[----:B------:R-:W-:-:S04]  /*0510*/  LOP3.LUT R0, R26, 0x78, RZ, 0xfc, !PT ;  /* 0x000000781a007812 */ /* 0x000fc800078efcff */
[----:B------:R0:W-:Y:S04]  /*0520*/  STL [R1+0xe20], R14 ;  /* 0x000e200e01007387 */ /* 0x0001e80000100800 */
[----:B------:R0:W-:Y:S01]  /*0530*/  STL [R1+0x130], R27 ;  /* 0x0001301b01007387 */ /* 0x0001e20000100800 */
[----:B------:R-:W-:Y:S05]  /*0540*/  @P0 BRA `(.L_x_0) ;  /* 0x0000000000900947 */ /* 0x000fea0003800000 */
[----:B------:R2:W-:Y:S01]  /*0550*/  STL [R1+0x1e0], RZ ;  /* 0x0001e0ff01007387 */ /* 0x0005e20000100800 */
[----:B------:R-:W-:-:S03]  /*0560*/  IMAD.SHL.U32 R0, R16, 0x40, RZ ;  /* 0x0000004010007824 */ /* 0x000fc600078e00ff */
[----:B------:R2:W-:Y:S02]  /*0570*/  STL [R1+0x1e4], RZ ;  /* 0x0001e4ff01007387 */ /* 0x0005e40000100800 */
[----:B------:R-:W-:Y:S02]  /*0580*/  LOP3.LUT R0, R0, 0x40, RZ, 0xc0, !PT ;  /* 0x0000004000007812 */ /* 0x000fe400078ec0ff */
[----:B------:R2:W-:Y:S04]  /*0590*/  STL [R1+0x1e8], RZ ;  /* 0x0001e8ff01007387 */ /* 0x0005e80000100800 */
        /* <DEDUP_REMOVED lines=29> */
[----:B------:R2:W-:Y:S01]  /*0770*/  STL [R1+0xe24], R0 ;  /* 0x000e240001007387 */ /* 0x0005e20000100800 */
[----:B------:R-:W-:Y:S05]  /*0780*/  BRA `(.L_x_1) ;  /* 0x0000029800547947 */ /* 0x000fea0003800000 */
.L_x_0:
[----:B------:R-:W-:Y:S01]  /*0790*/  IABS R0, R2 ;  /* 0x0000000200007213 */ /* 0x000fe20000000000 */
[C---:B------:R-:W-:Y:S01]  /*07a0*/  VIADD R12, R27.reuse, 0x7c ;  /* 0x0000007c1b0c7836 */ /* 0x040fe20000000000 */
[----:B------:R-:W-:Y:S01]  /*07b0*/  IABS R18, R3 ;  /* 0x0000000300127213 */ /* 0x000fe20000000000 */
[----:B------:R-:W-:Y:S01]  /*07c0*/  VIADD R28, R27, 0x5 ;  /* 0x000000051b1c7836 */ /* 0x000fe20000000000 */
[----:B------:R-:W1:Y:S01]  /*07d0*/  I2F.RP R7, R0 ;  /* 0x0000000000077306 */ /* 0x000e620000209400 */
[----:B------:R-:W-:Y:S01]  /*07e0*/  IABS R8, R14 ;  /* 0x0000000e00087213 */ /* 0x000fe20000000000 */
[----:B------:R-:W-:Y:S01]  /*07f0*/  ULDC UR6, c[0x0][0x238] ;  /* 0x00008e0000067ab9 */ /* 0x000fe20000000800 */
[----:B------:R-:W-:Y:S01]  /*0800*/  IABS R19, R27 ;  /* 0x0000001b00137213 */ /* 0x000fe20000000000 */
[----:B------:R-:W-:Y:S01]  /*0810*/  ULDC UR4, c[0x0][0x234] ;  /* 0x00008d0000047ab9 */ /* 0x000fe20000000800 */
[----:B------:R-:W-:Y:S01]  /*0820*/  ULDC.64 UR10, c[0x0][0x210] ;  /* 0x00008400000a7ab9 */ /* 0x000fe20000000a00 */
[----:B------:R-:W-:-:S02]  /*0830*/  ULDC UR14, c[0x0][0x238] ;  /* 0x00008e00000e7ab9 */ /* 0x000fc40000000800 */
[----:B------:R-:W2:Y:S08]  /*0840*/  I2F.RP R6, R18 ;  /* 0x0000001200067306 */ /* 0x000eb00000209400 */
[----:B-1----:R-:W1:Y:S08]  /*0850*/  MUFU.RCP R7, R7 ;  /* 0x0000000700077308 */ /* 0x002e700000001000 */
[----:B--2---:R-:W2:Y:S01]  /*0860*/  MUFU.RCP R6, R6 ;  /* 0x0000000600067308 */ /* 0x004ea20000001000 */
[----:B-1----:R-:W-:-:S07]  /*0870*/  VIADD R4, R7, 0xffffffe ;  /* 0x0ffffffe07047836 */ /* 0x002fce0000000000 */
[----:B------:R1:W3:Y:S01]  /*0880*/  F2I.FTZ.U32.TRUNC.NTZ R5, R4 ;  /* 0x0000000400057305 */ /* 0x0002e2000021f000 */
[----:B--2---:R-:W-:-:S07]  /*0890*/  VIADD R10, R6, 0xffffffe ;  /* 0x0ffffffe060a7836 */ /* 0x004fce0000000000 */
[----:B------:R2:W4:Y:S01]  /*08a0*/  F2I.FTZ.U32.TRUNC.NTZ R11, R10 ;  /* 0x0000000a000b7305 */ /* 0x000522000021f000 */
[----:B-1----:R-:W-:Y:S02]  /*08b0*/  IMAD.MOV.U32 R4, RZ, RZ, RZ ;  /* 0x000000ffff047224 */ /* 0x002fe400078e00ff */
[----:B---3--:R-:W-:Y:S02]  /*08c0*/  IMAD.MOV R9, RZ, RZ, -R5 ;  /* 0x000000ffff097224 */ /* 0x008fe400078e0a05 */
[----:B--2---:R-:W-:Y:S02]  /*08d0*/  IMAD.MOV.U32 R10, RZ, RZ, RZ ;  /* 0x000000ffff0a7224 */ /* 0x004fe400078e00ff */
[----:B------:R-:W-:Y:S02]  /*08e0*/  IMAD R9, R9, R0, RZ ;  /* 0x0000000009097224 */ /* 0x000fe400078e02ff */
[----:B----4-:R-:W-:Y:S02]  /*08f0*/  IMAD.MOV R13, RZ, RZ, -R11 ;  /* 0x000000ffff0d7224 */ /* 0x010fe400078e0a0b */
[----:B------:R-:W-:-:S04]  /*0900*/  IMAD.HI.U32 R4, R5, R9, R4 ;  /* 0x0000000905047227 */ /* 0x000fc800078e0004 */
[----:B------:R-:W-:Y:S01]  /*0910*/  IMAD R7, R13, R18, RZ ;  /* 0x000000120d077224 */ /* 0x000fe200078e02ff */
[----:B------:R-:W-:Y:S01]  /*0920*/  IABS R13, R12 ;  /* 0x0000000c000d7213 */ /* 0x000fe20000000000 */
[----:B------:R-:W-:Y:S02]  /*0930*/  IMAD.MOV.U32 R9, RZ, RZ, R8 ;  /* 0x000000ffff097224 */ /* 0x000fe400078e0008 */
[----:B------:R-:W-:-:S04]  /*0940*/  IMAD.HI.U32 R10, R11, R7, R10 ;  /* 0x000000070b0a7227 */ /* 0x000fc800078e000a */
[----:B------:R-:W-:-:S04]  /*0950*/  IMAD.HI.U32 R5, R4, R9, RZ ;  /* 0x0000000904057227 */ /* 0x000fc800078e00ff */
[----:B------:R-:W-:Y:S02]  /*0960*/  VIADD R7, R27, 0x7f ;  /* 0x0000007f1b077836 */ /* 0x000fe40000000000 */
[----:B------:R-:W-:-:S03]  /*0970*/  IMAD.HI.U32 R4, R10, R19, RZ ;  /* 0x000000130a047227 */ /* 0x000fc600078e00ff */
[----:B------:R-:W-:Y:S01]  /*0980*/  IABS R6, R7 ;  /* 0x0000000700067213 */ /* 0x000fe20000000000 */
[----:B------:R-:W-:Y:S01]  /*0990*/  IMAD.MOV R5, RZ, RZ, -R5 ;  /* 0x000000ffff057224 */ /* 0x000fe200078e0a05 */
[----:B------:R-:W-:Y:S01]  /*09a0*/  ISETP.GE.AND P0, PT, R7, RZ, PT ;  /* 0x000000ff0700720c */ /* 0x000fe20003f06270 */
[----:B------:R-:W-:Y:S02]  /*09b0*/  IMAD.MOV R4, RZ, RZ, -R4 ;  /* 0x000000ffff047224 */ /* 0x000fe400078e0a04 */
[----:B------:R-:W-:Y:S02]  /*09c0*/  IMAD R11, R0, R5, R9 ;  /* 0x00000005000b7224 */ /* 0x000fe400078e0209 */
[----:B------:R-:W-:Y:S02]  /*09d0*/  IMAD R19, R18, R4, R19 ;  /* 0x0000000412137224 */ /* 0x000fe400078e0213 */
[----:B------:R-:W-:Y:S01]  /*09e0*/  IMAD.MOV.U32 R9, RZ, RZ, R6 ;  /* 0x000000ffff097224 */ /* 0x000fe200078e0006 */
[----:B------:R-:W-:Y:S01]  /*09f0*/  ISETP.GT.U32.AND P2, PT, R0, R11, PT ;  /* 0x0000000b0000720c */ /* 0x000fe20003f44070 */
[----:B------:R-:W-:Y:S01]  /*0a00*/  VIADD R5, R27, 0x7e ;  /* 0x0000007e1b057836 */ /* 0x000fe20000000000 */
[----:B------:R-:W-:Y:S01]  /*0a10*/  ISETP.GT.U32.AND P1, PT, R18, R19, PT ;  /* 0x000000131200720c */ /* 0x000fe20003f24070 */
[----:B------:R-:W-:-:S03]  /*0a20*/  IMAD.HI.U32 R4, R10, R9, RZ ;  /* 0x000000090a047227 */ /* 0x000fc600078e00ff */
[----:B------:R-:W-:Y:S01]  /*0a30*/  IABS R7, R5 ;  /* 0x0000000500077213 */ /* 0x000fe20000000000 */
[----:B------:R-:W-:Y:S01]  /*0a40*/  IMAD.MOV R4, RZ, RZ, -R4 ;  /* 0x000000ffff047224 */ /* 0x000fe200078e0a04 */
[----:B------:R-:W-:Y:S01]  /*0a50*/  ISETP.GE.AND P6, PT, R5, RZ, PT ;  /* 0x000000ff0500720c */ /* 0x000fe20003fc6270 */
[----:B------:R-:W-:Y:S02]  /*0a60*/  VIADD R6, R27, 0x7d ;  /* 0x0000007d1b067836 */ /* 0x000fe40000000000 */
[C---:B------:R-:W-:Y:S02]  /*0a70*/  IMAD R9, R18.reuse, R4, R9 ;  /* 0x0000000412097224 */ /* 0x040fe400078e0209 */
[----:B------:R-:W-:Y:S01]  /*0a80*/  @!P2 IMAD.IADD R11, R11, 0x1, -R0 ;  /* 0x000000010b0ba824 */ /* 0x000fe200078e0a00 */
[----:B------:R-:W-:Y:S01]  /*0a90*/  IABS R15, R6 ;  /* 0x00000006000f7213 */ /* 0x000fe20000000000 */
[----:B------:R-:W-:Y:S01]  /*0aa0*/  @!P1 IMAD.IADD R19, R19, 0x1, -R18 ;  /* 0x0000000113139824 */ /* 0x000fe200078e0a12 */
[----:B------:R-:W-:Y:S01]  /*0ab0*/  ISETP.GT.U32.AND P1, PT, R18, R9, PT ;  /* 0x000000091200720c */ /* 0x000fe20003f24070 */
[----:B------:R-:W-:Y:S01]  /*0ac0*/  IMAD.HI.U32 R4, R10, R7, RZ ;  /* 0x000000070a047227 */ /* 0x000fe200078e00ff */
[----:B------:R-:W-:-:S02]  /*0ad0*/  ISETP.GT.U32.AND P3, PT, R0, R11, PT ;  /* 0x0000000b0000720c */ /* 0x000fc40003f64070 */
[----:B------:R-:W-:Y:S01]  /*0ae0*/  ISETP.GT.U32.AND P5, PT, R18, R19, PT ;  /* 0x000000131200720c */ /* 0x000fe20003fa4070 */
[----:B------:R-:W-:Y:S01]  /*0af0*/  IMAD.MOV R4, RZ, RZ, -R4 ;  /* 0x000000ffff047224 */ /* 0x000fe200078e0a04 */
[----:B------:R-:W-:Y:S01]  /*0b00*/  ISETP.GE.AND P2, PT, R14, RZ, PT ;  /* 0x000000ff0e00720c */ /* 0x000fe20003f46270 */
[----:B------:R-:W-:Y:S01]  /*0b10*/  IMAD.HI.U32 R8, R10, R13, RZ ;  /* 0x0000000d0a087227 */ /* 0x000fe200078e00ff */
[----:B------:R-:W-:-:S03]  /*0b20*/  ISETP.GE.AND P4, PT, R6, RZ, PT ;  /* 0x000000ff0600720c */ /* 0x000fc60003f86270 */
[----:B------:R-:W-:Y:S02]  /*0b30*/  IMAD R7, R18, R4, R7 ;  /* 0x0000000412077224 */ /* 0x000fe400078e0207 */
[----:B------:R-:W-:Y:S02]  /*0b40*/  @!P1 IMAD.IADD R9, R9, 0x1, -R18 ;  /* 0x0000000109099824 */ /* 0x000fe400078e0a12 */
[----:B------:R-:W-:Y:S01]  /*0b50*/  @!P3 IMAD.IADD R11, R11, 0x1, -R0 ;  /* 0x000000010b0bb824 */ /* 0x000fe200078e0a00 */
[----:B------:R-:W-:Y:S01]  /*0b60*/  ISETP.NE.AND P3, PT, R2, RZ, PT ;  /* 0x000000ff0200720c */ /* 0x000fe20003f65270 */
[----:B------:R-:W-:Y:S01]  /*0b70*/  @!P5 IMAD.IADD R19, R19, 0x1, -R18 ;  /* 0x000000011313d824 */ /* 0x000fe200078e0a12 */
[----:B------:R-:W-:Y:S01]  /*0b80*/  ISETP.GT.U32.AND P5, PT, R18, R9, PT ;  /* 0x000000091200720c */ /* 0x000fe20003fa4070 */
[----:B------:R-:W-:Y:S01]  /*0b90*/  IMAD.HI.U32 R5, R10, R15, RZ ;  /* 0x0000000f0a057227 */ /* 0x000fe200078e00ff */
[----:B------:R-:W-:-:S03]  /*0ba0*/  ISETP.GT.U32.AND P1, PT, R18, R7, PT ;  /* 0x000000071200720c */ /* 0x000fc60003f24070 */
[----:B------:R-:W-:Y:S02]  /*0bb0*/  IMAD.MOV R8, RZ, RZ, -R8 ;  /* 0x000000ffff087224 */ /* 0x000fe400078e0a08 */
[----:B------:R-:W-:Y:S02]  /*0bc0*/  IMAD.MOV R5, RZ, RZ, -R5 ;  /* 0x000000ffff057224 */ /* 0x000fe400078e0a05 */
[----:B------:R-:W-:Y:S02]  /*0bd0*/  IMAD.MOV.U32 R0, RZ, RZ, R11 ;  /* 0x000000ffff007224 */ /* 0x000fe400078e000b */
[C---:B------:R-:W-:Y:S02]  /*0be0*/  IMAD R11, R18.reuse, R8, R13 ;  /* 0x00000008120b7224 */ /* 0x040fe400078e020d */
[C---:B------:R-:W-:Y:S02]  /*0bf0*/  IMAD R5, R18.reuse, R5, R15 ;  /* 0x0000000512057224 */ /* 0x040fe400078e020f */
[----:B------:R-:W-:Y:S01]  /*0c00*/  @!P2 IMAD.MOV R0, RZ, RZ, -R0 ;  /* 0x000000ffff00a224 */ /* 0x000fe200078e0a00 */
[----:B------:R-:W-:Y:S01]  /*0c10*/  @!P3 LOP3.LUT R0, RZ, R2, RZ, 0x33, !PT ;  /* 0x00000002ff00b212 */ /* 0x000fe200078e33ff */
[----:B------:R-:W-:Y:S01]  /*0c20*/  VIADD R6, R27, 0x7b ;  /* 0x0000007b1b067836 */ /* 0x000fe20000000000 */
[C---:B------:R-:W-:Y:S01]  /*0c30*/  ISETP.GT.U32.AND P3, PT, R18.reuse, R11, PT ;  /* 0x0000000b1200720c */ /* 0x040fe20003f64070 */
[--C-:B------:R-:W-:Y:S01]  /*0c40*/  @!P5 IMAD.IADD R9, R9, 0x1, -R18.reuse ;  /* 0x000000010909d824 */ /* 0x100fe200078e0a12 */
[C---:B------:R-:W-:Y:S01]  /*0c50*/  ISETP.GT.U32.AND P2, PT, R18.reuse, R5, PT ;  /* 0x000000051200720c */ /* 0x040fe20003f44070 */
[C---:B------:R-:W-:Y:S01]  /*0c60*/  VIADD R4, R27.reuse, 0x7a ;  /* 0x0000007a1b047836 */ /* 0x040fe20000000000 */
[----:B------:R-:W-:Y:S01]  /*0c70*/  ISETP.GE.AND P5, PT, R27, RZ, PT ;  /* 0x000000ff1b00720c */ /* 0x000fe20003fa6270 */
[--C-:B------:R-:W-:Y:S01]  /*0c80*/  @!P1 IMAD.IADD R7, R7, 0x1, -R18.reuse ;  /* 0x0000000107079824 */ /* 0x100fe200078e0a12 */
[----:B------:R-:W-:Y:S01]  /*0c90*/  IABS R17, R6 ;  /* 0x0000000600117213 */ /* 0x000fe20000000000 */
[----:B------:R-:W-:Y:S01]  /*0ca0*/  VIADD R2, R27, 0x79 ;  /* 0x000000791b027836 */ /* 0x000fe20000000000 */
[----:B0-----:R-:W-:Y:S01]  /*0cb0*/  IABS R14, R4 ;  /* 0x00000004000e7213 */ /* 0x001fe20000000000 */
[----:B------:R-:W-:Y:S01]  /*0cc0*/  IMAD.MOV.U32 R20, RZ, RZ, R9 ;  /* 0x000000ffff147224 */ /* 0x000fe200078e0009 */
[----:B------:R-:W-:Y:S01]  /*0cd0*/  ISETP.GT.U32.AND P1, PT, R18, R7, PT ;  /* 0x000000071200720c */ /* 0x000fe20003f24070 */
[----:B------:R-:W-:Y:S01]  /*0ce0*/  IMAD.HI.U32 R8, R10, R17, RZ ;  /* 0x000000110a087227 */ /* 0x000fe200078e00ff */
[----:B------:R-:W-:Y:S01]  /*0cf0*/  IABS R15, R2 ;  /* 0x00000002000f7213 */ /* 0x000fe20000000000 */
[----:B------:R0:W-:Y:S02]  /*0d00*/  STL [R1+0xf2c], R0 ;  /* 0x000f2c0001007387 */ /* 0x0001e40000100800 */
[----:B------:R-:W-:-:S02]  /*0d10*/  @!P3 IMAD.IADD R11, R11, 0x1, -R18 ;  /* 0x000000010b0bb824 */ /* 0x000fc400078e0a12 */
[----:B------:R-:W-:Y:S02]  /*0d20*/  IMAD.MOV.U32 R13, RZ, RZ, R14 ;  /* 0x000000ffff0d7224 */ /* 0x000fe400078e000e */
[----:B------:R-:W-:Y:S02]  /*0d30*/  IMAD.MOV R8, RZ, RZ, -R8 ;  /* 0x000000ffff087224 */ /* 0x000fe400078e0a08 */
[----:B------:R-:W-:Y:S01]  /*0d40*/  @!P2 IMAD.IADD R5, R5, 0x1, -R18 ;  /* 0x000000010505a824 */ /* 0x000fe200078e0a12 */
[----:B------:R-:W-:Y:S01]  /*0d50*/  ISETP.GE.AND P2, PT, R12, RZ, PT ;  /* 0x000000ff0c00720c */ /* 0x000fe20003f46270 */
[----:B------:R-:W-:Y:S01]  /*0d60*/  @!P5 IMAD.MOV R19, RZ, RZ, -R19 ;  /* 0x000000ffff13d224 */ /* 0x000fe200078e0a13 */
[----:B------:R-:W-:Y:S01]  /*0d70*/  ISETP.GT.U32.AND P5, PT, R18, R11, PT ;  /* 0x0000000b1200720c */ /* 0x000fe20003fa4070 */
[----:B------:R-:W-:Y:S01]  /*0d80*/  IMAD.HI.U32 R14, R10, R13, RZ ;  /* 0x0000000d0a0e7227 */ /* 0x000fe200078e00ff */
[----:B------:R-:W-:-:S03]  /*0d90*/  ISETP.GT.U32.AND P3, PT, R18, R5, PT ;  /* 0x000000051200720c */ /* 0x000fc60003f64070 */
[----:B------:R-:W-:Y:S02]  /*0da0*/  IMAD R12, R18, R8, R17 ;  /* 0x00000008120c7224 */ /* 0x000fe400078e0211 */
[----:B------:R-:W-:-:S04]  /*0db0*/  IMAD.HI.U32 R8, R10, R15, RZ ;  /* 0x0000000f0a087227 */ /* 0x000fc800078e00ff */
[----:B------:R-:W-:Y:S02]  /*0dc0*/  IMAD.MOV R14, RZ, RZ, -R14 ;  /* 0x000000ffff0e7224 */ /* 0x000fe400078e0a0e */
[----:B------:R-:W-:Y:S01]  /*0dd0*/  @!P1 IMAD.IADD R7, R7, 0x1, -R18 ;  /* 0x0000000107079824 */ /* 0x000fe200078e0a12 */
[C---:B------:R-:W-:Y:S01]  /*0de0*/  ISETP.GT.U32.AND P1, PT, R18.reuse, R12, PT ;  /* 0x0000000c1200720c */ /* 0x040fe20003f24070 */
[----:B------:R-:W-:Y:S02]  /*0df0*/  IMAD.MOV R8, RZ, RZ, -R8 ;  /* 0x000000ffff087224 */ /* 0x000fe400078e0a08 */
[C---:B------:R-:W-:Y:S02]  /*0e00*/  IMAD R14, R18.reuse, R14, R13 ;  /* 0x0000000e120e7224 */ /* 0x040fe400078e020d */
[----:B------:R-:W-:Y:S02]  /*0e10*/  IMAD.MOV.U32 R16, RZ, RZ, R7 ;  /* 0x000000ffff107224 */ /* 0x000fe400078e0007 */
[----:B------:R-:W-:-:S02]  /*0e20*/  IMAD R13, R18, R8, R15 ;  /* 0x00000008120d7224 */ /* 0x000fc400078e020f */
[----:B------:R-:W-:Y:S01]  /*0e30*/  @!P6 IMAD.MOV R16, RZ, RZ, -R16 ;  /* 0x000000ffff10e224 */ /* 0x000fe200078e0a10 */
[C---:B------:R-:W-:Y:S01]  /*0e40*/  ISETP.GT.U32.AND P6, PT, R18.reuse, R14, PT ;  /* 0x0000000e1200720c */ /* 0x040fe20003fc4070 */
[----:B------:R-:W-:Y:S01]  /*0e50*/  @!P5 IMAD.IADD R11, R11, 0x1, -R18 ;  /* 0x000000010b0bd824 */ /* 0x000fe200078e0a12 */
[----:B------:R-:W-:Y:S01]  /*0e60*/  ISETP.GT.U32.AND P5, PT, R18, R13, PT ;  /* 0x0000000d1200720c */ /* 0x000fe20003fa4070 */
[----:B------:R-:W-:Y:S02]  /*0e70*/  VIADD R8, R27, 0x78 ;  /* 0x000000781b087836 */ /* 0x000fe40000000000 */
[----:B------:R-:W-:Y:S01]  /*0e80*/  @!P0 IMAD.MOV R20, RZ, RZ, -R20 ;  /* 0x000000ffff148224 */ /* 0x000fe200078e0a14 */
[----:B------:R-:W-:Y:S01]  /*0e90*/  ISETP.GE.AND P0, PT, R6, RZ, PT ;  /* 0x000000ff0600720c */ /* 0x000fe20003f06270 */
[--C-:B------:R-:W-:Y:S01]  /*0ea0*/  @!P3 IMAD.IADD R5, R5, 0x1, -R18.reuse ;  /* 0x000000010505b824 */ /* 0x100fe200078e0a12 */
[----:B------:R-:W-:Y:S01]  /*0eb0*/  IABS R7, R8 ;  /* 0x0000000800077213 */ /* 0x000fe20000000000 */
[----:B------:R-:W-:Y:S01]  /*0ec0*/  VIADD R6, R27, 0x77 ;  /* 0x000000771b067836 */ /* 0x000fe20000000000 */
[----:B------:R-:W-:Y:S01]  /*0ed0*/  ISETP.GE.AND P3, PT, R4, RZ, PT ;  /* 0x000000ff0400720c */ /* 0x000fe20003f66270 */
[--C-:B------:R-:W-:Y:S01]  /*0ee0*/  @!P1 IMAD.IADD R12, R12, 0x1, -R18.reuse ;  /* 0x000000010c0c9824 */ /* 0x100fe200078e0a12 */
[----:B------:R-:W-:Y:S01]  /*0ef0*/  ISETP.GE.AND P1, PT, R2, RZ, PT ;  /* 0x000000ff0200720c */ /* 0x000fe20003f26270 */
[--C-:B------:R-:W-:Y:S01]  /*0f00*/  @!P6 IMAD.IADD R14, R14, 0x1, -R18.reuse ;  /* 0x000000010e0ee824 */ /* 0x100fe200078e0a12 */
[----:B------:R-:W-:Y:S01]  /*0f10*/  IABS R9, R6 ;  /* 0x0000000600097213 */ /* 0x000fe20000000000 */
[----:B0-----:R-:W-:Y:S01]  /*0f20*/  IMAD.MOV.U32 R0, RZ, RZ, R5 ;  /* 0x000000ffff007224 */ /* 0x001fe200078e0005 */
[C---:B------:R-:W-:Y:S01]  /*0f30*/  ISETP.GT.U32.AND P6, PT, R18.reuse, R12, PT ;  /* 0x0000000c1200720c */ /* 0x040fe20003fc4070 */
[----:B------:R-:W-:Y:S01]  /*0f40*/  @!P5 IMAD.IADD R13, R13, 0x1, -R18 ;  /* 0x000000010d0dd824 */ /* 0x000fe200078e0a12 */
[----:B------:R-:W-:Y:S01]  /*0f50*/  ISETP.GT.U32.AND P5, PT, R18, R14, PT ;  /* 0x0000000e1200720c */ /* 0x000fe20003fa4070 */
[----:B------:R-:W-:Y:S01]  /*0f60*/  IMAD.HI.U32 R4, R10, R7, RZ ;  /* 0x000000070a047227 */ /* 0x000fe200078e00ff */
[----:B------:R-:W-:Y:S03]  /*0f70*/  STL [R1+0x118], R20 ;  /* 0x0001181401007387 */ /* 0x000fe60000100800 */
[----:B------:R-:W-:Y:S01]  /*0f80*/  @!P4 IMAD.MOV R0, RZ, RZ, -R0 ;  /* 0x000000ffff00c224 */ /* 0x000fe200078e0a00 */
[----:B------:R-:W-:Y:S01]  /*0f90*/  ISETP.GT.U32.AND P4, PT, R18, R13, PT ;  /* 0x0000000d1200720c */ /* 0x000fe20003f84070 */
[----:B------:R-:W-:Y:S01]  /*0fa0*/  IMAD.MOV R15, RZ, RZ, -R4 ;  /* 0x000000ffff0f7224 */ /* 0x000fe200078e0a04 */
[----:B------:R-:W-:Y:S01]  /*0fb0*/  STL [R1+0x114], R16 ;  /* 0x0001141001007387 */ /* 0x000fe20000100800 */
[----:B------:R-:W-:-:S03]  /*0fc0*/  IMAD.HI.U32 R4, R10, R9, RZ ;  /* 0x000000090a047227 */ /* 0x000fc600078e00ff */
[----:B------:R0:W-:Y:S01]  /*0fd0*/  STL [R1+0x110], R0 ;  /* 0x0001100001007387 */ /* 0x0001e20000100800 */
[----:B------:R-:W-:Y:S02]  /*0fe0*/  IMAD R7, R18, R15, R7 ;  /* 0x0000000f12077224 */ /* 0x000fe400078e0207 */
[----:B------:R-:W-:Y:S02]  /*0ff0*/  IMAD.MOV R4, RZ, RZ, -R4 ;  /* 0x000000ffff047224 */ /* 0x000fe400078e0a04 */
[--C-:B------:R-:W-:Y:S01]  /*1000*/  @!P6 IMAD.IADD R12, R12, 0x1, -R18.reuse ;  /* 0x000000010c0ce824 */ /* 0x100fe200078e0a12 */
[C---:B------:R-:W-:Y:S01]  /*1010*/  ISETP.GT.U32.AND P6, PT, R18.reuse, R7, PT ;  /* 0x000000071200720c */ /* 0x040fe20003fc4070 */
[C---:B------:R-:W-:Y:S02]  /*1020*/  IMAD R4, R18.reuse, R4, R9 ;  /* 0x0000000412047224 */ /* 0x040fe400078e0209 */
[----:B------:R-:W-:Y:S02]  /*1030*/  @!P4 IMAD.IADD R13, R13, 0x1, -R18 ;  /* 0x000000010d0dc824 */ /* 0x000fe400078e0a12 */
[C---:B------:R-:W-:Y:S01]  /*1040*/  VIADD R5, R27.reuse, 0x75 ;  /* 0x000000751b057836 */ /* 0x040fe20000000000 */
[----:B------:R-:W-:Y:S01]  /*1050*/  ISETP.GT.U32.AND P4, PT, R18, R4, PT ;  /* 0x000000041200720c */ /* 0x000fe20003f84070 */
[----:B------:R-:W-:-:S02]  /*1060*/  VIADD R9, R27, 0x74 ;  /* 0x000000741b097836 */ /* 0x000fc40000000000 */
[----:B------:R-:W-:Y:S01]  /*1070*/  VIADD R2, R27, 0x76 ;  /* 0x000000761b027836 */ /* 0x000fe20000000000 */
[----:B------:R-:W-:Y:S01]  /*1080*/  IABS R15, R5 ;  /* 0x00000005000f7213 */ /* 0x000fe20000000000 */
[----:B0-----:R-:W-:Y:S01]  /*1090*/  IMAD.MOV.U32 R0, RZ, RZ, R12 ;  /* 0x000000ffff007224 */ /* 0x001fe200078e000c */
[----:B------:R-:W-:Y:S01]  /*10a0*/  IABS R16, R9 ;  /* 0x0000000900107213 */ /* 0x000fe20000000000 */
[----:B------:R-:W-:Y:S01]  /*10b0*/  @!P6 IMAD.IADD R7, R7, 0x1, -R18 ;  /* 0x000000010707e824 */ /* 0x000fe200078e0a12 */
[----:B------:R-:W-:Y:S01]  /*10c0*/  IABS R17, R2 ;  /* 0x0000000200117213 */ /* 0x000fe20000000000 */
[----:B------:R-:W-:Y:S01]  /*10d0*/  IMAD.HI.U32 R20, R10, R15, RZ ;  /* 0x0000000f0a147227 */ /* 0x000fe200078e00ff */
[----:B------:R-:W-:-:S03]  /*10e0*/  ISETP.GE.AND P6, PT, R6, RZ, PT ;  /* 0x000000ff0600720c */ /* 0x000fc60003fc6270 */
[----:B------:R-:W-:Y:S01]  /*10f0*/  @!P4 IMAD.IADD R4, R4, 0x1, -R18 ;  /* 0x000000010404c824 */ /* 0x000fe200078e0a12 */
[C---:B------:R-:W-:Y:S01]  /*1100*/  ISETP.GT.U32.AND P4, PT, R18.reuse, R7, PT ;  /* 0x000000071200720c */ /* 0x040fe20003f84070 */
[----:B------:R-:W-:Y:S02]  /*1110*/  IMAD.MOV.U32 R21, RZ, RZ, R11 ;  /* 0x000000ffff157224 */ /* 0x000fe400078e000b */
[----:B------:R-:W-:Y:S02]  /*1120*/  IMAD.MOV R20, RZ, RZ, -R20 ;  /* 0x000000ffff147224 */ /* 0x000fe400078e0a14 */
[----:B------:R-:W-:Y:S02]  /*1130*/  VIADD R6, R27, 0x73 ;  /* 0x000000731b067836 */ /* 0x000fe40000000000 */
[----:B------:R-:W-:Y:S01]  /*1140*/  @!P0 IMAD.MOV R0, RZ, RZ, -R0 ;  /* 0x000000ffff008224 */ /* 0x000fe200078e0a00 */
[----:B------:R-:W-:Y:S01]  /*1150*/  ISETP.GT.U32.AND P0, PT, R18, R4, PT ;  /* 0x000000041200720c */ /* 0x000fe20003f04070 */
[----:B------:R-:W-:Y:S01]  /*1160*/  @!P5 IMAD.IADD R14, R14, 0x1, -R18 ;  /* 0x000000010e0ed824 */ /* 0x000fe200078e0a12 */
[----:B------:R-:W-:Y:S01]  /*1170*/  ISETP.GE.AND P5, PT, R8, RZ, PT ;  /* 0x000000ff0800720c */ /* 0x000fe20003fa6270 */
[----:B------:R-:W-:-:S02]  /*1180*/  @!P2 IMAD.MOV R21, RZ, RZ, -R21 ;  /* 0x000000ffff15a224 */ /* 0x000fc400078e0a15 */
[----:B------:R-:W-:Y:S02]  /*1190*/  IMAD.MOV.U32 R11, RZ, RZ, R16 ;  /* 0x000000ffff0b7224 */ /* 0x000fe400078e0010 */
[----:B------:R-:W-:Y:S01]  /*11a0*/  IMAD.HI.U32 R8, R10, R17, RZ ;  /* 0x000000110a087227 */ /* 0x000fe200078e00ff */
[----:B------:R-:W-:Y:S03]  /*11b0*/  STL [R1+0x10c], R21 ;  /* 0x00010c1501007387 */ /* 0x000fe60000100800 */
[----:B------:R-:W-:Y:S01]  /*11c0*/  IMAD R20, R18, R20, R15 ;  /* 0x0000001412147224 */ /* 0x000fe200078e020f */
[----:B------:R-:W-:Y:S01]  /*11d0*/  IABS R15, R6 ;  /* 0x00000006000f7213 */ /* 0x000fe20000000000 */
[----:B------:R-:W-:Y:S01]  /*11e0*/  IMAD.HI.U32 R12, R10, R11, RZ ;  /* 0x0000000b0a0c7227 */ /* 0x000fe200078e00ff */
[----:B------:R0:W-:Y:S03]  /*11f0*/  STL [R1+0x108], R0 ;  /* 0x0001080001007387 */ /* 0x0001e60000100800 */
[----:B------:R-:W-:-:S02]  /*1200*/  IMAD.MOV R8, RZ, RZ, -R8 ;  /* 0x000000ffff087224 */ /* 0x000fc400078e0a08 */
[----:B------:R-:W-:Y:S01]  /*1210*/  @!P3 IMAD.MOV R14, RZ, RZ, -R14 ;  /* 0x000000ffff0eb224 */ /* 0x000fe200078e0a0e */
[----:B------:R-:W-:Y:S01]  /*1220*/  ISETP.GT.U32.AND P3, PT, R18, R20, PT ;  /* 0x000000141200720c */ /* 0x000fe20003f64070 */
[----:B------:R-:W-:Y:S01]  /*1230*/  @!P4 IMAD.IADD R7, R7, 0x1, -R18 ;  /* 0x000000010707c824 */ /* 0x000fe200078e0a12 */
[----:B------:R-:W-:Y:S01]  /*1240*/  ISETP.GE.AND P4, PT, R5, RZ, PT ;  /* 0x000000ff0500720c */ /* 0x000fe20003f86270 */
[----:B------:R-:W-:Y:S01]  /*1250*/  IMAD.MOV R12, RZ, RZ, -R12 ;  /* 0x000000ffff0c7224 */ /* 0x000fe200078e0a0c */
[----:B------:R1:W-:Y:S01]  /*1260*/  STL [R1+0x12c], R14 ;  /* 0x00012c0e01007387 */ /* 0x0003e20000100800 */
[----:B0-----:R-:W-:Y:S02]  /*1270*/  IMAD.MOV.U32 R0, RZ, RZ, R13 ;  /* 0x000000ffff007224 */ /* 0x001fe400078e000d */
[----:B------:R-:W-:-:S04]  /*1280*/  IMAD.HI.U32 R13, R10, R15, RZ ;  /* 0x0000000f0a0d7227 */ /* 0x000fc800078e00ff */
[----:B------:R-:W-:Y:S02]  /*1290*/  IMAD R8, R18, R8, R17 ;  /* 0x0000000812087224 */ /* 0x000fe400078e0211 */
[----:B------:R-:W-:Y:S01]  /*12a0*/  @!P1 IMAD.MOV R0, RZ, RZ, -R0 ;  /* 0x000000ffff009224 */ /* 0x000fe200078e0a00 */
[----:B------:R-:W-:Y:S01]  /*12b0*/  ISETP.GE.AND P1, PT, R2, RZ, PT ;  /* 0x000000ff0200720c */ /* 0x000fe20003f26270 */
[----:B------:R-:W-:Y:S01]  /*12c0*/  IMAD.MOV R13, RZ, RZ, -R13 ;  /* 0x000000ffff0d7224 */ /* 0x000fe200078e0a0d */
[----:B------:R-:W-:Y:S01]  /*12d0*/  ISETP.GT.U32.AND P2, PT, R18, R8, PT ;  /* 0x000000081200720c */ /* 0x000fe20003f44070 */
[----:B------:R-:W-:Y:S01]  /*12e0*/  @!P0 IMAD.IADD R4, R4, 0x1, -R18 ;  /* 0x0000000104048824 */ /* 0x000fe200078e0a12 */
[----:B------:R0:W-:Y:S01]  /*12f0*/  STL [R1+0x134], R0 ;  /* 0x0001340001007387 */ /* 0x0001e20000100800 */
[----:B------:R-:W-:Y:S01]  /*1300*/  IMAD R11, R18, R12, R11 ;  /* 0x0000000c120b7224 */ /* 0x000fe200078e020b */
[----:B------:R-:W-:Y:S01]  /*1310*/  ISETP.GE.AND P0, PT, R9, RZ, PT ;  /* 0x000000ff0900720c */ /* 0x000fe20003f06270 */
[----:B-1----:R-:W-:-:S02]  /*1320*/  IMAD.MOV.U32 R14, RZ, RZ, R7 ;  /* 0x000000ffff0e7224 */ /* 0x002fc400078e0007 */
[C---:B------:R-:W-:Y:S02]  /*1330*/  IMAD R15, R18.reuse, R13, R15 ;  /* 0x0000000d120f7224 */ /* 0x040fe400078e020f */
[----:B------:R-:W-:Y:S01]  /*1340*/  @!P5 IMAD.MOV R14, RZ, RZ, -R14 ;  /* 0x000000ffff0ed224 */ /* 0x000fe200078e0a0e */
[----:B------:R-:W-:Y:S01]  /*1350*/  ISETP.GT.U32.AND P5, PT, R18, R11, PT ;  /* 0x0000000b1200720c */ /* 0x000fe20003fa4070 */
[----:B------:R-:W-:Y:S02]  /*1360*/  @!P3 IMAD.IADD R20, R20, 0x1, -R18 ;  /* 0x000000011414b824 */ /* 0x000fe400078e0a12 */
[----:B0-----:R-:W-:Y:S01]  /*1370*/  IMAD.MOV.U32 R0, RZ, RZ, R4 ;  /* 0x000000ffff007224 */ /* 0x001fe200078e0004 */
[----:B------:R-:W-:Y:S01]  /*1380*/  STL [R1+0x138], R14 ;  /* 0x0001380e01007387 */ /* 0x000fe20000100800 */
[C---:B------:R-:W-:Y:S01]  /*1390*/  VIADD R2, R27.reuse, 0x72 ;  /* 0x000000721b027836 */ /* 0x040fe20000000000 */
[C---:B------:R-:W-:Y:S01]  /*13a0*/  ISETP.GT.U32.AND P3, PT, R18.reuse, R20, PT ;  /* 0x000000141200720c */ /* 0x040fe20003f64070 */
[----:B------:R-:W-:Y:S01]  /*13b0*/  @!P6 IMAD.MOV R0, RZ, RZ, -R0 ;  /* 0x000000ffff00e224 */ /* 0x000fe200078e0a00 */
[----:B------:R-:W-:Y:S01]  /*13c0*/  ISETP.GT.U32.AND P6, PT, R18, R15, PT ;  /* 0x0000000f1200720c */ /* 0x000fe20003fc4070 */
[--C-:B------:R-:W-:Y:S01]  /*13d0*/  @!P2 IMAD.IADD R8, R8, 0x1, -R18.reuse ;  /* 0x000000010808a824 */ /* 0x100fe200078e0a12 */
[----:B------:R-:W-:Y:S01]  /*13e0*/  IABS R13, R2 ;  /* 0x00000002000d7213 */ /* 0x000fe20000000000 */
[----:B------:R-:W-:Y:S01]  /*13f0*/  VIADD R5, R27, 0x71 ;  /* 0x000000711b057836 */ /* 0x000fe20000000000 */
[----:B------:R0:W-:Y:S01]  /*1400*/  STL [R1+0x14c], R0 ;  /* 0x00014c0001007387 */ /* 0x0001e20000100800 */
[----:B------:R-:W-:Y:S01]  /*1410*/  @!P5 IMAD.IADD R11, R11, 0x1, -R18 ;  /* 0x000000010b0bd824 */ /* 0x000fe200078e0a12 */
[----:B------:R-:W-:Y:S01]  /*1420*/  ISETP.GT.U32.AND P2, PT, R18, R8, PT ;  /* 0x000000081200720c */ /* 0x000fe20003f44070 */
[----:B------:R-:W-:Y:S01]  /*1430*/  IMAD.HI.U32 R7, R10, R13, RZ ;  /* 0x0000000d0a077227 */ /* 0x000fe200078e00ff */
[----:B------:R-:W-:-:S02]  /*1440*/  IABS R4, R5 ;  /* 0x0000000500047213 */ /* 0x000fc40000000000 */
[----:B------:R-:W-:Y:S01]  /*1450*/  ISETP.GT.U32.AND P5, PT, R18, R11, PT ;  /* 0x0000000b1200720c */ /* 0x000fe20003fa4070 */
[--C-:B------:R-:W-:Y:S01]  /*1460*/  @!P3 IMAD.IADD R20, R20, 0x1, -R18.reuse ;  /* 0x000000011414b824 */ /* 0x100fe200078e0a12 */
[----:B------:R-:W-:Y:S01]  /*1470*/  ISETP.GE.AND P3, PT, R2, RZ, PT ;  /* 0x000000ff0200720c */ /* 0x000fe20003f66270 */
[----:B------:R-:W-:Y:S02]  /*1480*/  @!P6 IMAD.IADD R15, R15, 0x1, -R18 ;  /* 0x000000010f0fe824 */ /* 0x000fe400078e0a12 */
[----:B------:R-:W-:-:S03]  /*1490*/  IMAD.HI.U32 R2, R10, R4, RZ ;  /* 0x000000040a027227 */ /* 0x000fc600078e00ff */
[C---:B------:R-:W-:Y:S01]  /*14a0*/  ISETP.GT.U32.AND P6, PT, R18.reuse, R15, PT ;  /* 0x0000000f1200720c */ /* 0x040fe20003fc4070 */
[----:B------:R-:W-:Y:S02]  /*14b0*/  IMAD.MOV R7, RZ, RZ, -R7 ;  /* 0x000000ffff077224 */ /* 0x000fe400078e0a07 */
[----:B------:R-:W-:Y:S02]  /*14c0*/  IMAD.MOV R2, RZ, RZ, -R2 ;  /* 0x000000ffff027224 */ /* 0x000fe400078e0a02 */
[----:B------:R-:W-:Y:S02]  /*14d0*/  IMAD R13, R18, R7, R13 ;  /* 0x00000007120d7224 */ /* 0x000fe400078e020d */
[----:B------:R-:W-:Y:S01]  /*14e0*/  @!P2 IMAD.IADD R8, R8, 0x1, -R18 ;  /* 0x000000010808a824 */ /* 0x000fe200078e0a12 */
[----:B------:R-:W-:Y:S01]  /*14f0*/  ISETP.GE.AND P2, PT, R6, RZ, PT ;  /* 0x000000ff0600720c */ /* 0x000fe20003f46270 */
[----:B------:R-:W-:Y:S02]  /*1500*/  VIADD R6, R27, 0x70 ;  /* 0x000000701b067836 */ /* 0x000fe40000000000 */
[----:B------:R-:W-:-:S02]  /*1510*/  IMAD R4, R18, R2, R4 ;  /* 0x0000000212047224 */ /* 0x000fc400078e0204 */
[--C-:B------:R-:W-:Y:S01]  /*1520*/  @!P5 IMAD.IADD R11, R11, 0x1, -R18.reuse ;  /* 0x000000010b0bd824 */ /* 0x100fe200078e0a12 */
[C---:B------:R-:W-:Y:S01]  /*1530*/  ISETP.GT.U32.AND P5, PT, R18.reuse, R13, PT ;  /* 0x0000000d1200720c */ /* 0x040fe20003fa4070 */
[----:B------:R-:W-:Y:S01]  /*1540*/  @!P6 IMAD.IADD R15, R15, 0x1, -R18 ;  /* 0x000000010f0fe824 */ /* 0x000fe200078e0a12 */
[----:B------:R-:W-:Y:S01]  /*1550*/  IABS R12, R6 ;  /* 0x00000006000c7213 */ /* 0x000fe20000000000 */
[----:B0-----:R-:W-:Y:S01]  /*1560*/  IMAD.MOV.U32 R0, RZ, RZ, R8 ;  /* 0x000000ffff007224 */ /* 0x001fe200078e0008 */
[----:B------:R-:W-:Y:S01]  /*1570*/  ISETP.GT.U32.AND P6, PT, R18, R4, PT ;  /* 0x000000041200720c */ /* 0x000fe20003fc4070 */
[----:B------:R-:W-:Y:S02]  /*1580*/  VIADD R8, R27, 0x6f ;  /* 0x0000006f1b087836 */ /* 0x000fe40000000000 */
[----:B------:R-:W-:-:S03]  /*1590*/  IMAD.HI.U32 R2, R10, R12, RZ ;  /* 0x0000000c0a027227 */ /* 0x000fc600078e00ff */
[----:B------:R-:W-:Y:S01]  /*15a0*/  IABS R7, R8 ;  /* 0x0000000800077213 */ /* 0x000fe20000000000 */
[----:B------:R-:W-:Y:S02]  /*15b0*/  IMAD.MOV R2, RZ, RZ, -R2 ;  /* 0x000000ffff027224 */ /* 0x000fe400078e0a02 */
[----:B------:R-:W-:Y:S02]  /*15c0*/  @!P5 IMAD.IADD R13, R13, 0x1, -R18 ;  /* 0x000000010d0dd824 */ /* 0x000fe400078e0a12 */
[----:B------:R-:W-:Y:S01]  /*15d0*/  @!P1 IMAD.MOV R0, RZ, RZ, -R0 ;  /* 0x000000ffff009224 */ /* 0x000fe200078e0a00 */
[----:B------:R-:W-:Y:S01]  /*15e0*/  ISETP.GE.AND P1, PT, R5, RZ, PT ;  /* 0x000000ff0500720c */ /* 0x000fe20003f26270 */
[----:B------:R-:W-:Y:S02]  /*15f0*/  IMAD R12, R18, R2, R12 ;  /* 0x00000002120c7224 */ /* 0x000fe400078e020c */
[----:B------:R-:W-:Y:S01]  /*1600*/  @!P6 IMAD.IADD R4, R4, 0x1, -R18 ;  /* 0x000000010404e824 */ /* 0x000fe200078e0a12 */
[----:B------:R-:W-:Y:S01]  /*1610*/  ISETP.GT.U32.AND P6, PT, R18, R13, PT ;  /* 0x0000000d1200720c */ /* 0x000fe20003fc4070 */
[----:B------:R-:W-:Y:S01]  /*1620*/  IMAD.HI.U32 R21, R10, R7, RZ ;  /* 0x000000070a157227 */ /* 0x000fe200078e00ff */
[----:B------:R0:W-:Y:S01]  /*1630*/  STL [R1+0x150], R0 ;  /* 0x0001500001007387 */ /* 0x0001e20000100800 */
[----:B------:R-:W-:-:S02]  /*1640*/  ISETP.GT.U32.AND P5, PT, R18, R12, PT ;  /* 0x0000000c1200720c */ /* 0x000fc40003fa4070 */
[C---:B------:R-:W-:Y:S02]  /*1650*/  VIADD R5, R27.reuse, 0x6d ;  /* 0x0000006d1b057836 */ /* 0x040fe40000000000 */
[----:B------:R-:W-:Y:S02]  /*1660*/  IMAD.MOV R21, RZ, RZ, -R21 ;  /* 0x000000ffff157224 */ /* 0x000fe400078e0a15 */
[----:B------:R-:W-:Y:S01]  /*1670*/  VIADD R9, R27, 0x6e ;  /* 0x0000006e1b097836 */ /* 0x000fe20000000000 */
[----:B------:R-:W-:Y:S01]  /*1680*/  IABS R14, R5 ;  /* 0x00000005000e7213 */ /* 0x000fe20000000000 */
[C---:B------:R-:W-:Y:S02]  /*1690*/  IMAD R7, R18.reuse, R21, R7 ;  /* 0x0000001512077224 */ /* 0x040fe400078e0207 */
[----:B0-----:R-:W-:Y:S01]  /*16a0*/  IMAD.MOV.U32 R0, RZ, RZ, R20 ;  /* 0x000000ffff007224 */ /* 0x001fe200078e0014 */
[----:B------:R-:W-:Y:S01]  /*16b0*/  IABS R17, R9 ;  /* 0x0000000900117213 */ /* 0x000fe20000000000 */
[----:B------:R-:W-:Y:S01]  /*16c0*/  @!P6 IMAD.IADD R13, R13, 0x1, -R18 ;  /* 0x000000010d0de824 */ /* 0x000fe200078e0a12 */
[----:B------:R-:W-:Y:S01]  /*16d0*/  ISETP.GT.U32.AND P6, PT, R18, R7, PT ;  /* 0x000000071200720c */ /* 0x000fe20003fc4070 */
[----:B------:R-:W-:Y:S01]  /*16e0*/  @!P4 IMAD.MOV R0, RZ, RZ, -R0 ;  /* 0x000000ffff00c224 */ /* 0x000fe200078e0a00 */
[----:B------:R-:W-:Y:S01]  /*16f0*/  ISETP.GE.AND P4, PT, R6, RZ, PT ;  /* 0x000000ff0600720c */ /* 0x000fe20003f86270 */
[----:B------:R-:W-:-:S02]  /*1700*/  @!P5 IMAD.IADD R12, R12, 0x1, -R18 ;  /* 0x000000010c0cd824 */ /* 0x000fc400078e0a12 */
[----:B------:R-:W-:Y:S01]  /*1710*/  IMAD.HI.U32 R16, R10, R17, RZ ;  /* 0x000000110a107227 */ /* 0x000fe200078e00ff */
[----:B------:R0:W-:Y:S02]  /*1720*/  STL [R1+0x154], R0 ;  /* 0x0001540001007387 */ /* 0x0001e40000100800 */
[C---:B------:R-:W-:Y:S01]  /*1730*/  ISETP.GT.U32.AND P5, PT, R18.reuse, R12, PT ;  /* 0x0000000c1200720c */ /* 0x040fe20003fa4070 */
[----:B------:R-:W-:Y:S02]  /*1740*/  VIADD R2, R27, 0x6c ;  /* 0x0000006c1b027836 */ /* 0x000fe40000000000 */
[----:B------:R-:W-:Y:S02]  /*1750*/  IMAD.MOV R16, RZ, RZ, -R16 ;  /* 0x000000ffff107224 */ /* 0x000fe400078e0a10 */
[----:B------:R-:W-:Y:S01]  /*1760*/  @!P6 IMAD.IADD R7, R7, 0x1, -R18 ;  /* 0x000000010707e824 */ /* 0x000fe200078e0a12 */
[----:B------:R-:W-:Y:S01]  /*1770*/  IABS R6, R2 ;  /* 0x0000000200067213 */ /* 0x000fe20000000000 */
[----:B------:R-:W-:-:S02]  /*1780*/  IMAD R17, R18, R16, R17 ;  /* 0x0000001012117224 */ /* 0x000fc400078e0211 */
[----:B0-----:R-:W-:Y:S02]  /*1790*/  IMAD.MOV.U32 R0, RZ, RZ, R11 ;  /* 0x000000ffff007224 */ /* 0x001fe400078e000b */
[----:B------:R-:W-:-:S04]  /*17a0*/  IMAD.HI.U32 R11, R10, R14, RZ ;  /* 0x0000000e0a0b7227 */ /* 0x000fc800078e00ff */
[----:B------:R-:W-:Y:S01]  /*17b0*/  @!P0 IMAD.MOV R0, RZ, RZ, -R0 ;  /* 0x000000ffff008224 */ /* 0x000fe200078e0a00 */
[C---:B------:R-:W-:Y:S01]  /*17c0*/  ISETP.GT.U32.AND P0, PT, R18.reuse, R4, PT ;  /* 0x000000041200720c */ /* 0x040fe20003f04070 */
[----:B------:R-:W-:Y:S02]  /*17d0*/  IMAD.MOV R11, RZ, RZ, -R11 ;  /* 0x000000ffff0b7224 */ /* 0x000fe400078e0a0b */
[----:B------:R-:W-:Y:S01]  /*17e0*/  IMAD.MOV.U32 R16, RZ, RZ, R15 ;  /* 0x000000ffff107224 */ /* 0x000fe200078e000f */
[----:B------:R0:W-:Y:S01]  /*17f0*/  STL [R1+0x158], R0 ;  /* 0x0001580001007387 */ /* 0x0001e20000100800 */
[----:B------:R-:W-:Y:S02]  /*1800*/  IMAD R14, R18, R11, R14 ;  /* 0x0000000b120e7224 */ /* 0x000fe400078e020e */
[----:B------:R-:W-:-:S03]  /*1810*/  IMAD.HI.U32 R15, R10, R6, RZ ;  /* 0x000000060a0f7227 */ /* 0x000fc600078e00ff */
[----:B------:R-:W-:Y:S01]  /*1820*/  ISETP.GT.U32.AND P6, PT, R18, R14, PT ;  /* 0x0000000e1200720c */ /* 0x000fe20003fc4070 */
[----:B------:R-:W-:Y:S01]  /*1830*/  @!P2 IMAD.MOV R16, RZ, RZ, -R16 ;  /* 0x000000ffff10a224 */ /* 0x000fe200078e0a10 */
[----:B------:R-:W-:Y:S01]  /*1840*/  ISETP.GE.AND P2, PT, R8, RZ, PT ;  /* 0x000000ff0800720c */ /* 0x000fe20003f46270 */
[----:B------:R-:W-:Y:S02]  /*1850*/  IMAD.MOV R15, RZ, RZ, -R15 ;  /* 0x000000ffff0f7224 */ /* 0x000fe400078e0a0f */
[----:B0-----:R-:W-:Y:S01]  /*1860*/  IMAD.MOV.U32 R0, RZ, RZ, R13 ;  /* 0x000000ffff007224 */ /* 0x001fe200078e000d */
[----:B------:R0:W-:Y:S01]  /*1870*/  STL [R1+0x15c], R16 ;  /* 0x00015c1001007387 */ /* 0x0001e20000100800 */
[----:B------:R-:W-:Y:S01]  /*1880*/  @!P0 IMAD.IADD R4, R4, 0x1, -R18 ;  /* 0x0000000104048824 */ /* 0x000fe200078e0a12 */
[----:B------:R-:W-:Y:S01]  /*1890*/  ISETP.GE.AND P0, PT, R9, RZ, PT ;  /* 0x000000ff0900720c */ /* 0x000fe20003f06270 */
[----:B------:R-:W-:Y:S01]  /*18a0*/  @!P3 IMAD.MOV R0, RZ, RZ, -R0 ;  /* 0x000000ffff00b224 */ /* 0x000fe200078e0a00 */
[----:B------:R-:W-:Y:S01]  /*18b0*/  ISETP.GT.U32.AND P3, PT, R18, R17, PT ;  /* 0x000000111200720c */ /* 0x000fe20003f64070 */
[----:B------:R-:W-:Y:S01]  /*18c0*/  @!P5 IMAD.IADD R12, R12, 0x1, -R18 ;  /* 0x000000010c0cd824 */ /* 0x000fe200078e0a12 */
[----:B------:R-:W-:Y:S01]  /*18d0*/  ISETP.GE.AND P5, PT, R5, RZ, PT ;  /* 0x000000ff0500720c */ /* 0x000fe20003fa6270 */
[----:B------:R-:W-:Y:S01]  /*18e0*/  IMAD R5, R18, R15, R6 ;  /* 0x0000000f12057224 */ /* 0x000fe200078e0206 */
[----:B------:R1:W-:Y:S01]  /*18f0*/  STL [R1+0x174], R0 ;  /* 0x0001740001007387 */ /* 0x0003e20000100800 */
[----:B------:R-:W-:-:S02]  /*1900*/  VIADD R15, R27, 0x6b ;  /* 0x0000006b1b0f7836 */ /* 0x000fc40000000000 */
[--C-:B------:R-:W-:Y:S02]  /*1910*/  @!P6 IMAD.IADD R14, R14, 0x1, -R18.reuse ;  /* 0x000000010e0ee824 */ /* 0x100fe400078e0a12 */
[C---:B0-----:R-:W-:Y:S02]  /*1920*/  VIADD R16, R27.reuse, 0x6a ;  /* 0x0000006a1b107836 */ /* 0x041fe40000000000 */
[----:B------:R-:W-:Y:S01]  /*1930*/  VIADD R6, R27, 0x69 ;  /* 0x000000691b067836 */ /* 0x000fe20000000000 */
[C---:B------:R-:W-:Y:S01]  /*1940*/  ISETP.GT.U32.AND P6, PT, R18.reuse, R14, PT ;  /* 0x0000000e1200720c */ /* 0x040fe20003fc4070 */
[----:B------:R-:W-:Y:S01]  /*1950*/  @!P3 IMAD.IADD R17, R17, 0x1, -R18 ;  /* 0x000000011111b824 */ /* 0x000fe200078e0a12 */
[----:B------:R-:W-:Y:S01]  /*1960*/  IABS R20, R16 ;  /* 0x0000001000147213 */ /* 0x000fe20000000000 */
[----:B-1----:R-:W-:Y:S01]  /*1970*/  IMAD.MOV.U32 R0, RZ, RZ, R4 ;  /* 0x000000ffff007224 */ /* 0x002fe200078e0004 */
[----:B------:R-:W-:Y:S01]  /*1980*/  IABS R4, R15 ;  /* 0x0000000f00047213 */ /* 0x000fe20000000000 */
[----:B------:R-:W-:Y:S01]  /*1990*/  VIADD R11, R27, 0x68 ;  /* 0x000000681b0b7836 */ /* 0x000fe20000000000 */
[C---:B------:R-:W-:Y:S01]  /*19a0*/  ISETP.GT.U32.AND P3, PT, R18.reuse, R17, PT ;  /* 0x000000111200720c */ /* 0x040fe20003f64070 */
[----:B------:R-:W-:Y:S01]  /*19b0*/  @!P1 IMAD.MOV R0, RZ, RZ, -R0 ;  /* 0x000000ffff009224 */ /* 0x000fe200078e0a00 */
[----:B------:R-:W-:Y:S01]  /*19c0*/  ISETP.GT.U32.AND P1, PT, R18, R7, PT ;  /* 0x000000071200720c */ /* 0x000fe20003f24070 */
[----:B------:R-:W-:Y:S01]  /*19d0*/  IMAD.HI.U32 R8, R10, R4, RZ ;  /* 0x000000040a087227 */ /* 0x000fe200078e00ff */
[----:B------:R-:W-:-:S02]  /*19e0*/  IABS R13, R6 ;  /* 0x00000006000d7213 */ /* 0x000fc40000000000 */
[----:B------:R0:W-:Y:S01]  /*19f0*/  STL [R1+0x178], R0 ;  /* 0x0001780001007387 */ /* 0x0001e20000100800 */
[----:B------:R-:W-:Y:S01]  /*1a00*/  IMAD.MOV R8, RZ, RZ, -R8 ;  /* 0x000000ffff087224 */ /* 0x000fe200078e0a08 */
[----:B------:R-:W-:Y:S01]  /*1a10*/  IABS R9, R11 ;  /* 0x0000000b00097213 */ /* 0x000fe20000000000 */
[----:B------:R-:W-:Y:S02]  /*1a20*/  @!P6 IMAD.IADD R14, R14, 0x1, -R18 ;  /* 0x000000010e0ee824 */ /* 0x000fe400078e0a12 */
[C---:B------:R-:W-:Y:S02]  /*1a30*/  IMAD R4, R18.reuse, R8, R4 ;  /* 0x0000000812047224 */ /* 0x040fe400078e0204 */
[----:B------:R-:W-:Y:S02]  /*1a40*/  IMAD.MOV.U32 R22, RZ, RZ, R12 ;  /* 0x000000ffff167224 */ /* 0x000fe400078e000c */
[----:B------:R-:W-:Y:S01]  /*1a50*/  @!P1 IMAD.IADD R7, R7, 0x1, -R18 ;  /* 0x0000000107079824 */ /* 0x000fe200078e0a12 */
[----:B------:R-:W-:Y:S01]  /*1a60*/  ISETP.GT.U32.AND P1, PT, R18, R5, PT ;  /* 0x000000051200720c */ /* 0x000fe20003f24070 */
[----:B------:R-:W-:Y:S01]  /*1a70*/  IMAD.HI.U32 R21, R10, R20, RZ ;  /* 0x000000140a157227 */ /* 0x000fe200078e00ff */
[----:B------:R-:W-:-:S03]  /*1a80*/  ISETP.GT.U32.AND P6, PT, R18, R4, PT ;  /* 0x000000041200720c */ /* 0x000fc60003fc4070 */
[----:B0-----:R-:W-:Y:S02]  /*1a90*/  IMAD.MOV.U32 R0, RZ, RZ, R7 ;  /* 0x000000ffff007224 */ /* 0x001fe400078e0007 */
[----:B------:R-:W-:Y:S01]  /*1aa0*/  @!P3 IMAD.IADD R17, R17, 0x1, -R18 ;  /* 0x000000011111b824 */ /* 0x000fe200078e0a12 */
[----:B------:R-:W-:Y:S01]  /*1ab0*/  ISETP.GE.AND P3, PT, R2, RZ, PT ;  /* 0x000000ff0200720c */ /* 0x000fe20003f66270 */
[----:B------:R-:W-:-:S04]  /*1ac0*/  IMAD.HI.U32 R2, R10, R13, RZ ;  /* 0x0000000d0a027227 */ /* 0x000fc800078e00ff */
[--C-:B------:R-:W-:Y:S01]  /*1ad0*/  @!P1 IMAD.IADD R5, R5, 0x1, -R18.reuse ;  /* 0x0000000105059824 */ /* 0x100fe200078e0a12 */
[----:B------:R-:W-:Y:S01]  /*1ae0*/  ISETP.GE.AND P1, PT, R15, RZ, PT ;  /* 0x000000ff0f00720c */ /* 0x000fe20003f26270 */
[----:B------:R-:W-:Y:S02]  /*1af0*/  @!P6 IMAD.IADD R4, R4, 0x1, -R18 ;  /* 0x000000010404e824 */ /* 0x000fe400078e0a12 */
[----:B------:R-:W-:Y:S01]  /*1b00*/  @!P4 IMAD.MOV R22, RZ, RZ, -R22 ;  /* 0x000000ffff16c224 */ /* 0x000fe200078e0a16 */
[----:B------:R-:W-:Y:S01]  /*1b10*/  ISETP.GT.U32.AND P6, PT, R18, R5, PT ;  /* 0x000000051200720c */ /* 0x000fe20003fc4070 */
[----:B------:R-:W-:Y:S02]  /*1b20*/  IMAD.MOV R21, RZ, RZ, -R21 ;  /* 0x000000ffff157224 */ /* 0x000fe400078e0a15 */
[----:B------:R-:W-:Y:S01]  /*1b30*/  @!P2 IMAD.MOV R0, RZ, RZ, -R0 ;  /* 0x000000ffff00a224 */ /* 0x000fe200078e0a00 */
[----:B------:R-:W-:Y:S01]  /*1b40*/  STL [R1+0x180], R22 ;  /* 0x0001801601007387 */ /* 0x000fe20000100800 */
[----:B------:R-:W-:Y:S01]  /*1b50*/  IMAD.HI.U32 R8, R10, R9, RZ ;  /* 0x000000090a087227 */ /* 0x000fe200078e00ff */
[----:B------:R-:W-:-:S02]  /*1b60*/  ISETP.GT.U32.AND P2, PT, R18, R4, PT ;  /* 0x000000041200720c */ /* 0x000fc40003f44070 */
[----:B------:R0:W-:Y:S01]  /*1b70*/  STL [R1+0x188], R0 ;  /* 0x0001880001007387 */ /* 0x0001e20000100800 */
[----:B------:R-:W-:Y:S02]  /*1b80*/  IMAD.MOV R2, RZ, RZ, -R2 ;  /* 0x000000ffff027224 */ /* 0x000fe400078e0a02 */
[C---:B------:R-:W-:Y:S02]  /*1b90*/  IMAD R15, R18.reuse, R21, R20 ;  /* 0x00000015120f7224 */ /* 0x040fe400078e0214 */
[----:B------:R-:W-:Y:S02]  /*1ba0*/  IMAD.MOV R8, RZ, RZ, -R8 ;  /* 0x000000ffff087224 */ /* 0x000fe400078e0a08 */
[C---:B------:R-:W-:Y:S01]  /*1bb0*/  IMAD R13, R18.reuse, R2, R13 ;  /* 0x00000002120d7224 */ /* 0x040fe200078e020d */
[----:B------:R-:W-:Y:S01]  /*1bc0*/  ISETP.GT.U32.AND P4, PT, R18, R15, PT ;  /* 0x0000000f1200720c */ /* 0x000fe20003f84070 */
[----:B------:R-:W-:Y:S02]  /*1bd0*/  VIADD R2, R27, 0x67 ;  /* 0x000000671b027836 */ /* 0x000fe40000000000 */
[----:B0-----:R-:W-:-:S02]  /*1be0*/  IMAD.MOV.U32 R0, RZ, RZ, R14 ;  /* 0x000000ffff007224 */ /* 0x001fc400078e000e */
[----:B------:R-:W-:Y:S01]  /*1bf0*/  @!P0 IMAD.MOV R17, RZ, RZ, -R17 ;  /* 0x000000ffff118224 */ /* 0x000fe200078e0a11 */
[----:B------:R-:W-:Y:S01]  /*1c00*/  IABS R12, R2 ;  /* 0x00000002000c7213 */ /* 0x000fe20000000000 */
[C---:B------:R-:W-:Y:S01]  /*1c10*/  IMAD R9, R18.reuse, R8, R9 ;  /* 0x0000000812097224 */ /* 0x040fe200078e0209 */
[C---:B------:R-:W-:Y:S01]  /*1c20*/  ISETP.GT.U32.AND P0, PT, R18.reuse, R13, PT ;  /* 0x0000000d1200720c */ /* 0x040fe20003f04070 */
[----:B------:R-:W-:Y:S01]  /*1c30*/  @!P5 IMAD.MOV R0, RZ, RZ, -R0 ;  /* 0x000000ffff00d224 */ /* 0x000fe200078e0a00 */
[----:B------:R-:W-:Y:S01]  /*1c40*/  STL [R1+0x18c], R17 ;  /* 0x00018c1101007387 */ /* 0x000fe20000100800 */
[----:B------:R-:W-:Y:S01]  /*1c50*/  @!P6 IMAD.IADD R5, R5, 0x1, -R18 ;  /* 0x000000010505e824 */ /* 0x000fe200078e0a12 */
[----:B------:R-:W-:Y:S01]  /*1c60*/  ISETP.GT.U32.AND P6, PT, R18, R9, PT ;  /* 0x000000091200720c */ /* 0x000fe20003fc4070 */
[----:B------:R-:W-:Y:S01]  /*1c70*/  IMAD.HI.U32 R14, R10, R12, RZ ;  /* 0x0000000c0a0e7227 */ /* 0x000fe200078e00ff */
[----:B------:R0:W-:Y:S01]  /*1c80*/  STL [R1+0x1a4], R0 ;  /* 0x0001a40001007387 */ /* 0x0001e20000100800 */
[----:B------:R-:W-:-:S02]  /*1c90*/  ISETP.GE.AND P5, PT, R16, RZ, PT ;  /* 0x000000ff1000720c */ /* 0x000fc40003fa6270 */
[----:B------:R-:W-:Y:S02]  /*1ca0*/  VIADD R8, R27, 0x66 ;  /* 0x000000661b087836 */ /* 0x000fe40000000000 */
[----:B------:R-:W-:Y:S02]  /*1cb0*/  IMAD.MOV R14, RZ, RZ, -R14 ;  /* 0x000000ffff0e7224 */ /* 0x000fe400078e0a0e */
[--C-:B------:R-:W-:Y:S01]  /*1cc0*/  @!P2 IMAD.IADD R4, R4, 0x1, -R18.reuse ;  /* 0x000000010404a824 */ /* 0x100fe200078e0a12 */
[----:B------:R-:W-:Y:S01]  /*1cd0*/  IABS R7, R8 ;  /* 0x0000000800077213 */ /* 0x000fe20000000000 */
[----:B------:R-:W-:Y:S01]  /*1ce0*/  @!P4 IMAD.IADD R15, R15, 0x1, -R18 ;  /* 0x000000010f0fc824 */ /* 0x000fe200078e0a12 */
[----:B------:R-:W-:Y:S01]  /*1cf0*/  ISETP.GE.AND P4, PT, R11, RZ, PT ;  /* 0x000000ff0b00720c */ /* 0x000fe20003f86270 */
[----:B0-----:R-:W-:Y:S01]  /*1d00*/  IMAD.MOV.U32 R0, RZ, RZ, R5 ;  /* 0x000000ffff007224 */ /* 0x001fe200078e0005 */
[----:B------:R-:W-:Y:S01]  /*1d10*/  ISETP.GE.AND P2, PT, R6, RZ, PT ;  /* 0x000000ff0600720c */ /* 0x000fe20003f46270 */
[----:B------:R-:W-:-:S02]  /*1d20*/  IMAD R11, R18, R14, R12 ;  /* 0x0000000e120b7224 */ /* 0x000fc400078e020c */
[----:B------:R-:W-:Y:S02]  /*1d30*/  @!P3 IMAD.MOV R0, RZ, RZ, -R0 ;  /* 0x000000ffff00b224 */ /* 0x000fe400078e0a00 */
[--C-:B------:R-:W-:Y:S01]  /*1d40*/  @!P0 IMAD.IADD R13, R13, 0x1, -R18.reuse ;  /* 0x000000010d0d8824 */ /* 0x100fe200078e0a12 */
[----:B------:R-:W-:Y:S01]  /*1d50*/  ISETP.GT.U32.AND P0, PT, R18, R15, PT ;  /* 0x0000000f1200720c */ /* 0x000fe20003f04070 */
[----:B------:R-:W-:Y:S01]  /*1d60*/  @!P6 IMAD.IADD R9, R9, 0x1, -R18 ;  /* 0x000000010909e824 */ /* 0x000fe200078e0a12 */
[----:B------:R0:W-:Y:S01]  /*1d70*/  STL [R1+0x1b0], R0 ;  /* 0x0001b00001007387 */ /* 0x0001e20000100800 */
[----:B------:R-:W-:Y:S01]  /*1d80*/  IMAD.HI.U32 R6, R10, R7, RZ ;  /* 0x000000070a067227 */ /* 0x000fe200078e00ff */
[C---:B------:R-:W-:Y:S02]  /*1d90*/  ISETP.GT.U32.AND P6, PT, R18.reuse, R13, PT ;  /* 0x0000000d1200720c */ /* 0x040fe40003fc4070 */
[----:B------:R-:W-:Y:S01]  /*1da0*/  ISETP.GT.U32.AND P3, PT, R18, R9, PT ;  /* 0x000000091200720c */ /* 0x000fe20003f64070 */
[----:B------:R-:W-:-:S02]  /*1db0*/  VIADD R5, R27, 0x65 ;  /* 0x000000651b057836 */ /* 0x000fc40000000000 */
[----:B------:R-:W-:Y:S02]  /*1dc0*/  IMAD.MOV R6, RZ, RZ, -R6 ;  /* 0x000000ffff067224 */ /* 0x000fe400078e0a06 */
[C---:B------:R-:W-:Y:S02]  /*1dd0*/  VIADD R17, R27.reuse, 0x5d ;  /* 0x0000005d1b117836 */ /* 0x040fe40000000000 */
[----:B0-----:R-:W-:Y:S01]  /*1de0*/  IMAD.MOV.U32 R0, RZ, RZ, R4 ;  /* 0x000000ffff007224 */ /* 0x001fe200078e0004 */
[----:B------:R-:W-:Y:S01]  /*1df0*/  IABS R4, R5 ;  /* 0x0000000500047213 */ /* 0x000fe20000000000 */
[C---:B------:R-:W-:Y:S02]  /*1e00*/  IMAD R7, R18.reuse, R6, R7 ;  /* 0x0000000612077224 */ /* 0x040fe400078e0207 */
[----:B------:R-:W-:Y:S01]  /*1e10*/  @!P1 IMAD.MOV R0, RZ, RZ, -R0 ;  /* 0x000000ffff009224 */ /* 0x000fe200078e0a00 */
[----:B------:R-:W-:Y:S01]  /*1e20*/  ISETP.GT.U32.AND P1, PT, R18, R11, PT ;  /* 0x0000000b1200720c */ /* 0x000fe20003f24070 */
[----:B------:R-:W-:-:S02]  /*1e30*/  VIADD R6, R27, 0x64 ;  /* 0x000000641b067836 */ /* 0x000fc40000000000 */
[--C-:B------:R-:W-:Y:S01]  /*1e40*/  @!P0 IMAD.IADD R15, R15, 0x1, -R18.reuse ;  /* 0x000000010f0f8824 */ /* 0x100fe200078e0a12 */
[----:B------:R-:W-:Y:S01]  /*1e50*/  ISETP.GE.AND P0, PT, R2, RZ, PT ;  /* 0x000000ff0200720c */ /* 0x000fe20003f06270 */
[----:B------:R-:W-:Y:S01]  /*1e60*/  IMAD.HI.U32 R14, R10, R4, RZ ;  /* 0x000000040a0e7227 */ /* 0x000fe200078e00ff */
[----:B------:R0:W-:Y:S01]  /*1e70*/  STL [R1+0x1b8], R0 ;  /* 0x0001b80001007387 */ /* 0x0001e20000100800 */
[----:B------:R-:W-:Y:S02]  /*1e80*/  IABS R2, R6 ;  /* 0x0000000600027213 */ /* 0x000fe40000000000 */
[----:B------:R-:W-:Y:S01]  /*1e90*/  @!P3 IMAD.IADD R9, R9, 0x1, -R18 ;  /* 0x000000010909b824 */ /* 0x000fe200078e0a12 */
[----:B------:R-:W-:Y:S01]  /*1ea0*/  ISETP.GE.AND P3, PT, R8, RZ, PT ;  /* 0x000000ff0800720c */ /* 0x000fe20003f66270 */
[----:B------:R-:W-:Y:S02]  /*1eb0*/  IMAD.MOV R14, RZ, RZ, -R14 ;  /* 0x000000ffff0e7224 */ /* 0x000fe400078e0a0e */
[----:B------:R-:W-:Y:S01]  /*1ec0*/  @!P1 IMAD.IADD R11, R11, 0x1, -R18 ;  /* 0x000000010b0b9824 */ /* 0x000fe200078e0a12 */
[----:B------:R-:W-:Y:S01]  /*1ed0*/  ISETP.GE.AND P1, PT, R5, RZ, PT ;  /* 0x000000ff0500720c */ /* 0x000fe20003f26270 */
[----:B------:R-:W-:-:S02]  /*1ee0*/  VIADD R8, R27, 0x63 ;  /* 0x000000631b087836 */ /* 0x000fc40000000000 */
[----:B0-----:R-:W-:Y:S02]  /*1ef0*/  IMAD.MOV.U32 R0, RZ, RZ, R15 ;  /* 0x000000ffff007224 */ /* 0x001fe400078e000f */
[----:B------:R-:W-:Y:S01]  /*1f00*/  IMAD.HI.U32 R12, R10, R2, RZ ;  /* 0x000000020a0c7227 */ /* 0x000fe200078e00ff */
[----:B------:R-:W-:-:S03]  /*1f10*/  IABS R5, R8 ;  /* 0x0000000800057213 */ /* 0x000fc60000000000 */
[----:B------:R-:W-:Y:S01]  /*1f20*/  @!P5 IMAD.MOV R0, RZ, RZ, -R0 ;  /* 0x000000ffff00d224 */ /* 0x000fe200078e0a00 */
[C---:B------:R-:W-:Y:S01]  /*1f30*/  ISETP.GT.U32.AND P5, PT, R18.reuse, R11, PT ;  /* 0x0000000b1200720c */ /* 0x040fe20003fa4070 */
[----:B------:R-:W-:Y:S01]  /*1f40*/  @!P6 IMAD.IADD R13, R13, 0x1, -R18 ;  /* 0x000000010d0de824 */ /* 0x000fe200078e0a12 */
[C---:B------:R-:W-:Y:S01]  /*1f50*/  ISETP.GT.U32.AND P6, PT, R18.reuse, R7, PT ;  /* 0x000000071200720c */ /* 0x040fe20003fc4070 */
[C---:B------:R-:W-:Y:S01]  /*1f60*/  IMAD R4, R18.reuse, R14, R4 ;  /* 0x0000000e12047224 */ /* 0x040fe200078e0204 */
[----:B------:R0:W-:Y:S01]  /*1f70*/  STL [R1+0x1bc], R0 ;  /* 0x0001bc0001007387 */ /* 0x0001e20000100800 */
[----:B------:R-:W-:Y:S02]  /*1f80*/  IMAD.MOV R12, RZ, RZ, -R12 ;  /* 0x000000ffff0c7224 */ /* 0x000fe400078e0a0c */
[----:B------:R-:W-:Y:S01]  /*1f90*/  @!P2 IMAD.MOV R13, RZ, RZ, -R13 ;  /* 0x000000ffff0da224 */ /* 0x000fe200078e0a0d */
[C---:B------:R-:W-:Y:S01]  /*1fa0*/  ISETP.GT.U32.AND P2, PT, R18.reuse, R4, PT ;  /* 0x000000041200720c */ /* 0x040fe20003f44070 */
[----:B------:R-:W-:-:S02]  /*1fb0*/  IMAD R2, R18, R12, R2 ;  /* 0x0000000c12027224 */ /* 0x000fc400078e0202 */
[----:B------:R-:W-:Y:S01]  /*1fc0*/  IMAD.HI.U32 R12, R10, R5, RZ ;  /* 0x000000050a0c7227 */ /* 0x000fe200078e00ff */
[----:B------:R-:W-:Y:S03]  /*1fd0*/  STL [R1+0x1c4], R13 ;  /* 0x0001c40d01007387 */ /* 0x000fe60000100800 */
[----:B------:R-:W-:Y:S02]  /*1fe0*/  IMAD.MOV R12, RZ, RZ, -R12 ;  /* 0x000000ffff0c7224 */ /* 0x000fe400078e0a0c */
[----:B------:R-:W-:Y:S01]  /*1ff0*/  @!P5 IMAD.IADD R11, R11, 0x1, -R18 ;  /* 0x000000010b0bd824 */ /* 0x000fe200078e0a12 */
[C---:B------:R-:W-:Y:S01]  /*2000*/  ISETP.GT.U32.AND P5, PT, R18.reuse, R2, PT ;  /* 0x000000021200720c */ /* 0x040fe20003fa4070 */
[----:B------:R-:W-:Y:S02]  /*2010*/  IMAD R5, R18, R12, R5 ;  /* 0x0000000c12057224 */ /* 0x000fe400078e0205 */
[----:B------:R-:W-:-:S02]  /*2020*/  IMAD.MOV.U32 R14, RZ, RZ, R11 ;  /* 0x000000ffff0e7224 */ /* 0x000fc400078e000b */
[--C-:B------:R-:W-:Y:S02]  /*2030*/  @!P6 IMAD.IADD R7, R7, 0x1, -R18.reuse ;  /* 0x000000010707e824 */ /* 0x100fe400078e0a12 */
[----:B0-----:R-:W-:Y:S02]  /*2040*/  IMAD.MOV.U32 R0, RZ, RZ, R9 ;  /* 0x000000ffff007224 */ /* 0x001fe400078e0009 */
[----:B------:R-:W-:Y:S01]  /*2050*/  @!P2 IMAD.IADD R4, R4, 0x1, -R18 ;  /* 0x000000010404a824 */ /* 0x000fe200078e0a12 */
[C---:B------:R-:W-:Y:S01]  /*2060*/  ISETP.GT.U32.AND P6, PT, R18.reuse, R7, PT ;  /* 0x000000071200720c */ /* 0x040fe20003fc4070 */
[----:B------:R-:W-:Y:S01]  /*2070*/  @!P0 IMAD.MOV R14, RZ, RZ, -R14 ;  /* 0x000000ffff0e8224 */ /* 0x000fe200078e0a0e */
[----:B------:R-:W-:Y:S01]  /*2080*/  ISETP.GT.U32.AND P0, PT, R18, R5, PT ;  /* 0x000000051200720c */ /* 0x000fe20003f04070 */
[----:B------:R-:W-:Y:S01]  /*2090*/  @!P4 IMAD.MOV R0, RZ, RZ, -R0 ;  /* 0x000000ffff00c224 */ /* 0x000fe200078e0a00 */
[----:B------:R-:W-:Y:S01]  /*20a0*/  ISETP.GE.AND P4, PT, R6, RZ, PT ;  /* 0x000000ff0600720c */ /* 0x000fe20003f86270 */
[C---:B------:R-:W-:Y:S01]  /*20b0*/  VIADD R6, R27.reuse, 0x62 ;  /* 0x000000621b067836 */ /* 0x040fe20000000000 */
[----:B------:R-:W-:Y:S01]  /*20c0*/  ISETP.GT.U32.AND P2, PT, R18, R4, PT ;  /* 0x000000041200720c */ /* 0x000fe20003f44070 */
[C---:B------:R-:W-:Y:S01]  /*20d0*/  VIADD R9, R27.reuse, 0x61 ;  /* 0x000000611b097836 */ /* 0x040fe20000000000 */
[----:B------:R0:W-:Y:S01]  /*20e0*/  STL [R1+0x1c8], R0 ;  /* 0x0001c80001007387 */ /* 0x0001e20000100800 */
[--C-:B------:R-:W-:Y:S01]  /*20f0*/  @!P5 IMAD.IADD R2, R2, 0x1, -R18.reuse ;  /* 0x000000010202d824 */ /* 0x100fe200078e0a12 */
[----:B------:R-:W-:Y:S01]  /*2100*/  IABS R22, R6 ;  /* 0x0000000600167213 */ /* 0x000fe20000000000 */
[----:B------:R-:W-:Y:S01]  /*2110*/  VIADD R16, R27, 0x58 ;  /* 0x000000581b107836 */ /* 0x000fe20000000000 */
[----:B------:R-:W-:Y:S01]  /*2120*/  IABS R21, R9 ;  /* 0x0000000900157213 */ /* 0x000fe20000000000 */
[--C-:B------:R-:W-:Y:S01]  /*2130*/  @!P6 IMAD.IADD R7, R7, 0x1, -R18.reuse ;  /* 0x000000010707e824 */ /* 0x100fe200078e0a12 */
[----:B------:R-:W-:Y:S01]  /*2140*/  ISETP.GT.U32.AND P5, PT, R18, R2, PT ;  /* 0x000000021200720c */ /* 0x000fe20003fa4070 */
[----:B------:R-:W-:Y:S01]  /*2150*/  IMAD.HI.U32 R11, R10, R22, RZ ;  /* 0x000000160a0b7227 */ /* 0x000fe200078e00ff */
[----:B------:R-:W-:Y:S01]  /*2160*/  ISETP.GE.AND P6, PT, R8, RZ, PT ;  /* 0x000000ff0800720c */ /* 0x000fe20003fc6270 */
[----:B------:R1:W-:Y:S02]  /*2170*/  STL [R1+0x1d4], R14 ;  /* 0x0001d40e01007387 */ /* 0x0003e40000100800 */
[----:B------:R-:W-:-:S02]  /*2180*/  @!P0 IMAD.IADD R5, R5, 0x1, -R18 ;  /* 0x0000000105058824 */ /* 0x000fc400078e0a12 */
[----:B------:R-:W-:Y:S01]  /*2190*/  @!P2 IMAD.IADD R4, R4, 0x1, -R18 ;  /* 0x000000010404a824 */ /* 0x000fe200078e0a12 */
[----:B------:R-:W-:Y:S01]  /*21a0*/  ISETP.GE.AND P2, PT, R9, RZ, PT ;  /* 0x000000ff0900720c */ /* 0x000fe20003f46270 */
[----:B------:R-:W-:Y:S01]  /*21b0*/  IMAD.MOV R9, RZ, RZ, -R11 ;  /* 0x000000ffff097224 */ /* 0x000fe200078e0a0b */
[----:B------:R-:W-:Y:S01]  /*21c0*/  ISETP.GT.U32.AND P0, PT, R18, R5, PT ;  /* 0x000000051200720c */ /* 0x000fe20003f04070 */
[----:B0-----:R-:W-:Y:S02]  /*21d0*/  IMAD.MOV.U32 R0, RZ, RZ, R7 ;  /* 0x000000ffff007224 */ /* 0x001fe400078e0007 */
[----:B------:R-:W-:Y:S01]  /*21e0*/  IMAD.HI.U32 R7, R10, R21, RZ ;  /* 0x000000150a077227 */ /* 0x000fe200078e00ff */
[----:B-1----:R-:W-:-:S03]  /*21f0*/  IABS R14, R17 ;  /* 0x00000011000e7213 */ /* 0x002fc60000000000 */
[C---:B------:R-:W-:Y:S02]  /*2200*/  IMAD R22, R18.reuse, R9, R22 ;  /* 0x0000000912167224 */ /* 0x040fe400078e0216 */
[----:B------:R-:W-:Y:S02]  /*2210*/  IMAD.MOV.U32 R12, RZ, RZ, R4 ;  /* 0x000000ffff0c7224 */ /* 0x000fe400078e0004 */
[----:B------:R-:W-:Y:S02]  /*2220*/  IMAD.MOV R7, RZ, RZ, -R7 ;  /* 0x000000ffff077224 */ /* 0x000fe400078e0a07 */
[----:B------:R-:W-:Y:S01]  /*2230*/  @!P1 IMAD.MOV R12, RZ, RZ, -R12 ;  /* 0x000000ffff0c9224 */ /* 0x000fe200078e0a0c */
[C---:B------:R-:W-:Y:S01]  /*2240*/  ISETP.GT.U32.AND P1, PT, R18.reuse, R22, PT ;  /* 0x000000161200720c */ /* 0x040fe20003f24070 */
[----:B------:R-:W-:Y:S02]  /*2250*/  IMAD R21, R18, R7, R21 ;  /* 0x0000000712157224 */ /* 0x000fe400078e0215 */
[----:B------:R-:W-:-:S02]  /*2260*/  VIADD R8, R27, 0x60 ;  /* 0x000000601b087836 */ /* 0x000fc40000000000 */
[----:B------:R-:W-:Y:S01]  /*2270*/  @!P0 IMAD.IADD R5, R5, 0x1, -R18 ;  /* 0x0000000105058824 */ /* 0x000fe200078e0a12 */
[----:B------:R-:W-:Y:S01]  /*2280*/  ISETP.GT.U32.AND P0, PT, R18, R21, PT ;  /* 0x000000151200720c */ /* 0x000fe20003f04070 */
[----:B------:R-:W-:Y:S01]  /*2290*/  @!P3 IMAD.MOV R0, RZ, RZ, -R0 ;  /* 0x000000ffff00b224 */ /* 0x000fe200078e0a00 */
[----:B------:R-:W-:Y:S01]  /*22a0*/  IABS R13, R8 ;  /* 0x00000008000d7213 */ /* 0x000fe20000000000 */
[--C-:B------:R-:W-:Y:S01]  /*22b0*/  @!P5 IMAD.IADD R2, R2, 0x1, -R18.reuse ;  /* 0x000000010202d824 */ /* 0x100fe200078e0a12 */
[----:B------:R-:W-:Y:S01]  /*22c0*/  ISETP.GE.AND P3, PT, R6, RZ, PT ;  /* 0x000000ff0600720c */ /* 0x000fe20003f66270 */
[----:B------:R-:W-:Y:S01]  /*22d0*/  VIADD R11, R27, 0x5f ;  /* 0x0000005f1b0b7836 */ /* 0x000fe20000000000 */
[----:B------:R0:W-:Y:S01]  /*22e0*/  STL [R1+0x1dc], R0 ;  /* 0x0001dc0001007387 */ /* 0x0001e20000100800 */
[----:B------:R-:W-:Y:S01]  /*22f0*/  @!P1 IMAD.IADD R22, R22, 0x1, -R18 ;  /* 0x0000000116169824 */ /* 0x000fe200078e0a12 */
[----:B------:R-:W-:Y:S01]  /*2300*/  ISETP.GE.AND P5, PT, R8, RZ, PT ;  /* 0x000000ff0800720c */ /* 0x000fe20003fa6270 */
[----:B------:R-:W-:Y:S01]  /*2310*/  IMAD.HI.U32 R6, R10, R13, RZ ;  /* 0x0000000d0a067227 */ /* 0x000fe200078e00ff */
[----:B------:R1:W-:Y:S02]  /*2320*/  STL [R1+0x1d8], R12 ;  /* 0x0001d80c01007387 */ /* 0x0003e40000100800 */
[----:B------:R-:W-:Y:S01]  /*2330*/  ISETP.GT.U32.AND P1, PT, R18, R22, PT ;  /* 0x000000161200720c */ /* 0x000fe20003f24070 */
[----:B------:R-:W-:-:S02]  /*2340*/  IMAD.MOV R6, RZ, RZ, -R6 ;  /* 0x000000ffff067224 */ /* 0x000fc400078e0a06 */
[----:B------:R-:W-:Y:S02]  /*2350*/  VIADD R8, R27, 0x5e ;  /* 0x0000005e1b087836 */ /* 0x000fe40000000000 */
[----:B0-----:R-:W-:Y:S02]  /*2360*/  IMAD.MOV.U32 R0, RZ, RZ, R2 ;  /* 0x000000ffff007224 */ /* 0x001fe400078e0002 */
[----:B------:R-:W-:Y:S01]  /*2370*/  @!P0 IMAD.IADD R21, R21, 0x1, -R18 ;  /* 0x0000000115158824 */ /* 0x000fe200078e0a12 */
[----:B------:R-:W-:Y:S01]  /*2380*/  IABS R9, R8 ;  /* 0x0000000800097213 */ /* 0x000fe20000000000 */
[----:B------:R-:W-:Y:S01]  /*2390*/  @!P4 IMAD.MOV R0, RZ, RZ, -R0 ;  /* 0x000000ffff00c224 */ /* 0x000fe200078e0a00 */
[----:B------:R-:W-:Y:S01]  /*23a0*/  ISETP.GE.AND P4, PT, R11, RZ, PT ;  /* 0x000000ff0b00720c */ /* 0x000fe20003f86270 */
[----:B------:R-:W-:Y:S01]  /*23b0*/  IMAD R13, R18, R6, R13 ;  /* 0x00000006120d7224 */ /* 0x000fe200078e020d */
[----:B------:R-:W-:Y:S01]  /*23c0*/  IABS R11, R11 ;  /* 0x0000000b000b7213 */ /* 0x000fe20000000000 */
[----:B------:R-:W-:Y:S01]  /*23d0*/  IMAD.HI.U32 R6, R10, R9, RZ ;  /* 0x000000090a067227 */ /* 0x000fe200078e00ff */
[----:B------:R0:W-:Y:S01]  /*23e0*/  STL [R1+0x1e0], R0 ;  /* 0x0001e00001007387 */ /* 0x0001e20000100800 */
[----:B------:R-:W-:-:S02]  /*23f0*/  ISETP.GT.U32.AND P0, PT, R18, R21, PT ;  /* 0x000000151200720c */ /* 0x000fc40003f04070 */
[----:B-1----:R-:W-:-:S04]  /*2400*/  IMAD.HI.U32 R12, R10, R11, RZ ;  /* 0x0000000b0a0c7227 */ /* 0x002fc800078e00ff */
[----:B------:R-:W-:Y:S02]  /*2410*/  IMAD.MOV R12, RZ, RZ, -R12 ;  /* 0x000000ffff0c7224 */ /* 0x000fe400078e0a0c */
[----:B------:R-:W-:Y:S01]  /*2420*/  @!P1 IMAD.IADD R22, R22, 0x1, -R18 ;  /* 0x0000000116169824 */ /* 0x000fe200078e0a12 */
[----:B------:R-:W-:Y:S01]  /*2430*/  ISETP.GE.AND P1, PT, R8, RZ, PT ;  /* 0x000000ff0800720c */ /* 0x000fe20003f26270 */
[----:B0-----:R-:W-:Y:S02]  /*2440*/  IMAD.MOV.U32 R0, RZ, RZ, R5 ;  /* 0x000000ffff007224 */ /* 0x001fe400078e0005 */
[----:B------:R-:W-:Y:S02]  /*2450*/  IMAD.MOV R6, RZ, RZ, -R6 ;  /* 0x000000ffff067224 */ /* 0x000fe400078e0a06 */
[----:B------:R-:W-:Y:S01]  /*2460*/  @!P6 IMAD.MOV R0, RZ, RZ, -R0 ;  /* 0x000000ffff00e224 */ /* 0x000fe200078e0a00 */
[C---:B------:R-:W-:Y:S01]  /*2470*/  ISETP.GT.U32.AND P6, PT, R18.reuse, R13, PT ;  /* 0x0000000d1200720c */ /* 0x040fe20003fc4070 */
[----:B------:R-:W-:-:S02]  /*2480*/  IMAD R8, R18, R12, R11 ;  /* 0x0000000c12087224 */ /* 0x000fc400078e020b */
[C---:B------:R-:W-:Y:S01]  /*2490*/  IMAD R9, R18.reuse, R6, R9 ;  /* 0x0000000612097224 */ /* 0x040fe200078e0209 */
[----:B------:R0:W-:Y:S01]  /*24a0*/  STL [R1+0x1d0], R0 ;  /* 0x0001d00001007387 */ /* 0x0001e20000100800 */
[----:B------:R-:W-:Y:S01]  /*24b0*/  @!P0 IMAD.IADD R21, R21, 0x1, -R18 ;  /* 0x0000000115158824 */ /* 0x000fe200078e0a12 */
[----:B------:R-:W-:Y:S01]  /*24c0*/  ISETP.GT.U32.AND P0, PT, R18, R8, PT ;  /* 0x000000081200720c */ /* 0x000fe20003f04070 */
[----:B------:R-:W-:Y:S02]  /*24d0*/  VIADD R4, R27, 0x5c ;  /* 0x0000005c1b047836 */ /* 0x000fe40000000000 */
[----:B------:R-:W-:-:S03]  /*24e0*/  IMAD.HI.U32 R15, R10, R14, RZ ;  /* 0x0000000e0a0f7227 */ /* 0x000fc600078e00ff */
[----:B------:R-:W-:Y:S01]  /*24f0*/  IABS R7, R4 ;  /* 0x0000000400077213 */ /* 0x000fe20000000000 */
[--C-:B------:R-:W-:Y:S01]  /*2500*/  @!P6 IMAD.IADD R13, R13, 0x1, -R18.reuse ;  /* 0x000000010d0de824 */ /* 0x100fe200078e0a12 */
[----:B------:R-:W-:Y:S01]  /*2510*/  ISETP.GT.U32.AND P6, PT, R18, R9, PT ;  /* 0x000000091200720c */ /* 0x000fe20003fc4070 */
[C---:B------:R-:W-:Y:S02]  /*2520*/  VIADD R11, R27.reuse, 0x5b ;  /* 0x0000005b1b0b7836 */ /* 0x040fe40000000000 */
[----:B------:R-:W-:Y:S02]  /*2530*/  IMAD.MOV R5, RZ, RZ, -R15 ;  /* 0x000000ffff057224 */ /* 0x000fe400078e0a0f */
[----:B------:R-:W-:Y:S01]  /*2540*/  VIADD R12, R27, 0x5a ;  /* 0x0000005a1b0c7836 */ /* 0x000fe20000000000 */
[----:B------:R-:W-:Y:S01]  /*2550*/  IABS R6, R11 ;  /* 0x0000000b00067213 */ /* 0x000fe20000000000 */
[----:B------:R-:W-:Y:S01]  /*2560*/  @!P0 IMAD.IADD R8, R8, 0x1, -R18 ;  /* 0x0000000108088824 */ /* 0x000fe200078e0a12 */
[----:B------:R-:W-:Y:S01]  /*2570*/  ISETP.GT.U32.AND P0, PT, R18, R13, PT ;  /* 0x0000000d1200720c */ /* 0x000fe20003f04070 */
[----:B0-----:R-:W-:-:S02]  /*2580*/  IMAD.MOV.U32 R0, RZ, RZ, R22 ;  /* 0x000000ffff007224 */ /* 0x001fc400078e0016 */
[C---:B------:R-:W-:Y:S01]  /*2590*/  IMAD R14, R18.reuse, R5, R14 ;  /* 0x00000005120e7224 */ /* 0x040fe200078e020e */
[----:B------:R-:W-:Y:S01]  /*25a0*/  IABS R5, R12 ;  /* 0x0000000c00057213 */ /* 0x000fe20000000000 */
[----:B------:R-:W-:Y:S02]  /*25b0*/  @!P6 IMAD.IADD R9, R9, 0x1, -R18 ;  /* 0x000000010909e824 */ /* 0x000fe400078e0a12 */
[----:B------:R-:W-:Y:S01]  /*25c0*/  @!P3 IMAD.MOV R0, RZ, RZ, -R0 ;  /* 0x000000ffff00b224 */ /* 0x000fe200078e0a00 */
[----:B------:R-:W-:Y:S01]  /*25d0*/  ISETP.GT.U32.AND P3, PT, R18, R8, PT ;  /* 0x000000081200720c */ /* 0x000fe20003f64070 */
[----:B------:R-:W-:Y:S01]  /*25e0*/  IMAD.HI.U32 R2, R10, R7, RZ ;  /* 0x000000070a027227 */ /* 0x000fe200078e00ff */
[----:B------:R-:W-:Y:S02]  /*25f0*/  ISETP.GT.U32.AND P6, PT, R18, R9, PT ;  /* 0x000000091200720c */ /* 0x000fe40003fc4070 */
[----:B------:R0:W-:Y:S01]  /*2600*/  STL [R1+0x1cc], R0 ;  /* 0x0001cc0001007387 */ /* 0x0001e20000100800 */
[----:B------:R-:W-:-:S04]  /*2610*/  IMAD.HI.U32 R22, R10, R6, RZ ;  /* 0x000000060a167227 */ /* 0x000fc800078e00ff */
[----:B------:R-:W-:Y:S02]  /*2620*/  IMAD.MOV R2, RZ, RZ, -R2 ;  /* 0x000000ffff027224 */ /* 0x000fe400078e0a02 */
[----:B------:R-:W-:-:S04]  /*2630*/  IMAD.HI.U32 R23, R10, R5, RZ ;  /* 0x000000050a177227 */ /* 0x000fc800078e00ff */
[----:B0-----:R-:W-:Y:S02]  /*2640*/  IMAD.MOV.U32 R0, RZ, RZ, R21 ;  /* 0x000000ffff007224 */ /* 0x001fe400078e0015 */
[----:B------:R-:W-:Y:S02]  /*2650*/  IMAD.MOV R22, RZ, RZ, -R22 ;  /* 0x000000ffff167224 */ /* 0x000fe400078e0a16 */
[C---:B------:R-:W-:Y:S01]  /*2660*/  IMAD R7, R18.reuse, R2, R7 ;  /* 0x0000000212077224 */ /* 0x040fe200078e0207 */
[----:B------:R-:W-:Y:S01]  /*2670*/  IABS R2, R16 ;  /* 0x0000001000027213 */ /* 0x000fe20000000000 */
[----:B------:R-:W-:Y:S02]  /*2680*/  IMAD.MOV R23, RZ, RZ, -R23 ;  /* 0x000000ffff177224 */ /* 0x000fe400078e0a17 */
[----:B------:R-:W-:Y:S01]  /*2690*/  @!P2 IMAD.MOV R0, RZ, RZ, -R0 ;  /* 0x000000ffff00a224 */ /* 0x000fe200078e0a00 */
[C---:B------:R-:W-:Y:S01]  /*26a0*/  ISETP.GT.U32.AND P2, PT, R18.reuse, R14, PT ;  /* 0x0000000e1200720c */ /* 0x040fe20003f44070 */
[----:B------:R-:W-:-:S02]  /*26b0*/  IMAD R6, R18, R22, R6 ;  /* 0x0000001612067224 */ /* 0x000fc400078e0206 */
[--C-:B------:R-:W-:Y:S01]  /*26c0*/  @!P0 IMAD.IADD R13, R13, 0x1, -R18.reuse ;  /* 0x000000010d0d8824 */ /* 0x100fe200078e0a12 */
[C---:B------:R-:W-:Y:S01]  /*26d0*/  ISETP.GT.U32.AND P0, PT, R18.reuse, R7, PT ;  /* 0x000000071200720c */ /* 0x040fe20003f04070 */
[----:B------:R-:W-:Y:S01]  /*26e0*/  IMAD R5, R18, R23, R5 ;  /* 0x0000001712057224 */ /* 0x000fe200078e0205 */
[----:B------:R0:W-:Y:S01]  /*26f0*/  STL [R1+0x1c0], R0 ;  /* 0x0001c00001007387 */ /* 0x0001e20000100800 */
[--C-:B------:R-:W-:Y:S01]  /*2700*/  @!P3 IMAD.IADD R8, R8, 0x1, -R18.reuse ;  /* 0x000000010808b824 */ /* 0x100fe200078e0a12 */
[C---:B------:R-:W-:Y:S01]  /*2710*/  ISETP.GT.U32.AND P3, PT, R18.reuse, R6, PT ;  /* 0x000000061200720c */ /* 0x040fe20003f64070 */
[--C-:B------:R-:W-:Y:S01]  /*2720*/  @!P6 IMAD.IADD R9, R9, 0x1, -R18.reuse ;  /* 0x000000010909e824 */ /* 0x100fe200078e0a12 */
[----:B------:R-:W-:Y:S01]  /*2730*/  ISETP.GT.U32.AND P6, PT, R18, R5, PT ;  /* 0x000000051200720c */ /* 0x000fe20003fc4070 */
[----:B------:R-:W-:Y:S02]  /*2740*/  VIADD R15, R27, 0x59 ;  /* 0x000000591b0f7836 */ /* 0x000fe40000000000 */
[--C-:B------:R-:W-:Y:S01]  /*2750*/  @!P2 IMAD.IADD R14, R14, 0x1, -R18.reuse ;  /* 0x000000010e0ea824 */ /* 0x100fe200078e0a12 */
[----:B------:R-:W-:Y:S01]  /*2760*/  ISETP.GE.AND P2, PT, R17, RZ, PT ;  /* 0x000000ff1100720c */ /* 0x000fe20003f46270 */
[----:B------:R-:W-:Y:S01]  /*2770*/  IMAD.MOV.U32 R24, RZ, RZ, R13 ;  /* 0x000000ffff187224 */ /* 0x000fe200078e000d */
[----:B------:R-:W-:Y:S01]  /*2780*/  IABS R20, R15 ;  /* 0x0000000f00147213 */ /* 0x000fe20000000000 */
[----:B------:R-:W-:Y:S01]  /*2790*/  @!P0 IMAD.IADD R7, R7, 0x1, -R18 ;  /* 0x0000000107078824 */ /* 0x000fe200078e0a12 */
[----:B------:R-:W-:Y:S01]  /*27a0*/  ISETP.GE.AND P0, PT, R4, RZ, PT ;  /* 0x000000ff0400720c */ /* 0x000fe20003f06270 */
[----:B0-----:R-:W-:-:S02]  /*27b0*/  IMAD.MOV.U32 R0, RZ, RZ, R8 ;  /* 0x000000ffff007224 */ /* 0x001fc400078e0008 */
[----:B------:R-:W-:Y:S01]  /*27c0*/  @!P3 IMAD.IADD R6, R6, 0x1, -R18 ;  /* 0x000000010606b824 */ /* 0x000fe200078e0a12 */
[----:B------:R-:W-:Y:S01]  /*27d0*/  ISETP.GT.U32.AND P3, PT, R18, R14, PT ;  /* 0x0000000e1200720c */ /* 0x000fe20003f64070 */
[----:B------:R-:W-:-:S04]  /*27e0*/  IMAD.HI.U32 R21, R10, R20, RZ ;  /* 0x000000140a157227 */ /* 0x000fc800078e00ff */
[----:B------:R-:W-:Y:S01]  /*27f0*/  @!P6 IMAD.IADD R5, R5, 0x1, -R18 ;  /* 0x000000010505e824 */ /* 0x000fe200078e0a12 */
[C---:B------:R-:W-:Y:S01]  /*2800*/  ISETP.GT.U32.AND P6, PT, R18.reuse, R6, PT ;  /* 0x000000061200720c */ /* 0x040fe20003fc4070 */
[----:B------:R-:W-:Y:S01]  /*2810*/  @!P5 IMAD.MOV R24, RZ, RZ, -R24 ;  /* 0x000000ffff18d224 */ /* 0x000fe200078e0a18 */
[C---:B------:R-:W-:Y:S01]  /*2820*/  ISETP.GT.U32.AND P5, PT, R18.reuse, R7, PT ;  /* 0x000000071200720c */ /* 0x040fe20003fa4070 */
[----:B------:R-:W-:Y:S02]  /*2830*/  IMAD.MOV R21, RZ, RZ, -R21 ;  /* 0x000000ffff157224 */ /* 0x000fe400078e0a15 */
[----:B------:R-:W-:Y:S01]  /*2840*/  @!P4 IMAD.MOV R0, RZ, RZ, -R0 ;  /* 0x000000ffff00c224 */ /* 0x000fe200078e0a00 */
[----:B------:R-:W-:Y:S01]  /*2850*/  STL [R1+0x1b4], R24 ;  /* 0x0001b41801007387 */ /* 0x000fe20000100800 */
[C---:B------:R-:W-:Y:S01]  /*2860*/  IMAD R4, R18.reuse, R21, R20 ;  /* 0x0000001512047224 */ /* 0x040fe200078e0214 */
[----:B------:R-:W-:Y:S01]  /*2870*/  ISETP.GT.U32.AND P4, PT, R18, R5, PT ;  /* 0x000000051200720c */ /* 0x000fe20003f84070 */
[----:B------:R-:W-:Y:S01]  /*2880*/  VIADD R20, R27, 0x57 ;  /* 0x000000571b147836 */ /* 0x000fe20000000000 */
[----:B------:R0:W-:Y:S01]  /*2890*/  STL [R1+0x1ac], R0 ;  /* 0x0001ac0001007387 */ /* 0x0001e20000100800 */
[----:B------:R-:W-:-:S04]  /*28a0*/  IMAD.HI.U32 R22, R10, R2, RZ ;  /* 0x000000020a167227 */ /* 0x000fc800078e00ff */
[----:B------:R-:W-:Y:S02]  /*28b0*/  VIADD R17, R27, 0x56 ;  /* 0x000000561b117836 */ /* 0x000fe40000000000 */
[----:B------:R-:W-:Y:S01]  /*28c0*/  @!P3 IMAD.IADD R14, R14, 0x1, -R18 ;  /* 0x000000010e0eb824 */ /* 0x000fe200078e0a12 */
[----:B------:R-:W-:Y:S01]  /*28d0*/  ISETP.GE.AND P3, PT, R11, RZ, PT ;  /* 0x000000ff0b00720c */ /* 0x000fe20003f66270 */
[----:B------:R-:W-:Y:S01]  /*28e0*/  IMAD.MOV R22, RZ, RZ, -R22 ;  /* 0x000000ffff167224 */ /* 0x000fe200078e0a16 */
[----:B------:R-:W-:Y:S01]  /*28f0*/  IABS R8, R17 ;  /* 0x0000001100087213 */ /* 0x000fe20000000000 */
[----:B0-----:R-:W-:Y:S01]  /*2900*/  IMAD.MOV.U32 R0, RZ, RZ, R9 ;  /* 0x000000ffff007224 */ /* 0x001fe200078e0009 */
[----:B------:R-:W-:Y:S01]  /*2910*/  IABS R9, R20 ;  /* 0x0000001400097213 */ /* 0x000fe20000000000 */
[----:B------:R-:W-:Y:S02]  /*2920*/  @!P5 IMAD.IADD R7, R7, 0x1, -R18 ;  /* 0x000000010707d824 */ /* 0x000fe400078e0a12 */
[----:B------:R-:W-:Y:S01]  /*2930*/  @!P1 IMAD.MOV R0, RZ, RZ, -R0 ;  /* 0x000000ffff009224 */ /* 0x000fe200078e0a00 */
[----:B------:R-:W-:Y:S01]  /*2940*/  ISETP.GT.U32.AND P1, PT, R18, R4, PT ;  /* 0x000000041200720c */ /* 0x000fe20003f24070 */
[----:B------:R-:W-:Y:S01]  /*2950*/  @!P6 IMAD.IADD R6, R6, 0x1, -R18 ;  /* 0x000000010606e824 */ /* 0x000fe200078e0a12 */
[----:B------:R-:W-:Y:S01]  /*2960*/  ISETP.GE.AND P6, PT, R12, RZ, PT ;  /* 0x000000ff0c00720c */ /* 0x000fe20003fc6270 */
[----:B------:R-:W-:Y:S01]  /*2970*/  IMAD.MOV.U32 R13, RZ, RZ, R14 ;  /* 0x000000ffff0d7224 */ /* 0x000fe200078e000e */
[----:B------:R0:W-:Y:S01]  /*2980*/  STL [R1+0x1a8], R0 ;  /* 0x0001a80001007387 */ /* 0x0001e20000100800 */
[----:B------:R-:W-:-:S02]  /*2990*/  IMAD R2, R18, R22, R2 ;  /* 0x0000001612027224 */ /* 0x000fc400078e0202 */
[----:B------:R-:W-:-:S03]  /*29a0*/  IMAD.HI.U32 R12, R10, R9, RZ ;  /* 0x000000090a0c7227 */ /* 0x000fc600078e00ff */
[----:B------:R-:W-:Y:S01]  /*29b0*/  ISETP.GT.U32.AND P5, PT, R18, R2, PT ;  /* 0x000000021200720c */ /* 0x000fe20003fa4070 */
[----:B------:R-:W-:Y:S02]  /*29c0*/  @!P2 IMAD.MOV R13, RZ, RZ, -R13 ;  /* 0x000000ffff0da224 */ /* 0x000fe400078e0a0d */
[----:B------:R-:W-:-:S03]  /*29d0*/  IMAD.HI.U32 R11, R10, R8, RZ ;  /* 0x000000080a0b7227 */ /* 0x000fc600078e00ff */
[----:B------:R1:W-:Y:S01]  /*29e0*/  STL [R1+0x1a0], R13 ;  /* 0x0001a00d01007387 */ /* 0x0003e20000100800 */
[----:B0-----:R-:W-:Y:S02]  /*29f0*/  IMAD.MOV.U32 R0, RZ, RZ, R7 ;  /* 0x000000ffff007224 */ /* 0x001fe400078e0007 */
[----:B------:R-:W-:Y:S02]  /*2a00*/  IMAD.MOV R12, RZ, RZ, -R12 ;  /* 0x000000ffff0c7224 */ /* 0x000fe400078e0a0c */
[----:B------:R-:W-:Y:S02]  /*2a10*/  @!P0 IMAD.MOV R0, RZ, RZ, -R0 ;  /* 0x000000ffff008224 */ /* 0x000fe400078e0a00 */
[----:B------:R-:W-:Y:S01]  /*2a20*/  @!P4 IMAD.IADD R5, R5, 0x1, -R18 ;  /* 0x000000010505c824 */ /* 0x000fe200078e0a12 */
[----:B------:R-:W-:Y:S01]  /*2a30*/  ISETP.GE.AND P4, PT, R15, RZ, PT ;  /* 0x000000ff0f00720c */ /* 0x000fe20003f86270 */
[----:B------:R-:W-:Y:S01]  /*2a40*/  IMAD.MOV R11, RZ, RZ, -R11 ;  /* 0x000000ffff0b7224 */ /* 0x000fe200078e0a0b */
[----:B------:R0:W-:Y:S01]  /*2a50*/  STL [R1+0x19c], R0 ;  /* 0x00019c0001007387 */ /* 0x0001e20000100800 */
[----:B------:R-:W-:-:S02]  /*2a60*/  IMAD R7, R18, R12, R9 ;  /* 0x0000000c12077224 */ /* 0x000fc400078e0209 */
[----:B-1----:R-:W-:Y:S02]  /*2a70*/  IMAD.MOV.U32 R13, RZ, RZ, R6 ;  /* 0x000000ffff0d7224 */ /* 0x002fe400078e0006 */
[----:B------:R-:W-:Y:S01]  /*2a80*/  @!P1 IMAD.IADD R4, R4, 0x1, -R18 ;  /* 0x0000000104049824 */ /* 0x000fe200078e0a12 */
[----:B------:R-:W-:Y:S01]  /*2a90*/  ISETP.GE.AND P1, PT, R16, RZ, PT ;  /* 0x000000ff1000720c */ /* 0x000fe20003f26270 */
[C---:B------:R-:W-:Y:S02]  /*2aa0*/  IMAD R6, R18.reuse, R11, R8 ;  /* 0x0000000b12067224 */ /* 0x040fe400078e0208 */
[----:B------:R-:W-:Y:S01]  /*2ab0*/  @!P3 IMAD.MOV R13, RZ, RZ, -R13 ;  /* 0x000000ffff0db224 */ /* 0x000fe200078e0a0d */
[C---:B------:R-:W-:Y:S01]  /*2ac0*/  ISETP.GT.U32.AND P3, PT, R18.reuse, R7, PT ;  /* 0x000000071200720c */ /* 0x040fe20003f64070 */
[----:B0-----:R-:W-:Y:S01]  /*2ad0*/  IMAD.MOV.U32 R0, RZ, RZ, R5 ;  /* 0x000000ffff007224 */ /* 0x001fe200078e0005 */
[----:B------:R-:W-:Y:S01]  /*2ae0*/  ISETP.GT.U32.AND P2, PT, R18, R4, PT ;  /* 0x000000041200720c */ /* 0x000fe20003f44070 */
[----:B------:R-:W-:Y:S01]  /*2af0*/  @!P5 IMAD.IADD R2, R2, 0x1, -R18 ;  /* 0x000000010202d824 */ /* 0x000fe200078e0a12 */
[----:B------:R0:W-:Y:S01]  /*2b00*/  STL [R1+0x198], R13 ;  /* 0x0001980d01007387 */ /* 0x0001e20000100800 */
[----:B------:R-:W-:Y:S01]  /*2b10*/  @!P6 IMAD.MOV R0, RZ, RZ, -R0 ;  /* 0x000000ffff00e224 */ /* 0x000fe200078e0a00 */
[C---:B------:R-:W-:Y:S01]  /*2b20*/  ISETP.GT.U32.AND P6, PT, R18.reuse, R6, PT ;  /* 0x000000061200720c */ /* 0x040fe20003fc4070 */
[C---:B------:R-:W-:Y:S01]  /*2b30*/  VIADD R5, R27.reuse, 0x55 ;  /* 0x000000551b057836 */ /* 0x040fe20000000000 */
[----:B------:R-:W-:Y:S01]  /*2b40*/  ISETP.GT.U32.AND P0, PT, R18, R2, PT ;  /* 0x000000021200720c */ /* 0x000fe20003f04070 */
[C---:B------:R-:W-:Y:S01]  /*2b50*/  VIADD R8, R27.reuse, 0x54 ;  /* 0x000000541b087836 */ /* 0x040fe20000000000 */
[----:B------:R1:W-:Y:S01]  /*2b60*/  STL [R1+0x194], R0 ;  /* 0x0001940001007387 */ /* 0x0003e20000100800 */
[----:B------:R-:W-:Y:S01]  /*2b70*/  ISETP.GE.AND P5, PT, R20, RZ, PT ;  /* 0x000000ff1400720c */ /* 0x000fe20003fa6270 */
[----:B------:R-:W-:-:S02]  /*2b80*/  VIADD R12, R27, 0x53 ;  /* 0x000000531b0c7836 */ /* 0x000fc40000000000 */
[--C-:B------:R-:W-:Y:S01]  /*2b90*/  @!P3 IMAD.IADD R7, R7, 0x1, -R18.reuse ;  /* 0x000000010707b824 */ /* 0x100fe200078e0a12 */
[----:B0-----:R-:W-:Y:S01]  /*2ba0*/  IABS R13, R5 ;  /* 0x00000005000d7213 */ /* 0x001fe20000000000 */
[--C-:B------:R-:W-:Y:S01]  /*2bb0*/  @!P2 IMAD.IADD R4, R4, 0x1, -R18.reuse ;  /* 0x000000010404a824 */ /* 0x100fe200078e0a12 */
[----:B------:R-:W-:Y:S01]  /*2bc0*/  IABS R9, R8 ;  /* 0x0000000800097213 */ /* 0x000fe20000000000 */
[----:B------:R-:W-:Y:S01]  /*2bd0*/  VIADD R11, R27, 0x51 ;  /* 0x000000511b0b7836 */ /* 0x000fe20000000000 */
[----:B------:R-:W-:Y:S01]  /*2be0*/  ISETP.GE.AND P3, PT, R8, RZ, PT ;  /* 0x000000ff0800720c */ /* 0x000fe20003f66270 */
[----:B------:R-:W-:Y:S01]  /*2bf0*/  @!P6 IMAD.IADD R6, R6, 0x1, -R18 ;  /* 0x000000010606e824 */ /* 0x000fe200078e0a12 */
[----:B------:R-:W-:Y:S01]  /*2c00*/  ISETP.GT.U32.AND P6, PT, R18, R7, PT ;  /* 0x000000071200720c */ /* 0x000fe20003fc4070 */
[----:B-1----:R-:W-:Y:S01]  /*2c10*/  IMAD.MOV.U32 R0, RZ, RZ, R4 ;  /* 0x000000ffff007224 */ /* 0x002fe200078e0004 */
[----:B------:R-:W-:Y:S01]  /*2c20*/  ISETP.GE.AND P2, PT, R17, RZ, PT ;  /* 0x000000ff1100720c */ /* 0x000fe20003f46270 */
[----:B------:R-:W-:-:S04]  /*2c30*/  IMAD.HI.U32 R4, R10, R13, RZ ;  /* 0x0000000d0a047227 */ /* 0x000fc800078e00ff */
[----:B------:R-:W-:Y:S01]  /*2c40*/  @!P0 IMAD.IADD R2, R2, 0x1, -R18 ;  /* 0x0000000102028824 */ /* 0x000fe200078e0a12 */
[----:B------:R-:W-:Y:S01]  /*2c50*/  ISETP.GE.AND P0, PT, R5, RZ, PT ;  /* 0x000000ff0500720c */ /* 0x000fe20003f06270 */
[----:B------:R-:W-:Y:S02]  /*2c60*/  IMAD.MOV R4, RZ, RZ, -R4 ;  /* 0x000000ffff047224 */ /* 0x000fe400078e0a04 */
[----:B------:R-:W-:Y:S02]  /*2c70*/  IMAD.MOV.U32 R5, RZ, RZ, R9 ;  /* 0x000000ffff057224 */ /* 0x000fe400078e0009 */
[----:B------:R-:W-:Y:S01]  /*2c80*/  @!P4 IMAD.MOV R0, RZ, RZ, -R0 ;  /* 0x000000ffff00c224 */ /* 0x000fe200078e0a00 */
[C---:B------:R-:W-:Y:S01]  /*2c90*/  ISETP.GT.U32.AND P4, PT, R18.reuse, R6, PT ;  /* 0x000000061200720c */ /* 0x040fe20003f84070 */
[----:B------:R-:W-:Y:S02]  /*2ca0*/  IMAD R13, R18, R4, R13 ;  /* 0x00000004120d7224 */ /* 0x000fe400078e020d */
[----:B------:R-:W-:Y:S01]  /*2cb0*/  IMAD.HI.U32 R8, R10, R5, RZ ;  /* 0x000000050a087227 */ /* 0x000fe200078e00ff */
[----:B------:R0:W-:Y:S03]  /*2cc0*/  STL [R1+0x190], R0 ;  /* 0x0001900001007387 */ /* 0x0001e60000100800 */
[----:B------:R-:W-:Y:S01]  /*2cd0*/  @!P6 IMAD.IADD R7, R7, 0x1, -R18 ;  /* 0x000000010707e824 */ /* 0x000fe200078e0a12 */
[----:B------:R-:W-:Y:S01]  /*2ce0*/  ISETP.GT.U32.AND P6, PT, R18, R13, PT ;  /* 0x0000000d1200720c */ /* 0x000fe20003fc4070 */
[----:B------:R-:W-:-:S02]  /*2cf0*/  VIADD R4, R27, 0x50 ;  /* 0x000000501b047836 */ /* 0x000fc40000000000 */
[----:B------:R-:W-:Y:S02]  /*2d00*/  IMAD.MOV.U32 R9, RZ, RZ, R7 ;  /* 0x000000ffff097224 */ /* 0x000fe400078e0007 */
[----:B------:R-:W-:Y:S02]  /*2d10*/  @!P4 IMAD.IADD R6, R6, 0x1, -R18 ;  /* 0x000000010606c824 */ /* 0x000fe400078e0a12 */
[----:B0-----:R-:W-:Y:S02]  /*2d20*/  IMAD.MOV.U32 R0, RZ, RZ, R2 ;  /* 0x000000ffff007224 */ /* 0x001fe400078e0002 */
[----:B------:R-:W-:Y:S02]  /*2d30*/  IMAD.MOV R2, RZ, RZ, -R8 ;  /* 0x000000ffff027224 */ /* 0x000fe400078e0a08 */
[----:B------:R-:W-:Y:S02]  /*2d40*/  @!P5 IMAD.MOV R9, RZ, RZ, -R9 ;  /* 0x000000ffff09d224 */ /* 0x000fe400078e0a09 */
[----:B------:R-:W-:-:S02]  /*2d50*/  IMAD R5, R18, R2, R5 ;  /* 0x0000000212057224 */ /* 0x000fc400078e0205 */
[----:B------:R-:W-:Y:S01]  /*2d60*/  @!P1 IMAD.MOV R0, RZ, RZ, -R0 ;  /* 0x000000ffff009224 */ /* 0x000fe200078e0a00 */
[----:B------:R-:W-:Y:S01]  /*2d70*/  ISETP.GE.AND P1, PT, R12, RZ, PT ;  /* 0x000000ff0c00720c */ /* 0x000fe20003f26270 */
[----:B------:R-:W-:Y:S01]  /*2d80*/  @!P6 IMAD.IADD R13, R13, 0x1, -R18 ;  /* 0x000000010d0de824 */ /* 0x000fe200078e0a12 */
[C---:B------:R-:W-:Y:S01]  /*2d90*/  ISETP.GT.U32.AND P5, PT, R18.reuse, R5, PT ;  /* 0x000000051200720c */ /* 0x040fe20003fa4070 */
[C---:B------:R-:W-:Y:S01]  /*2da0*/  VIADD R8, R27.reuse, 0x52 ;  /* 0x000000521b087836 */ /* 0x040fe20000000000 */
[----:B------:R-:W-:Y:S01]  /*2db0*/  IABS R12, R12 ;  /* 0x0000000c000c7213 */ /* 0x000fe20000000000 */
[----:B------:R0:W-:Y:S01]  /*2dc0*/  STL [R1+0x184], R0 ;  /* 0x0001840001007387 */ /* 0x0001e20000100800 */
[----:B------:R-:W-:Y:S01]  /*2dd0*/  ISETP.GT.U32.AND P6, PT, R18, R13, PT ;  /* 0x0000000d1200720c */ /* 0x000fe20003fc4070 */
[----:B------:R-:W-:Y:S01]  /*2de0*/  VIADD R20, R27, 0x4f ;  /* 0x0000004f1b147836 */ /* 0x000fe20000000000 */
[----:B------:R-:W-:Y:S01]  /*2df0*/  ISETP.GE.AND P4, PT, R8, RZ, PT ;  /* 0x000000ff0800720c */ /* 0x000fe20003f86270 */
[----:B------:R-:W-:Y:S01]  /*2e00*/  IMAD.HI.U32 R2, R10, R12, RZ ;  /* 0x0000000c0a027227 */ /* 0x000fe200078e00ff */
[----:B------:R1:W-:Y:S01]  /*2e10*/  STL [R1+0x17c], R9 ;  /* 0x00017c0901007387 */ /* 0x0003e20000100800 */
[----:B------:R-:W-:-:S02]  /*2e20*/  IABS R8, R8 ;  /* 0x0000000800087213 */ /* 0x000fc40000000000 */
[----:B------:R-:W-:Y:S02]  /*2e30*/  IMAD.MOV R7, RZ, RZ, -R2 ;  /* 0x000000ffff077224 */ /* 0x000fe400078e0a02 */
[----:B0-----:R-:W-:Y:S02]  /*2e40*/  IMAD.MOV.U32 R0, RZ, RZ, R6 ;  /* 0x000000ffff007224 */ /* 0x001fe400078e0006 */
[----:B------:R-:W-:Y:S02]  /*2e50*/  @!P5 IMAD.IADD R5, R5, 0x1, -R18 ;  /* 0x000000010505d824 */ /* 0x000fe400078e0a12 */
[----:B------:R-:W-:Y:S01]  /*2e60*/  @!P2 IMAD.MOV R0, RZ, RZ, -R0 ;  /* 0x000000ffff00a224 */ /* 0x000fe200078e0a00 */
[----:B------:R-:W-:Y:S01]  /*2e70*/  ISETP.GE.AND P2, PT, R11, RZ, PT ;  /* 0x000000ff0b00720c */ /* 0x000fe20003f46270 */
[----:B------:R-:W-:Y:S01]  /*2e80*/  IMAD R12, R18, R7, R12 ;  /* 0x00000007120c7224 */ /* 0x000fe200078e020c */
[----:B------:R-:W-:Y:S01]  /*2e90*/  IABS R11, R11 ;  /* 0x0000000b000b7213 */ /* 0x000fe20000000000 */
[----:B------:R-:W-:Y:S01]  /*2ea0*/  @!P6 IMAD.IADD R13, R13, 0x1, -R18 ;  /* 0x000000010d0de824 */ /* 0x000fe200078e0a12 */
[----:B-1----:R-:W-:Y:S01]  /*2eb0*/  IABS R9, R4 ;  /* 0x0000000400097213 */ /* 0x002fe20000000000 */
[----:B------:R-:W-:Y:S01]  /*2ec0*/  IMAD.HI.U32 R2, R10, R8, RZ ;  /* 0x000000080a027227 */ /* 0x000fe200078e00ff */
[C---:B------:R-:W-:Y:S01]  /*2ed0*/  ISETP.GT.U32.AND P5, PT, R18.reuse, R5, PT ;  /* 0x000000051200720c */ /* 0x040fe20003fa4070 */
[----:B------:R0:W-:Y:S01]  /*2ee0*/  STL [R1+0x170], R0 ;  /* 0x0001700001007387 */ /* 0x0001e20000100800 */
[----:B------:R-:W-:Y:S01]  /*2ef0*/  ISETP.GT.U32.AND P6, PT, R18, R12, PT ;  /* 0x0000000c1200720c */ /* 0x000fe20003fc4070 */
[----:B------:R-:W-:-:S04]  /*2f00*/  IMAD.HI.U32 R6, R10, R11, RZ ;  /* 0x0000000b0a067227 */ /* 0x000fc800078e00ff */
[----:B------:R-:W-:-:S04]  /*2f10*/  IMAD.HI.U32 R7, R10, R9, RZ ;  /* 0x000000090a077227 */ /* 0x000fc800078e00ff */
[----:B------:R-:W-:Y:S02]  /*2f20*/  IMAD.MOV R6, RZ, RZ, -R6 ;  /* 0x000000ffff067224 */ /* 0x000fe400078e0a06 */
[----:B------:R-:W-:Y:S02]  /*2f30*/  IMAD.MOV R2, RZ, RZ, -R2 ;  /* 0x000000ffff027224 */ /* 0x000fe400078e0a02 */
[----:B------:R-:W-:Y:S02]  /*2f40*/  IMAD.MOV R7, RZ, RZ, -R7 ;  /* 0x000000ffff077224 */ /* 0x000fe400078e0a07 */
[C---:B------:R-:W-:Y:S02]  /*2f50*/  IMAD R11, R18.reuse, R6, R11 ;  /* 0x00000006120b7224 */ /* 0x040fe400078e020b */
[----:B------:R-:W-:Y:S01]  /*2f60*/  IMAD R8, R18, R2, R8 ;  /* 0x0000000212087224 */ /* 0x000fe200078e0208 */
[----:B------:R-:W-:Y:S01]  /*2f70*/  IABS R2, R20 ;  /* 0x0000001400027213 */ /* 0x000fe20000000000 */
[----:B0-----:R-:W-:-:S02]  /*2f80*/  IMAD.MOV.U32 R0, RZ, RZ, R13 ;  /* 0x000000ffff007224 */ /* 0x001fc400078e000d */
[C---:B------:R-:W-:Y:S02]  /*2f90*/  IMAD R9, R18.reuse, R7, R9 ;  /* 0x0000000712097224 */ /* 0x040fe400078e0209 */
[----:B------:R-:W-:Y:S01]  /*2fa0*/  @!P5 IMAD.IADD R5, R5, 0x1, -R18 ;  /* 0x000000010505d824 */ /* 0x000fe200078e0a12 */
[C---:B------:R-:W-:Y:S01]  /*2fb0*/  ISETP.GT.U32.AND P5, PT, R18.reuse, R11, PT ;  /* 0x0000000b1200720c */ /* 0x040fe20003fa4070 */
[----:B------:R-:W-:Y:S01]  /*2fc0*/  @!P0 IMAD.MOV R0, RZ, RZ, -R0 ;  /* 0x000000ffff008224 */ /* 0x000fe200078e0a00 */
[----:B------:R-:W-:Y:S01]  /*2fd0*/  ISETP.GT.U32.AND P0, PT, R18, R8, PT ;  /* 0x000000081200720c */ /* 0x000fe20003f04070 */
[----:B------:R-:W-:Y:S01]  /*2fe0*/  @!P6 IMAD.IADD R12, R12, 0x1, -R18 ;  /* 0x000000010c0ce824 */ /* 0x000fe200078e0a12 */
[----:B------:R-:W-:Y:S01]  /*2ff0*/  ISETP.GT.U32.AND P6, PT, R18, R9, PT ;  /* 0x000000091200720c */ /* 0x000fe20003fc4070 */
[----:B------:R-:W-:Y:S01]  /*3000*/  VIADD R14, R27, 0x4e ;  /* 0x0000004e1b0e7836 */ /* 0x000fe20000000000 */
[----:B------:R0:W-:Y:S01]  /*3010*/  STL [R1+0x16c], R0 ;  /* 0x00016c0001007387 */ /* 0x0001e20000100800 */
[----:B------:R-:W-:-:S03]  /*3020*/  IMAD.HI.U32 R6, R10, R2, RZ ;  /* 0x000000020a067227 */ /* 0x000fc600078e00ff */
[----:B------:R-:W-:Y:S01]  /*3030*/  IABS R13, R14 ;  /* 0x0000000e000d7213 */ /* 0x000fe20000000000 */
[----:B------:R-:W-:Y:S02]  /*3040*/  IMAD.MOV R6, RZ, RZ, -R6 ;  /* 0x000000ffff067224 */ /* 0x000fe400078e0a06 */
[--C-:B------:R-:W-:Y:S02]  /*3050*/  @!P5 IMAD.IADD R11, R11, 0x1, -R18.reuse ;  /* 0x000000010b0bd824 */ /* 0x100fe400078e0a12 */
[--C-:B------:R-:W-:Y:S01]  /*3060*/  @!P0 IMAD.IADD R8, R8, 0x1, -R18.reuse ;  /* 0x0000000108088824 */ /* 0x100fe200078e0a12 */
[C---:B------:R-:W-:Y:S01]  /*3070*/  ISETP.GT.U32.AND P0, PT, R18.reuse, R12, PT ;  /* 0x0000000c1200720c */ /* 0x040fe20003f04070 */
[----:B------:R-:W-:Y:S01]  /*3080*/  @!P6 IMAD.IADD R9, R9, 0x1, -R18 ;  /* 0x000000010909e824 */ /* 0x000fe200078e0a12 */
[C---:B------:R-:W-:Y:S01]  /*3090*/  ISETP.GT.U32.AND P6, PT, R18.reuse, R11, PT ;  /* 0x0000000b1200720c */ /* 0x040fe20003fc4070 */
[----:B0-----:R-:W-:Y:S01]  /*30a0*/  IMAD.MOV.U32 R0, RZ, RZ, R5 ;  /* 0x000000ffff007224 */ /* 0x001fe200078e0005 */
[----:B------:R-:W-:Y:S01]  /*30b0*/  ISETP.GT.U32.AND P5, PT, R18, R8, PT ;  /* 0x000000081200720c */ /* 0x000fe20003fa4070 */
[----:B------:R-:W-:-:S04]  /*30c0*/  IMAD.HI.U32 R5, R10, R13, RZ ;  /* 0x0000000d0a057227 */ /* 0x000fc800078e00ff */
[----:B------:R-:W-:Y:S02]  /*30d0*/  IMAD.MOV R5, RZ, RZ, -R5 ;  /* 0x000000ffff057224 */ /* 0x000fe400078e0a05 */
[----:B------:R-:W-:Y:S01]  /*30e0*/  @!P3 IMAD.MOV R0, RZ, RZ, -R0 ;  /* 0x000000ffff00b224 */ /* 0x000fe200078e0a00 */
[C---:B------:R-:W-:Y:S01]  /*30f0*/  ISETP.GT.U32.AND P3, PT, R18.reuse, R9, PT ;  /* 0x000000091200720c */ /* 0x040fe20003f64070 */
[C---:B------:R-:W-:Y:S02]  /*3100*/  IMAD R2, R18.reuse, R6, R2 ;  /* 0x0000000612027224 */ /* 0x040fe400078e0202 */
[----:B------:R-:W-:Y:S01]  /*3110*/  IMAD R13, R18, R5, R13 ;  /* 0x00000005120d7224 */ /* 0x000fe200078e020d */
[----:B------:R0:W-:Y:S01]  /*3120*/  STL [R1+0x168], R0 ;  /* 0x0001680001007387 */ /* 0x0001e20000100800 */
[--C-:B------:R-:W-:Y:S01]  /*3130*/  @!P0 IMAD.IADD R12, R12, 0x1, -R18.reuse ;  /* 0x000000010c0c8824 */ /* 0x100fe200078e0a12 */
[C---:B------:R-:W-:Y:S01]  /*3140*/  ISETP.GT.U32.AND P0, PT, R18.reuse, R2, PT ;  /* 0x000000021200720c */ /* 0x040fe20003f04070 */
[----:B------:R-:W-:Y:S01]  /*3150*/  @!P6 IMAD.IADD R11, R11, 0x1, -R18 ;  /* 0x000000010b0be824 */ /* 0x000fe200078e0a12 */
[----:B------:R-:W-:Y:S01]  /*3160*/  ISETP.GT.U32.AND P6, PT, R18, R13, PT ;  /* 0x0000000d1200720c */ /* 0x000fe20003fc4070 */
[----:B------:R-:W-:-:S02]  /*3170*/  VIADD R6, R27, 0x4c ;  /* 0x0000004c1b067836 */ /* 0x000fc40000000000 */
[--C-:B------:R-:W-:Y:S01]  /*3180*/  @!P5 IMAD.IADD R8, R8, 0x1, -R18.reuse ;  /* 0x000000010808d824 */ /* 0x100fe200078e0a12 */
[----:B------:R-:W-:Y:S01]  /*3190*/  ISETP.GE.AND P5, PT, R4, RZ, PT ;  /* 0x000000ff0400720c */ /* 0x000fe20003fa6270 */
[----:B------:R-:W-:Y:S01]  /*31a0*/  VIADD R4, R27, 0x4b ;  /* 0x0000004b1b047836 */ /* 0x000fe20000000000 */
[----:B------:R-:W-:Y:S01]  /*31b0*/  IABS R16, R6 ;  /* 0x0000000600107213 */ /* 0x000fe20000000000 */
[----:B------:R-:W-:Y:S01]  /*31c0*/  @!P3 IMAD.IADD R9, R9, 0x1, -R18 ;  /* 0x000000010909b824 */ /* 0x000fe200078e0a12 */
[----:B------:R-:W-:Y:S01]  /*31d0*/  ISETP.GE.AND P3, PT, R20, RZ, PT ;  /* 0x000000ff1400720c */ /* 0x000fe20003f66270 */
[----:B------:R-:W-:Y:S01]  /*31e0*/  IMAD.MOV.U32 R21, RZ, RZ, R12 ;  /* 0x000000ffff157224 */ /* 0x000fe200078e000c */
[----:B------:R-:W-:Y:S01]  /*31f0*/  IABS R20, R4 ;  /* 0x0000000400147213 */ /* 0x000fe20000000000 */
[----:B0-----:R-:W-:Y:S02]  /*3200*/  IMAD.MOV.U32 R0, RZ, RZ, R8 ;  /* 0x000000ffff007224 */ /* 0x001fe400078e0008 */
[----:B------:R-:W-:-:S04]  /*3210*/  IMAD.HI.U32 R5, R10, R16, RZ ;  /* 0x000000100a057227 */ /* 0x000fc800078e00ff */
[--C-:B------:R-:W-:Y:S01]  /*3220*/  @!P0 IMAD.IADD R2, R2, 0x1, -R18.reuse ;  /* 0x0000000102028824 */ /* 0x100fe200078e0a12 */
[----:B------:R-:W-:Y:S01]  /*3230*/  ISETP.GE.AND P0, PT, R14, RZ, PT ;  /* 0x000000ff0e00720c */ /* 0x000fe20003f06270 */
[----:B------:R-:W-:Y:S02]  /*3240*/  @!P6 IMAD.IADD R13, R13, 0x1, -R18 ;  /* 0x000000010d0de824 */ /* 0x000fe400078e0a12 */
[----:B------:R-:W-:Y:S02]  /*3250*/  VIADD R7, R27, 0x4d ;  /* 0x0000004d1b077836 */ /* 0x000fe40000000000 */
[----:B------:R-:W-:Y:S01]  /*3260*/  @!P1 IMAD.MOV R21, RZ, RZ, -R21 ;  /* 0x000000ffff159224 */ /* 0x000fe200078e0a15 */
[C---:B------:R-:W-:Y:S01]  /*3270*/  ISETP.GT.U32.AND P6, PT, R18.reuse, R13, PT ;  /* 0x0000000d1200720c */ /* 0x040fe20003fc4070 */
[----:B------:R-:W-:Y:S01]  /*3280*/  IMAD.MOV.U32 R14, RZ, RZ, R20 ;  /* 0x000000ffff0e7224 */ /* 0x000fe200078e0014 */
[----:B------:R-:W-:Y:S01]  /*3290*/  IABS R17, R7 ;  /* 0x0000000700117213 */ /* 0x000fe20000000000 */
[----:B------:R-:W-:Y:S01]  /*32a0*/  @!P4 IMAD.MOV R0, RZ, RZ, -R0 ;  /* 0x000000ffff00c224 */ /* 0x000fe200078e0a00 */
[----:B------:R-:W-:Y:S01]  /*32b0*/  STL [R1+0x164], R21 ;  /* 0x0001641501007387 */ /* 0x000fe20000100800 */
[----:B------:R-:W-:Y:S01]  /*32c0*/  IMAD.MOV R5, RZ, RZ, -R5 ;  /* 0x000000ffff057224 */ /* 0x000fe200078e0a05 */
[----:B------:R-:W-:Y:S01]  /*32d0*/  ISETP.GT.U32.AND P1, PT, R18, R2, PT ;  /* 0x000000021200720c */ /* 0x000fe20003f24070 */
[----:B------:R-:W-:Y:S01]  /*32e0*/  IMAD.HI.U32 R12, R10, R14, RZ ;  /* 0x0000000e0a0c7227 */ /* 0x000fe200078e00ff */
[----:B------:R0:W-:Y:S03]  /*32f0*/  STL [R1+0x160], R0 ;  /* 0x0001600001007387 */ /* 0x0001e60000100800 */
[----:B------:R-:W-:-:S02]  /*3300*/  IMAD R16, R18, R5, R16 ;  /* 0x0000000512107224 */ /* 0x000fc400078e0210 */
[----:B------:R-:W-:Y:S02]  /*3310*/  IMAD.MOV R8, RZ, RZ, -R12 ;  /* 0x000000ffff087224 */ /* 0x000fe400078e0a0c */
[----:B------:R-:W-:-:S04]  /*3320*/  IMAD.HI.U32 R15, R10, R17, RZ ;  /* 0x000000110a0f7227 */ /* 0x000fc800078e00ff */
[----:B0-----:R-:W-:Y:S02]  /*3330*/  IMAD.MOV.U32 R0, RZ, RZ, R9 ;  /* 0x000000ffff007224 */ /* 0x001fe400078e0009 */
[C---:B------:R-:W-:Y:S02]  /*3340*/  IMAD R14, R18.reuse, R8, R14 ;  /* 0x00000008120e7224 */ /* 0x040fe400078e020e */
[----:B------:R-:W-:Y:S01]  /*3350*/  @!P5 IMAD.MOV R0, RZ, RZ, -R0 ;  /* 0x000000ffff00d224 */ /* 0x000fe200078e0a00 */
[C---:B------:R-:W-:Y:S01]  /*3360*/  ISETP.GT.U32.AND P5, PT, R18.reuse, R16, PT ;  /* 0x000000101200720c */ /* 0x040fe20003fa4070 */
[----:B------:R-:W-:Y:S02]  /*3370*/  IMAD.MOV R15, RZ, RZ, -R15 ;  /* 0x000000ffff0f7224 */ /* 0x000fe400078e0a0f */
[----:B------:R-:W-:Y:S01]  /*3380*/  @!P6 IMAD.IADD R13, R13, 0x1, -R18 ;  /* 0x000000010d0de824 */ /* 0x000fe200078e0a12 */
[C---:B------:R-:W-:Y:S01]  /*3390*/  ISETP.GT.U32.AND P6, PT, R18.reuse, R14, PT ;  /* 0x0000000e1200720c */ /* 0x040fe20003fc4070 */
[----:B------:R-:W-:-:S02]  /*33a0*/  IMAD R17, R18, R15, R17 ;  /* 0x0000000f12117224 */ /* 0x000fc400078e0211 */
[----:B------:R-:W-:Y:S01]  /*33b0*/  @!P2 IMAD.MOV R11, RZ, RZ, -R11 ;  /* 0x000000ffff0ba224 */ /* 0x000fe200078e0a0b */
[----:B------:R-:W-:Y:S01]  /*33c0*/  ISETP.GE.AND P2, PT, R7, RZ, PT ;  /* 0x000000ff0700720c */ /* 0x000fe20003f46270 */
[--C-:B------:R-:W-:Y:S01]  /*33d0*/  @!P1 IMAD.IADD R2, R2, 0x1, -R18.reuse ;  /* 0x0000000102029824 */ /* 0x100fe200078e0a12 */
[----:B------:R-:W-:Y:S01]  /*33e0*/  ISETP.GT.U32.AND P4, PT, R18, R17, PT ;  /* 0x000000111200720c */ /* 0x000fe20003f84070 */
[C---:B------:R-:W-:Y:S01]  /*33f0*/  VIADD R5, R27.reuse, 0x4a ;  /* 0x0000004a1b057836 */ /* 0x040fe20000000000 */
[----:B------:R-:W-:Y:S01]  /*3400*/  STL [R1+0x148], R11 ;  /* 0x0001480b01007387 */ /* 0x000fe20000100800 */
[--C-:B------:R-:W-:Y:S01]  /*3410*/  @!P5 IMAD.IADD R16, R16, 0x1, -R18.reuse ;  /* 0x000000011010d824 */ /* 0x100fe200078e0a12 */
[----:B------:R-:W-:Y:S01]  /*3420*/  ISETP.GE.AND P1, PT, R6, RZ, PT ;  /* 0x000000ff0600720c */ /* 0x000fe20003f26270 */
[C---:B------:R-:W-:Y:S01]  /*3430*/  VIADD R6, R27.reuse, 0x49 ;  /* 0x000000491b067836 */ /* 0x040fe20000000000 */
[----:B------:R0:W-:Y:S01]  /*3440*/  STL [R1+0x140], R0 ;  /* 0x0001400001007387 */ /* 0x0001e20000100800 */
[--C-:B------:R-:W-:Y:S01]  /*3450*/  @!P6 IMAD.IADD R14, R14, 0x1, -R18.reuse ;  /* 0x000000010e0ee824 */ /* 0x100fe200078e0a12 */
[----:B------:R-:W-:Y:S01]  /*3460*/  IABS R12, R5 ;  /* 0x00000005000c7213 */ /* 0x000fe20000000000 */
[----:B------:R-:W-:Y:S01]  /*3470*/  VIADD R7, R27, 0x48 ;  /* 0x000000481b077836 */ /* 0x000fe20000000000 */
[----:B------:R-:W-:Y:S01]  /*3480*/  IABS R8, R6 ;  /* 0x0000000600087213 */ /* 0x000fe20000000000 */
[----:B------:R-:W-:Y:S01]  /*3490*/  IMAD.MOV.U32 R21, RZ, RZ, R13 ;  /* 0x000000ffff157224 */ /* 0x000fe200078e000d */
[----:B------:R-:W-:Y:S01]  /*34a0*/  ISETP.GT.U32.AND P6, PT, R18, R14, PT ;  /* 0x0000000e1200720c */ /* 0x000fe20003fc4070 */
[----:B------:R-:W-:Y:S01]  /*34b0*/  @!P4 IMAD.IADD R17, R17, 0x1, -R18 ;  /* 0x000000011111c824 */ /* 0x000fe200078e0a12 */
[----:B------:R-:W-:Y:S01]  /*34c0*/  ISETP.GE.AND P4, PT, R4, RZ, PT ;  /* 0x000000ff0400720c */ /* 0x000fe20003f86270 */
[----:B------:R-:W-:Y:S01]  /*34d0*/  IMAD.HI.U32 R9, R10, R8, RZ ;  /* 0x000000080a097227 */ /* 0x000fe200078e00ff */
[----:B------:R-:W-:-:S02]  /*34e0*/  IABS R15, R7 ;  /* 0x00000007000f7213 */ /* 0x000fc40000000000 */
[C---:B------:R-:W-:Y:S01]  /*34f0*/  ISETP.GT.U32.AND P5, PT, R18.reuse, R17, PT ;  /* 0x000000111200720c */ /* 0x040fe20003fa4070 */
[----:B0-----:R-:W-:Y:S02]  /*3500*/  IMAD.MOV.U32 R0, RZ, RZ, R2 ;  /* 0x000000ffff007224 */ /* 0x001fe400078e0002 */
[----:B------:R-:W-:Y:S02]  /*3510*/  IMAD.MOV R9, RZ, RZ, -R9 ;  /* 0x000000ffff097224 */ /* 0x000fe400078e0a09 */
[----:B------:R-:W-:Y:S01]  /*3520*/  @!P3 IMAD.MOV R0, RZ, RZ, -R0 ;  /* 0x000000ffff00b224 */ /* 0x000fe200078e0a00 */
[----:B------:R-:W-:Y:S01]  /*3530*/  ISETP.GT.U32.AND P3, PT, R18, R16, PT ;  /* 0x000000101200720c */ /* 0x000fe20003f64070 */
[----:B------:R-:W-:-:S03]  /*3540*/  IMAD.HI.U32 R4, R10, R12, RZ ;  /* 0x0000000c0a047227 */ /* 0x000fc600078e00ff */
[----:B------:R0:W-:Y:S01]  /*3550*/  STL [R1+0x13c], R0 ;  /* 0x00013c0001007387 */ /* 0x0001e20000100800 */
[----:B------:R-:W-:Y:S02]  /*3560*/  IMAD.MOV R4, RZ, RZ, -R4 ;  /* 0x000000ffff047224 */ /* 0x000fe400078e0a04 */
[----:B------:R-:W-:Y:S02]  /*3570*/  @!P6 IMAD.IADD R14, R14, 0x1, -R18 ;  /* 0x000000010e0ee824 */ /* 0x000fe400078e0a12 */
[----:B------:R-:W-:Y:S02]  /*3580*/  IMAD R12, R18, R4, R12 ;  /* 0x00000004120c7224 */ /* 0x000fe400078e020c */
[--C-:B------:R-:W-:Y:S02]  /*3590*/  @!P5 IMAD.IADD R17, R17, 0x1, -R18.reuse ;  /* 0x000000011111d824 */ /* 0x100fe400078e0a12 */
[----:B------:R-:W-:Y:S01]  /*35a0*/  @!P3 IMAD.IADD R16, R16, 0x1, -R18 ;  /* 0x000000011010b824 */ /* 0x000fe200078e0a12 */
[----:B------:R-:W-:Y:S01]  /*35b0*/  ISETP.GE.AND P3, PT, R5, RZ, PT ;  /* 0x000000ff0500720c */ /* 0x000fe20003f66270 */
[C---:B------:R-:W-:Y:S01]  /*35c0*/  IMAD R5, R18.reuse, R9, R8 ;  /* 0x0000000912057224 */ /* 0x040fe200078e0208 */
[----:B------:R-:W-:Y:S01]  /*35d0*/  ISETP.GT.U32.AND P5, PT, R18, R12, PT ;  /* 0x0000000c1200720c */ /* 0x000fe20003fa4070 */
[----:B------:R-:W-:-:S02]  /*35e0*/  VIADD R9, R27, 0x46 ;  /* 0x000000461b097836 */ /* 0x000fc40000000000 */
[----:B0-----:R-:W-:Y:S01]  /*35f0*/  IMAD.MOV.U32 R0, RZ, RZ, R17 ;  /* 0x000000ffff007224 */ /* 0x001fe200078e0011 */
[----:B------:R-:W-:Y:S01]  /*3600*/  ISETP.GT.U32.AND P6, PT, R18, R5, PT ;  /* 0x000000051200720c */ /* 0x000fe20003fc4070 */
[----:B------:R-:W-:Y:S01]  /*3610*/  IMAD.HI.U32 R20, R10, R15, RZ ;  /* 0x0000000f0a147227 */ /* 0x000fe200078e00ff */
[----:B------:R-:W-:-:S03]  /*3620*/  IABS R11, R9 ;  /* 0x00000009000b7213 */ /* 0x000fc60000000000 */
[----:B------:R-:W-:Y:S02]  /*3630*/  @!P2 IMAD.MOV R0, RZ, RZ, -R0 ;  /* 0x000000ffff00a224 */ /* 0x000fe400078e0a00 */
[----:B------:R-:W-:-:S04]  /*3640*/  IMAD.HI.U32 R13, R10, R11, RZ ;  /* 0x0000000b0a0d7227 */ /* 0x000fc800078e00ff */
[--C-:B------:R-:W-:Y:S01]  /*3650*/  @!P5 IMAD.IADD R12, R12, 0x1, -R18.reuse ;  /* 0x000000010c0cd824 */ /* 0x100fe200078e0a12 */
[----:B------:R-:W-:Y:S01]  /*3660*/  ISETP.GE.AND P5, PT, R6, RZ, PT ;  /* 0x000000ff0600720c */ /* 0x000fe20003fa6270 */
[----:B------:R-:W-:Y:S02]  /*3670*/  @!P6 IMAD.IADD R5, R5, 0x1, -R18 ;  /* 0x000000010505e824 */ /* 0x000fe400078e0a12 */
[----:B------:R-:W-:Y:S02]  /*3680*/  VIADD R2, R27, 0x47 ;  /* 0x000000471b027836 */ /* 0x000fe40000000000 */
[----:B------:R-:W-:Y:S01]  /*3690*/  @!P0 IMAD.MOV R21, RZ, RZ, -R21 ;  /* 0x000000ffff158224 */ /* 0x000fe200078e0a15 */
[C---:B------:R-:W-:Y:S01]  /*36a0*/  ISETP.GT.U32.AND P2, PT, R18.reuse, R5, PT ;  /* 0x000000051200720c */ /* 0x040fe20003f44070 */
[----:B------:R-:W-:Y:S01]  /*36b0*/  IMAD.MOV R13, RZ, RZ, -R13 ;  /* 0x000000ffff0d7224 */ /* 0x000fe200078e0a0d */
[C---:B------:R-:W-:Y:S01]  /*36c0*/  ISETP.GT.U32.AND P0, PT, R18.reuse, R12, PT ;  /* 0x0000000c1200720c */ /* 0x040fe20003f04070 */
[----:B------:R-:W-:Y:S01]  /*36d0*/  IMAD.MOV R20, RZ, RZ, -R20 ;  /* 0x000000ffff147224 */ /* 0x000fe200078e0a14 */
[----:B------:R-:W-:Y:S01]  /*36e0*/  IABS R4, R2 ;  /* 0x0000000200047213 */ /* 0x000fe20000000000 */
[C---:B------:R-:W-:Y:S01]  /*36f0*/  IMAD R11, R18.reuse, R13, R11 ;  /* 0x0000000d120b7224 */ /* 0x040fe200078e020b */
[----:B------:R-:W-:Y:S01]  /*3700*/  STL [R1+0x128], R21 ;  /* 0x0001281501007387 */ /* 0x000fe20000100800 */
[----:B------:R-:W-:-:S02]  /*3710*/  IMAD R15, R18, R20, R15 ;  /* 0x00000014120f7224 */ /* 0x000fc400078e020f */
[----:B------:R-:W-:Y:S01]  /*3720*/  IMAD.HI.U32 R8, R10, R4, RZ ;  /* 0x000000040a087227 */ /* 0x000fe200078e00ff */
[----:B------:R0:W-:Y:S02]  /*3730*/  STL [R1+0x124], R0 ;  /* 0x0001240001007387 */ /* 0x0001e40000100800 */
[C---:B------:R-:W-:Y:S01]  /*3740*/  ISETP.GT.U32.AND P6, PT, R18.reuse, R15, PT ;  /* 0x0000000f1200720c */ /* 0x040fe20003fc4070 */
[----:B------:R-:W-:Y:S01]  /*3750*/  @!P2 IMAD.IADD R5, R5, 0x1, -R18 ;  /* 0x000000010505a824 */ /* 0x000fe200078e0a12 */
[----:B------:R-:W-:Y:S01]  /*3760*/  ISETP.GT.U32.AND P2, PT, R18, R11, PT ;  /* 0x0000000b1200720c */ /* 0x000fe20003f44070 */
[----:B------:R-:W-:Y:S01]  /*3770*/  @!P1 IMAD.MOV R16, RZ, RZ, -R16 ;  /* 0x000000ffff109224 */ /* 0x000fe200078e0a10 */
[----:B------:R-:W-:Y:S01]  /*3780*/  ISETP.GE.AND P1, PT, R7, RZ, PT ;  /* 0x000000ff0700720c */ /* 0x000fe20003f26270 */
[----:B------:R-:W-:Y:S02]  /*3790*/  IMAD.MOV R8, RZ, RZ, -R8 ;  /* 0x000000ffff087224 */ /* 0x000fe400078e0a08 */
[----:B------:R-:W-:Y:S01]  /*37a0*/  @!P0 IMAD.IADD R12, R12, 0x1, -R18 ;  /* 0x000000010c0c8824 */ /* 0x000fe200078e0a12 */
[----:B------:R-:W-:Y:S01]  /*37b0*/  STL [R1+0x120], R16 ;  /* 0x0001201001007387 */ /* 0x000fe20000100800 */
[----:B0-----:R-:W-:Y:S01]  /*37c0*/  IMAD.MOV.U32 R0, RZ, RZ, R14 ;  /* 0x000000ffff007224 */ /* 0x001fe200078e000e */
[----:B------:R-:W-:Y:S01]  /*37d0*/  ISETP.GE.AND P0, PT, R2, RZ, PT ;  /* 0x000000ff0200720c */ /* 0x000fe20003f06270 */
[----:B------:R-:W-:-:S02]  /*37e0*/  IMAD R4, R18, R8, R4 ;  /* 0x0000000812047224 */ /* 0x000fc400078e0204 */
[----:B------:R-:W-:Y:S02]  /*37f0*/  @!P4 IMAD.MOV R0, RZ, RZ, -R0 ;  /* 0x000000ffff00c224 */ /* 0x000fe400078e0a00 */
[C---:B------:R-:W-:Y:S01]  /*3800*/  VIADD R2, R27.reuse, 0x44 ;  /* 0x000000441b027836 */ /* 0x040fe20000000000 */
[C---:B------:R-:W-:Y:S01]  /*3810*/  ISETP.GT.U32.AND P4, PT, R18.reuse, R4, PT ;  /* 0x000000041200720c */ /* 0x040fe20003f84070 */
[----:B------:R-:W-:Y:S01]  /*3820*/  VIADD R6, R27, 0x45 ;  /* 0x000000451b067836 */ /* 0x000fe20000000000 */
[----:B------:R0:W-:Y:S01]  /*3830*/  STL [R1+0x104], R0 ;  /* 0x0001040001007387 */ /* 0x0001e20000100800 */
[--C-:B------:R-:W-:Y:S01]  /*3840*/  @!P2 IMAD.IADD R11, R11, 0x1, -R18.reuse ;  /* 0x000000010b0ba824 */ /* 0x100fe200078e0a12 */
[----:B------:R-:W-:Y:S01]  /*3850*/  IABS R13, R2 ;  /* 0x00000002000d7213 */ /* 0x000fe20000000000 */
[----:B------:R-:W-:Y:S01]  /*3860*/  @!P6 IMAD.IADD R15, R15, 0x1, -R18 ;  /* 0x000000010f0fe824 */ /* 0x000fe200078e0a12 */
[----:B------:R-:W-:Y:S01]  /*3870*/  IABS R8, R6 ;  /* 0x0000000600087213 */ /* 0x000fe20000000000 */
[C---:B------:R-:W-:Y:S01]  /*3880*/  VIADD R20, R27.reuse, 0x32 ;  /* 0x000000321b147836 */ /* 0x040fe20000000000 */
[----:B------:R-:W-:Y:S01]  /*3890*/  ISETP.GT.U32.AND P2, PT, R18, R11, PT ;  /* 0x0000000b1200720c */ /* 0x000fe20003f44070 */
[----:B------:R-:W-:Y:S01]  /*38a0*/  VIADD R21, R27, 0x31 ;  /* 0x000000311b157836 */ /* 0x000fe20000000000 */
[----:B------:R-:W-:Y:S01]  /*38b0*/  ISETP.GE.AND P6, PT, R9, RZ, PT ;  /* 0x000000ff0900720c */ /* 0x000fe20003fc6270 */
[----:B------:R-:W-:-:S04]  /*38c0*/  IMAD.HI.U32 R7, R10, R8, RZ ;  /* 0x000000080a077227 */ /* 0x000fc800078e00ff */
[----:B0-----:R-:W-:Y:S02]  /*38d0*/  IMAD.MOV.U32 R0, RZ, RZ, R12 ;  /* 0x000000ffff007224 */ /* 0x001fe400078e000c */
[----:B------:R-:W-:Y:S02]  /*38e0*/  IMAD.MOV R7, RZ, RZ, -R7 ;  /* 0x000000ffff077224 */ /* 0x000fe400078e0a07 */
[----:B------:R-:W-:Y:S01]  /*38f0*/  @!P3 IMAD.MOV R0, RZ, RZ, -R0 ;  /* 0x000000ffff00b224 */ /* 0x000fe200078e0a00 */
[----:B------:R-:W-:Y:S01]  /*3900*/  ISETP.GT.U32.AND P3, PT, R18, R15, PT ;  /* 0x0000000f1200720c */ /* 0x000fe20003f64070 */
[----:B------:R-:W-:Y:S02]  /*3910*/  @!P4 IMAD.IADD R4, R4, 0x1, -R18 ;  /* 0x000000010404c824 */ /* 0x000fe400078e0a12 */
[C---:B------:R-:W-:Y:S01]  /*3920*/  IMAD R8, R18.reuse, R7, R8 ;  /* 0x0000000712087224 */ /* 0x040fe200078e0208 */
[----:B------:R0:W-:Y:S01]  /*3930*/  STL [R1+0x100], R0 ;  /* 0x0001000001007387 */ /* 0x0001e20000100800 */
[----:B------:R-:W-:Y:S01]  /*3940*/  VIADD R9, R27, 0x43 ;  /* 0x000000431b097836 */ /* 0x000fe20000000000 */
[----:B------:R-:W-:Y:S01]  /*3950*/  ISETP.GT.U32.AND P4, PT, R18, R4, PT ;  /* 0x000000041200720c */ /* 0x000fe20003f84070 */
[----:B------:R-:W-:-:S03]  /*3960*/  @!P2 IMAD.IADD R11, R11, 0x1, -R18 ;  /* 0x000000010b0ba824 */ /* 0x000fc600078e0a12 */
[----:B------:R-:W-:-:S03]  /*3970*/  IABS R12, R9 ;  /* 0x00000009000c7213 */ /* 0x000fc60000000000 */
[----:B------:R-:W-:Y:S01]  /*3980*/  @!P3 IMAD.IADD R15, R15, 0x1, -R18 ;  /* 0x000000010f0fb824 */ /* 0x000fe200078e0a12 */
[----:B------:R-:W-:Y:S01]  /*3990*/  ISETP.GT.U32.AND P3, PT, R18, R8, PT ;  /* 0x000000081200720c */ /* 0x000fe20003f64070 */
[----:B0-----:R-:W-:Y:S02]  /*39a0*/  IMAD.MOV.U32 R0, RZ, RZ, R5 ;  /* 0x000000ffff007224 */ /* 0x001fe400078e0005 */
[----:B------:R-:W-:-:S04]  /*39b0*/  IMAD.HI.U32 R5, R10, R13, RZ ;  /* 0x0000000d0a057227 */ /* 0x000fc800078e00ff */
[----:B------:R-:W-:Y:S02]  /*39c0*/  IMAD.MOV R5, RZ, RZ, -R5 ;  /* 0x000000ffff057224 */ /* 0x000fe400078e0a05 */
[----:B------:R-:W-:Y:S01]  /*39d0*/  @!P5 IMAD.MOV R0, RZ, RZ, -R0 ;  /* 0x000000ffff00d224 */ /* 0x000fe200078e0a00 */
[----:B------:R-:W-:Y:S01]  /*39e0*/  ISETP.GE.AND P5, PT, R6, RZ, PT ;  /* 0x000000ff0600720c */ /* 0x000fe20003fa6270 */
[----:B------:R-:W-:Y:S02]  /*39f0*/  IMAD R13, R18, R5, R13 ;  /* 0x00000005120d7224 */ /* 0x000fe400078e020d */
[----:B------:R-:W-:Y:S01]  /*3a00*/  VIADD R5, R27, 0x42 ;  /* 0x000000421b057836 */ /* 0x000fe20000000000 */
[----:B------:R0:W-:Y:S01]  /*3a10*/  STL [R1+0xfc], R0 ;  /* 0x0000fc0001007387 */ /* 0x0001e20000100800 */
[----:B------:R-:W-:Y:S01]  /*3a20*/  IMAD.HI.U32 R14, R10, R12, RZ ;  /* 0x0000000c0a0e7227 */ /* 0x000fe200078e00ff */
[----:B------:R-:W-:-:S03]  /*3a30*/  ISETP.GT.U32.AND P2, PT, R18, R13, PT ;  /* 0x0000000d1200720c */ /* 0x000fc60003f44070 */
[----:B------:R-:W-:Y:S01]  /*3a40*/  @!P4 IMAD.IADD R4, R4, 0x1, -R18 ;  /* 0x000000010404c824 */ /* 0x000fe200078e0a12 */
[----:B------:R-:W-:Y:S01]  /*3a50*/  ISETP.GE.AND P4, PT, R2, RZ, PT ;  /* 0x000000ff0200720c */ /* 0x000fe20003f86270 */
[----:B------:R-:W-:Y:S01]  /*3a60*/  IMAD.MOV R14, RZ, RZ, -R14 ;  /* 0x000000ffff0e7224 */ /* 0x000fe200078e0a0e */
[----:B------:R-:W-:Y:S01]  /*3a70*/  IABS R2, R5 ;  /* 0x0000000500027213 */ /* 0x000fe20000000000 */
[----:B------:R-:W-:Y:S02]  /*3a80*/  @!P3 IMAD.IADD R8, R8, 0x1, -R18 ;  /* 0x000000010808b824 */ /* 0x000fe400078e0a12 */
[----:B0-----:R-:W-:Y:S02]  /*3a90*/  IMAD.MOV.U32 R0, RZ, RZ, R15 ;  /* 0x000000ffff007224 */ /* 0x001fe400078e000f */
[C---:B------:R-:W-:Y:S01]  /*3aa0*/  IMAD R12, R18.reuse, R14, R12 ;  /* 0x0000000e120c7224 */ /* 0x040fe200078e020c */
[----:B------:R-:W-:Y:S01]  /*3ab0*/  ISETP.GT.U32.AND P3, PT, R18, R8, PT ;  /* 0x000000081200720c */ /* 0x000fe20003f64070 */
[----:B------:R-:W-:Y:S01]  /*3ac0*/  @!P1 IMAD.MOV R0, RZ, RZ, -R0 ;  /* 0x000000ffff009224 */ /* 0x000fe200078e0a00 */
[----:B------:R-:W-:Y:S01]  /*3ad0*/  ISETP.GE.AND P1, PT, R9, RZ, PT ;  /* 0x000000ff0900720c */ /* 0x000fe20003f26270 */
[----:B------:R-:W-:-:S02]  /*3ae0*/  @!P2 IMAD.IADD R13, R13, 0x1, -R18 ;  /* 0x000000010d0da824 */ /* 0x000fc400078e0a12 */
[----:B------:R-:W-:Y:S01]  /*3af0*/  IMAD.MOV.U32 R15, RZ, RZ, R4 ;  /* 0x000000ffff0f7224 */ /* 0x000fe200078e0004 */
[----:B------:R0:W-:Y:S01]  /*3b00*/  STL [R1+0xf8], R0 ;  /* 0x0000f80001007387 */ /* 0x0001e20000100800 */
[----:B------:R-:W-:Y:S01]  /*3b10*/  VIADD R6, R27, 0x41 ;  /* 0x000000411b067836 */ /* 0x000fe20000000000 */
[----:B------:R-:W-:Y:S01]  /*3b20*/  ISETP.GT.U32.AND P2, PT, R18, R13, PT ;  /* 0x0000000d1200720c */ /* 0x000fe20003f44070 */
[----:B------:R-:W-:-:S03]  /*3b30*/  IMAD.HI.U32 R9, R10, R2, RZ ;  /* 0x000000020a097227 */ /* 0x000fc600078e00ff */
[----:B------:R-:W-:Y:S01]  /*3b40*/  IABS R7, R6 ;  /* 0x0000000600077213 */ /* 0x000fe20000000000 */
[----:B------:R-:W-:Y:S01]  /*3b50*/  @!P0 IMAD.MOV R15, RZ, RZ, -R15 ;  /* 0x000000ffff0f8224 */ /* 0x000fe200078e0a0f */
[----:B------:R-:W-:Y:S01]  /*3b60*/  ISETP.GT.U32.AND P0, PT, R18, R12, PT ;  /* 0x0000000c1200720c */ /* 0x000fe20003f04070 */
[----:B------:R-:W-:Y:S01]  /*3b70*/  @!P3 IMAD.IADD R8, R8, 0x1, -R18 ;  /* 0x000000010808b824 */ /* 0x000fe200078e0a12 */
[----:B------:R-:W-:Y:S01]  /*3b80*/  ISETP.GE.AND P3, PT, R6, RZ, PT ;  /* 0x000000ff0600720c */ /* 0x000fe20003f66270 */
[----:B0-----:R-:W-:Y:S01]  /*3b90*/  IMAD.MOV.U32 R0, RZ, RZ, R11 ;  /* 0x000000ffff007224 */ /* 0x001fe200078e000b */
[----:B------:R-:W-:Y:S01]  /*3ba0*/  STL [R1+0xf4], R15 ;  /* 0x0000f40f01007387 */ /* 0x000fe20000100800 */
[----:B------:R-:W-:-:S04]  /*3bb0*/  IMAD.HI.U32 R4, R10, R7, RZ ;  /* 0x000000070a047227 */ /* 0x000fc800078e00ff */
[----:B------:R-:W-:Y:S01]  /*3bc0*/  @!P6 IMAD.MOV R0, RZ, RZ, -R0 ;  /* 0x000000ffff00e224 */ /* 0x000fe200078e0a00 */
[----:B------:R-:W-:Y:S01]  /*3bd0*/  ISETP.GE.AND P6, PT, R5, RZ, PT ;  /* 0x000000ff0500720c */ /* 0x000fe20003fc6270 */
[----:B------:R-:W-:Y:S02]  /*3be0*/  IMAD.MOV R5, RZ, RZ, -R9 ;  /* 0x000000ffff057224 */ /* 0x000fe400078e0a09 */
[----:B------:R-:W-:Y:S01]  /*3bf0*/  @!P2 IMAD.IADD R13, R13, 0x1, -R18 ;  /* 0x000000010d0da824 */ /* 0x000fe200078e0a12 */
[----:B------:R0:W-:Y:S01]  /*3c00*/  STL [R1+0xf0], R0 ;  /* 0x0000f00001007387 */ /* 0x0001e20000100800 */
[----:B------:R-:W-:Y:S02]  /*3c10*/  IMAD R2, R18, R5, R2 ;  /* 0x0000000512027224 */ /* 0x000fe400078e0202 */
[----:B------:R-:W-:Y:S02]  /*3c20*/  IMAD.MOV R4, RZ, RZ, -R4 ;  /* 0x000000ffff047224 */ /* 0x000fe400078e0a04 */
[----:B------:R-:W-:Y:S01]  /*3c30*/  @!P0 IMAD.IADD R12, R12, 0x1, -R18 ;  /* 0x000000010c0c8824 */ /* 0x000fe200078e0a12 */
[C---:B------:R-:W-:Y:S01]  /*3c40*/  ISETP.GT.U32.AND P2, PT, R18.reuse, R2, PT ;  /* 0x000000021200720c */ /* 0x040fe20003f44070 */
[----:B------:R-:W-:-:S02]  /*3c50*/  IMAD R7, R18, R4, R7 ;  /* 0x0000000412077224 */ /* 0x000fc400078e0207 */
[----:B------:R-:W-:Y:S01]  /*3c60*/  IMAD.MOV.U32 R14, RZ, RZ, R8 ;  /* 0x000000ffff0e7224 */ /* 0x000fe200078e0008 */
[C---:B------:R-:W-:Y:S01]  /*3c70*/  ISETP.GT.U32.AND P0, PT, R18.reuse, R12, PT ;  /* 0x0000000c1200720c */ /* 0x040fe20003f04070 */
[C---:B------:R-:W-:Y:S02]  /*3c80*/  VIADD R5, R27.reuse, 0x3f ;  /* 0x0000003f1b057836 */ /* 0x040fe40000000000 */
[----:B------:R-:W-:Y:S01]  /*3c90*/  @!P5 IMAD.MOV R14, RZ, RZ, -R14 ;  /* 0x000000ffff0ed224 */ /* 0x000fe200078e0a0e */
[----:B------:R-:W-:Y:S01]  /*3ca0*/  ISETP.GT.U32.AND P5, PT, R18, R7, PT ;  /* 0x000000071200720c */ /* 0x000fe20003fa4070 */
[----:B------:R-:W-:Y:S01]  /*3cb0*/  VIADD R9, R27, 0x40 ;  /* 0x000000401b097836 */ /* 0x000fe20000000000 */
[----:B------:R-:W-:Y:S01]  /*3cc0*/  IABS R11, R5 ;  /* 0x00000005000b7213 */ /* 0x000fe20000000000 */
[----:B0-----:R-:W-:Y:S01]  /*3cd0*/  IMAD.MOV.U32 R0, RZ, RZ, R13 ;  /* 0x000000ffff007224 */ /* 0x001fe200078e000d */
[----:B------:R-:W-:Y:S01]  /*3ce0*/  STL [R1+0xec], R14 ;  /* 0x0000ec0e01007387 */ /* 0x000fe20000100800 */
[----:B------:R-:W-:Y:S01]  /*3cf0*/  @!P2 IMAD.IADD R2, R2, 0x1, -R18 ;  /* 0x000000010202a824 */ /* 0x000fe200078e0a12 */
[----:B------:R-:W-:Y:S01]  /*3d00*/  IABS R6, R9 ;  /* 0x0000000900067213 */ /* 0x000fe20000000000 */
[----:B------:R-:W-:Y:S01]  /*3d10*/  @!P4 IMAD.MOV R0, RZ, RZ, -R0 ;  /* 0x000000ffff00c224 */ /* 0x000fe200078e0a00 */
[----:B------:R-:W-:Y:S01]  /*3d20*/  ISETP.GE.AND P4, PT, R9, RZ, PT ;  /* 0x000000ff0900720c */ /* 0x000fe20003f86270 */
[--C-:B------:R-:W-:Y:S01]  /*3d30*/  @!P0 IMAD.IADD R12, R12, 0x1, -R18.reuse ;  /* 0x000000010c0c8824 */ /* 0x100fe200078e0a12 */
[----:B------:R-:W-:Y:S01]  /*3d40*/  ISETP.GT.U32.AND P2, PT, R18, R2, PT ;  /* 0x000000021200720c */ /* 0x000fe20003f44070 */
[----:B------:R-:W-:Y:S01]  /*3d50*/  IMAD.MOV.U32 R9, RZ, RZ, R11 ;  /* 0x000000ffff097224 */ /* 0x000fe200078e000b */
[----:B------:R0:W-:Y:S01]  /*3d60*/  STL [R1+0xe8], R0 ;  /* 0x0000e80001007387 */ /* 0x0001e20000100800 */
[----:B------:R-:W-:Y:S01]  /*3d70*/  @!P5 IMAD.IADD R7, R7, 0x1, -R18 ;  /* 0x000000010707d824 */ /* 0x000fe200078e0a12 */
[----:B------:R-:W-:Y:S01]  /*3d80*/  ISETP.GE.AND P0, PT, R5, RZ, PT ;  /* 0x000000ff0500720c */ /* 0x000fe20003f06270 */
[----:B------:R-:W-:-:S03]  /*3d90*/  IMAD.HI.U32 R13, R10, R6, RZ ;  /* 0x000000060a0d7227 */ /* 0x000fc600078e00ff */
[----:B------:R-:W-:Y:S01]  /*3da0*/  ISETP.GT.U32.AND P5, PT, R18, R7, PT ;  /* 0x000000071200720c */ /* 0x000fe20003fa4070 */
[----:B------:R-:W-:Y:S02]  /*3db0*/  VIADD R4, R27, 0x3e ;  /* 0x0000003e1b047836 */ /* 0x000fe40000000000 */
[----:B------:R-:W-:-:S03]  /*3dc0*/  IMAD.HI.U32 R5, R10, R9, RZ ;  /* 0x000000090a057227 */ /* 0x000fc600078e00ff */
[----:B------:R-:W-:Y:S01]  /*3dd0*/  IABS R8, R4 ;  /* 0x0000000400087213 */ /* 0x000fe20000000000 */
[----:B0-----:R-:W-:Y:S02]  /*3de0*/  IMAD.MOV.U32 R0, RZ, RZ, R12 ;  /* 0x000000ffff007224 */ /* 0x001fe400078e000c */
[----:B------:R-:W-:Y:S02]  /*3df0*/  IMAD.MOV R13, RZ, RZ, -R13 ;  /* 0x000000ffff0d7224 */ /* 0x000fe400078e0a0d */
[----:B------:R-:W-:Y:S01]  /*3e00*/  @!P1 IMAD.MOV R0, RZ, RZ, -R0 ;  /* 0x000000ffff009224 */ /* 0x000fe200078e0a00 */
[----:B------:R-:W-:Y:S01]  /*3e10*/  ISETP.GE.AND P1, PT, R4, RZ, PT ;  /* 0x000000ff0400720c */ /* 0x000fe20003f26270 */
[----:B------:R-:W-:Y:S02]  /*3e20*/  IMAD.MOV R5, RZ, RZ, -R5 ;  /* 0x000000ffff057224 */ /* 0x000fe400078e0a05 */
[----:B------:R-:W-:Y:S01]  /*3e30*/  @!P2 IMAD.IADD R2, R2, 0x1, -R18 ;  /* 0x000000010202a824 */ /* 0x000fe200078e0a12 */
[----:B------:R0:W-:Y:S01]  /*3e40*/  STL [R1+0xe4], R0 ;  /* 0x0000e40001007387 */ /* 0x0001e20000100800 */
[----:B------:R-:W-:-:S02]  /*3e50*/  IMAD R6, R18, R13, R6 ;  /* 0x0000000d12067224 */ /* 0x000fc400078e0206 */
[----:B------:R-:W-:Y:S02]  /*3e60*/  IMAD R9, R18, R5, R9 ;  /* 0x0000000512097224 */ /* 0x000fe400078e0209 */
[----:B------:R-:W-:Y:S01]  /*3e70*/  IMAD.HI.U32 R11, R10, R8, RZ ;  /* 0x000000080a0b7227 */ /* 0x000fe200078e00ff */
[----:B------:R-:W-:-:S03]  /*3e80*/  ISETP.GT.U32.AND P2, PT, R18, R6, PT ;  /* 0x000000061200720c */ /* 0x000fc60003f44070 */
[----:B------:R-:W-:Y:S02]  /*3e90*/  IMAD.MOV R11, RZ, RZ, -R11 ;  /* 0x000000ffff0b7224 */ /* 0x000fe400078e0a0b */
[----:B0-----:R-:W-:Y:S02]  /*3ea0*/  IMAD.MOV.U32 R0, RZ, RZ, R2 ;  /* 0x000000ffff007224 */ /* 0x001fe400078e0002 */
[----:B------:R-:W-:Y:S02]  /*3eb0*/  @!P5 IMAD.IADD R7, R7, 0x1, -R18 ;  /* 0x000000010707d824 */ /* 0x000fe400078e0a12 */
[----:B------:R-:W-:Y:S01]  /*3ec0*/  @!P6 IMAD.MOV R0, RZ, RZ, -R0 ;  /* 0x000000ffff00e224 */ /* 0x000fe200078e0a00 */
[C---:B------:R-:W-:Y:S01]  /*3ed0*/  ISETP.GT.U32.AND P6, PT, R18.reuse, R9, PT ;  /* 0x000000091200720c */ /* 0x040fe20003fc4070 */
[----:B------:R-:W-:Y:S02]  /*3ee0*/  IMAD R8, R18, R11, R8 ;  /* 0x0000000b12087224 */ /* 0x000fe400078e0208 */
[----:B------:R-:W-:Y:S01]  /*3ef0*/  @!P2 IMAD.IADD R6, R6, 0x1, -R18 ;  /* 0x000000010606a824 */ /* 0x000fe200078e0a12 */
[----:B------:R0:W-:Y:S01]  /*3f00*/  STL [R1+0xe0], R0 ;  /* 0x0000e00001007387 */ /* 0x0001e20000100800 */
[----:B------:R-:W-:-:S02]  /*3f10*/  VIADD R15, R27, 0x3d ;  /* 0x0000003d1b0f7836 */ /* 0x000fc40000000000 */
[C---:B------:R-:W-:Y:S01]  /*3f20*/  VIADD R13, R27.reuse, 0x3c ;  /* 0x0000003c1b0d7836 */ /* 0x040fe20000000000 */
[----:B------:R-:W-:Y:S01]  /*3f30*/  ISETP.GT.U32.AND P2, PT, R18, R6, PT ;  /* 0x000000061200720c */ /* 0x000fe20003f44070 */
[----:B------:R-:W-:Y:S01]  /*3f40*/  VIADD R5, R27, 0x3b ;  /* 0x0000003b1b057836 */ /* 0x000fe20000000000 */
[----:B------:R-:W-:Y:S01]  /*3f50*/  ISETP.GE.AND P5, PT, R15, RZ, PT ;  /* 0x000000ff0f00720c */ /* 0x000fe20003fa6270 */
[----:B------:R-:W-:Y:S01]  /*3f60*/  VIADD R11, R27, 0x3a ;  /* 0x0000003a1b0b7836 */ /* 0x000fe20000000000 */
[----:B------:R-:W-:Y:S01]  /*3f70*/  IABS R15, R15 ;  /* 0x0000000f000f7213 */ /* 0x000fe20000000000 */
[----:B------:R-:W-:Y:S01]  /*3f80*/  @!P6 IMAD.IADD R9, R9, 0x1, -R18 ;  /* 0x000000010909e824 */ /* 0x000fe200078e0a12 */
[----:B------:R-:W-:Y:S01]  /*3f90*/  IABS R14, R13 ;  /* 0x0000000d000e7213 */ /* 0x000fe20000000000 */
[----:B0-----:R-:W-:Y:S01]  /*3fa0*/  IMAD.MOV.U32 R0, RZ, RZ, R7 ;  /* 0x000000ffff007224 */ /* 0x001fe200078e0007 */
[----:B------:R-:W-:Y:S01]  /*3fb0*/  IABS R4, R5 ;  /* 0x0000000500047213 */ /* 0x000fe20000000000 */
[----:B------:R-:W-:Y:S01]  /*3fc0*/  IMAD.HI.U32 R16, R10, R15, RZ ;  /* 0x0000000f0a107227 */ /* 0x000fe200078e00ff */
[----:B------:R-:W-:-:S02]  /*3fd0*/  ISETP.GT.U32.AND P6, PT, R18, R9, PT ;  /* 0x000000091200720c */ /* 0x000fc40003fc4070 */
[----:B------:R-:W-:Y:S01]  /*3fe0*/  IABS R2, R11 ;  /* 0x0000000b00027213 */ /* 0x000fe20000000000 */
[----:B------:R-:W-:Y:S01]  /*3ff0*/  @!P3 IMAD.MOV R0, RZ, RZ, -R0 ;  /* 0x000000ffff00b224 */ /* 0x000fe200078e0a00 */
[----:B------:R-:W-:Y:S01]  /*4000*/  ISETP.GT.U32.AND P3, PT, R18, R8, PT ;  /* 0x000000081200720c */ /* 0x000fe20003f64070 */
[----:B------:R-:W-:Y:S02]  /*4010*/  IMAD.MOV R16, RZ, RZ, -R16 ;  /* 0x000000ffff107224 */ /* 0x000fe400078e0a10 */
[----:B------:R-:W-:Y:S01]  /*4020*/  IMAD.HI.U32 R12, R10, R14, RZ ;  /* 0x0000000e0a0c7227 */ /* 0x000fe200078e00ff */
[----:B------:R0:W-:Y:S03]  /*4030*/  STL [R1+0xdc], R0 ;  /* 0x0000dc0001007387 */ /* 0x0001e60000100800 */
[----:B------:R-:W-:Y:S01]  /*4040*/  @!P2 IMAD.IADD R6, R6, 0x1, -R18 ;  /* 0x000000010606a824 */ /* 0x000fe200078e0a12 */
[----:B------:R-:W-:Y:S01]  /*4050*/  ISETP.GE.AND P2, PT, R13, RZ, PT ;  /* 0x000000ff0d00720c */ /* 0x000fe20003f46270 */
[----:B------:R-:W-:-:S04]  /*4060*/  IMAD.HI.U32 R7, R10, R4, RZ ;  /* 0x000000040a077227 */ /* 0x000fc800078e00ff */
[--C-:B------:R-:W-:Y:S02]  /*4070*/  @!P3 IMAD.IADD R8, R8, 0x1, -R18.reuse ;  /* 0x000000010808b824 */ /* 0x100fe400078e0a12 */
[C---:B------:R-:W-:Y:S02]  /*4080*/  IMAD R13, R18.reuse, R16, R15 ;  /* 0x00000010120d7224 */ /* 0x040fe400078e020f */
[----:B------:R-:W-:Y:S01]  /*4090*/  @!P6 IMAD.IADD R9, R9, 0x1, -R18 ;  /* 0x000000010909e824 */ /* 0x000fe200078e0a12 */
[C---:B------:R-:W-:Y:S01]  /*40a0*/  ISETP.GT.U32.AND P3, PT, R18.reuse, R8, PT ;  /* 0x000000081200720c */ /* 0x040fe20003f64070 */
[----:B------:R-:W-:Y:S01]  /*40b0*/  IMAD.MOV R12, RZ, RZ, -R12 ;  /* 0x000000ffff0c7224 */ /* 0x000fe200078e0a0c */
[----:B------:R-:W-:Y:S01]  /*40c0*/  ISETP.GT.U32.AND P6, PT, R18, R13, PT ;  /* 0x0000000d1200720c */ /* 0x000fe20003fc4070 */
[----:B------:R-:W-:Y:S02]  /*40d0*/  IMAD.MOV.U32 R17, RZ, RZ, R6 ;  /* 0x000000ffff117224 */ /* 0x000fe400078e0006 */
[----:B------:R-:W-:-:S02]  /*40e0*/  IMAD.MOV R7, RZ, RZ, -R7 ;  /* 0x000000ffff077224 */ /* 0x000fc400078e0a07 */
[----:B0-----:R-:W-:Y:S02]  /*40f0*/  IMAD.MOV.U32 R0, RZ, RZ, R9 ;  /* 0x000000ffff007224 */ /* 0x001fe400078e0009 */
[----:B------:R-:W-:Y:S02]  /*4100*/  IMAD R14, R18, R12, R14 ;  /* 0x0000000c120e7224 */ /* 0x000fe400078e020e */
[----:B------:R-:W-:-:S04]  /*4110*/  IMAD.HI.U32 R12, R10, R2, RZ ;  /* 0x000000020a0c7227 */ /* 0x000fc800078e00ff */
[----:B------:R-:W-:Y:S01]  /*4120*/  @!P4 IMAD.MOV R17, RZ, RZ, -R17 ;  /* 0x000000ffff11c224 */ /* 0x000fe200078e0a11 */
[C---:B------:R-:W-:Y:S01]  /*4130*/  ISETP.GT.U32.AND P4, PT, R18.reuse, R14, PT ;  /* 0x0000000e1200720c */ /* 0x040fe20003f84070 */
[----:B------:R-:W-:Y:S01]  /*4140*/  @!P0 IMAD.MOV R0, RZ, RZ, -R0 ;  /* 0x000000ffff008224 */ /* 0x000fe200078e0a00 */
[----:B------:R-:W-:Y:S01]  /*4150*/  ISETP.GE.AND P0, PT, R5, RZ, PT ;  /* 0x000000ff0500720c */ /* 0x000fe20003f06270 */
[----:B------:R-:W-:Y:S01]  /*4160*/  IMAD R4, R18, R7, R4 ;  /* 0x0000000712047224 */ /* 0x000fe200078e0204 */
[----:B------:R-:W-:Y:S01]  /*4170*/  STL [R1+0xd8], R17 ;  /* 0x0000d81101007387 */ /* 0x000fe20000100800 */
[----:B------:R-:W-:Y:S02]  /*4180*/  IMAD.MOV R6, RZ, RZ, -R12 ;  /* 0x000000ffff067224 */ /* 0x000fe400078e0a0c */
[----:B------:R-:W-:Y:S01]  /*4190*/  @!P3 IMAD.IADD R8, R8, 0x1, -R18 ;  /* 0x000000010808b824 */ /* 0x000fe200078e0a12 */
[----:B------:R0:W-:Y:S01]  /*41a0*/  STL [R1+0xd4], R0 ;  /* 0x0000d40001007387 */ /* 0x0001e20000100800 */
[C---:B------:R-:W-:Y:S01]  /*41b0*/  ISETP.GT.U32.AND P3, PT, R18.reuse, R4, PT ;  /* 0x000000041200720c */ /* 0x040fe20003f64070 */
[----:B------:R-:W-:-:S02]  /*41c0*/  IMAD R2, R18, R6, R2 ;  /* 0x0000000612027224 */ /* 0x000fc400078e0202 */
[--C-:B------:R-:W-:Y:S02]  /*41d0*/  @!P6 IMAD.IADD R13, R13, 0x1, -R18.reuse ;  /* 0x000000010d0de824 */ /* 0x100fe400078e0a12 */
[C---:B------:R-:W-:Y:S02]  /*41e0*/  VIADD R5, R27.reuse, 0x39 ;  /* 0x000000391b057836 */ /* 0x040fe40000000000 */
[----:B------:R-:W-:Y:S01]  /*41f0*/  @!P4 IMAD.IADD R14, R14, 0x1, -R18 ;  /* 0x000000010e0ec824 */ /* 0x000fe200078e0a12 */
[C---:B------:R-:W-:Y:S01]  /*4200*/  ISETP.GT.U32.AND P6, PT, R18.reuse, R13, PT ;  /* 0x0000000d1200720c */ /* 0x040fe20003fc4070 */
[----:B0-----:R-:W-:Y:S01]  /*4210*/  IMAD.MOV.U32 R0, RZ, RZ, R8 ;  /* 0x000000ffff007224 */ /* 0x001fe200078e0008 */
[----:B------:R-:W-:Y:S01]  /*4220*/  IABS R12, R5 ;  /* 0x00000005000c7213 */ /* 0x000fe20000000000 */
[----:B------:R-:W-:Y:S01]  /*4230*/  VIADD R6, R27, 0x38 ;  /* 0x000000381b067836 */ /* 0x000fe20000000000 */
[C---:B------:R-:W-:Y:S01]  /*4240*/  ISETP.GT.U32.AND P4, PT, R18.reuse, R14, PT ;  /* 0x0000000e1200720c */ /* 0x040fe20003f84070 */
[----:B------:R-:W-:Y:S01]  /*4250*/  @!P1 IMAD.MOV R0, RZ, RZ, -R0 ;  /* 0x000000ffff009224 */ /* 0x000fe200078e0a00 */
[----:B------:R-:W-:Y:S01]  /*4260*/  ISETP.GT.U32.AND P1, PT, R18, R2, PT ;  /* 0x000000021200720c */ /* 0x000fe20003f24070 */
[--C-:B------:R-:W-:Y:S01]  /*4270*/  @!P3 IMAD.IADD R4, R4, 0x1, -R18.reuse ;  /* 0x000000010404b824 */ /* 0x100fe200078e0a12 */
[----:B------:R-:W-:Y:S01]  /*4280*/  IABS R8, R6 ;  /* 0x0000000600087213 */ /* 0x000fe20000000000 */
[----:B------:R-:W-:Y:S01]  /*4290*/  IMAD.HI.U32 R15, R10, R12, RZ ;  /* 0x0000000c0a0f7227 */ /* 0x000fe200078e00ff */
[----:B------:R0:W-:Y:S02]  /*42a0*/  STL [R1+0xd0], R0 ;  /* 0x0000d00001007387 */ /* 0x0001e40000100800 */
[----:B------:R-:W-:Y:S01]  /*42b0*/  ISETP.GT.U32.AND P3, PT, R18, R4, PT ;  /* 0x000000041200720c */ /* 0x000fe20003f64070 */
[----:B------:R-:W-:Y:S01]  /*42c0*/  @!P6 IMAD.IADD R13, R13, 0x1, -R18 ;  /* 0x000000010d0de824 */ /* 0x000fe200078e0a12 */
[----:B------:R-:W-:Y:S01]  /*42d0*/  ISETP.GE.AND P6, PT, R11, RZ, PT ;  /* 0x000000ff0b00720c */ /* 0x000fe20003fc6270 */
[----:B------:R-:W-:-:S02]  /*42e0*/  IMAD.MOV R15, RZ, RZ, -R15 ;  /* 0x000000ffff0f7224 */ /* 0x000fc400078e0a0f */
[----:B------:R-:W-:-:S04]  /*42f0*/  IMAD.HI.U32 R11, R10, R8, RZ ;  /* 0x000000080a0b7227 */ /* 0x000fc800078e00ff */
[----:B------:R-:W-:Y:S02]  /*4300*/  @!P1 IMAD.IADD R2, R2, 0x1, -R18 ;  /* 0x0000000102029824 */ /* 0x000fe400078e0a12 */
[----:B------:R-:W-:Y:S02]  /*4310*/  VIADD R7, R27, 0x37 ;  /* 0x000000371b077836 */ /* 0x000fe40000000000 */
[C---:B------:R-:W-:Y:S01]  /*4320*/  IMAD R12, R18.reuse, R15, R12 ;  /* 0x0000000f120c7224 */ /* 0x040fe200078e020c */
[----:B------:R-:W-:Y:S01]  /*4330*/  ISETP.GT.U32.AND P1, PT, R18, R2, PT ;  /* 0x000000021200720c */ /* 0x000fe20003f24070 */
[----:B------:R-:W-:Y:S01]  /*4340*/  IMAD.MOV R11, RZ, RZ, -R11 ;  /* 0x000000ffff0b7224 */ /* 0x000fe200078e0a0b */
[----:B------:R-:W-:Y:S01]  /*4350*/  IABS R9, R7 ;  /* 0x0000000700097213 */ /* 0x000fe20000000000 */
[--C-:B------:R-:W-:Y:S01]  /*4360*/  @!P3 IMAD.IADD R4, R4, 0x1, -R18.reuse ;  /* 0x000000010404b824 */ /* 0x100fe200078e0a12 */
[----:B------:R-:W-:Y:S01]  /*4370*/  ISETP.GE.AND P3, PT, R7, RZ, PT ;  /* 0x000000ff0700720c */ /* 0x000fe20003f66270 */
[----:B------:R-:W-:Y:S01]  /*4380*/  @!P4 IMAD.IADD R14, R14, 0x1, -R18 ;  /* 0x000000010e0ec824 */ /* 0x000fe200078e0a12 */
[C---:B------:R-:W-:Y:S01]  /*4390*/  ISETP.GT.U32.AND P4, PT, R18.reuse, R12, PT ;  /* 0x0000000c1200720c */ /* 0x040fe20003f84070 */
[----:B------:R-:W-:-:S02]  /*43a0*/  IMAD R7, R18, R11, R8 ;  /* 0x0000000b12077224 */ /* 0x000fc400078e0208 */
[----:B------:R-:W-:Y:S02]  /*43b0*/  IMAD.MOV.U32 R16, RZ, RZ, R13 ;  /* 0x000000ffff107224 */ /* 0x000fe400078e000d */
[----:B0-----:R-:W-:Y:S02]  /*43c0*/  IMAD.MOV.U32 R0, RZ, RZ, R14 ;  /* 0x000000ffff007224 */ /* 0x001fe400078e000e */
[----:B------:R-:W-:Y:S01]  /*43d0*/  @!P1 IMAD.IADD R2, R2, 0x1, -R18 ;  /* 0x0000000102029824 */ /* 0x000fe200078e0a12 */
[----:B------:R-:W-:Y:S01]  /*43e0*/  ISETP.GT.U32.AND P1, PT, R18, R7, PT ;  /* 0x000000071200720c */ /* 0x000fe20003f24070 */
[----:B------:R-:W-:Y:S01]  /*43f0*/  @!P5 IMAD.MOV R16, RZ, RZ, -R16 ;  /* 0x000000ffff10d224 */ /* 0x000fe200078e0a10 */
[----:B------:R-:W-:Y:S01]  /*4400*/  ISETP.GE.AND P5, PT, R5, RZ, PT ;  /* 0x000000ff0500720c */ /* 0x000fe20003fa6270 */
[----:B------:R-:W-:Y:S02]  /*4410*/  VIADD R5, R27, 0x36 ;  /* 0x000000361b057836 */ /* 0x000fe40000000000 */
[----:B------:R-:W-:Y:S01]  /*4420*/  @!P4 IMAD.IADD R12, R12, 0x1, -R18 ;  /* 0x000000010c0cc824 */ /* 0x000fe200078e0a12 */
[----:B------:R-:W-:Y:S01]  /*4430*/  STL [R1+0xcc], R16 ;  /* 0x0000cc1001007387 */ /* 0x000fe20000100800 */
[----:B------:R-:W-:Y:S01]  /*4440*/  IMAD.HI.U32 R13, R10, R9, RZ ;  /* 0x000000090a0d7227 */ /* 0x000fe200078e00ff */
[----:B------:R-:W-:-:S02]  /*4450*/  IABS R8, R5 ;  /* 0x0000000500087213 */ /* 0x000fc40000000000 */
[----:B------:R-:W-:Y:S01]  /*4460*/  ISETP.GT.U32.AND P4, PT, R18, R12, PT ;  /* 0x0000000c1200720c */ /* 0x000fe20003f84070 */
[----:B------:R-:W-:Y:S01]  /*4470*/  @!P2 IMAD.MOV R0, RZ, RZ, -R0 ;  /* 0x000000ffff00a224 */ /* 0x000fe200078e0a00 */
[----:B------:R-:W-:Y:S01]  /*4480*/  ISETP.GE.AND P2, PT, R6, RZ, PT ;  /* 0x000000ff0600720c */ /* 0x000fe20003f46270 */
[----:B------:R-:W-:Y:S02]  /*4490*/  @!P1 IMAD.IADD R7, R7, 0x1, -R18 ;  /* 0x0000000107079824 */ /* 0x000fe400078e0a12 */
[----:B------:R-:W-:Y:S01]  /*44a0*/  IMAD.MOV R13, RZ, RZ, -R13 ;  /* 0x000000ffff0d7224 */ /* 0x000fe200078e0a0d */
[----:B------:R0:W-:Y:S01]  /*44b0*/  STL [R1+0xc8], R0 ;  /* 0x0000c80001007387 */ /* 0x0001e20000100800 */
[----:B------:R-:W-:Y:S01]  /*44c0*/  IMAD.HI.U32 R6, R10, R8, RZ ;  /* 0x000000080a067227 */ /* 0x000fe200078e00ff */
[----:B------:R-:W-:-:S03]  /*44d0*/  ISETP.GT.U32.AND P1, PT, R18, R7, PT ;  /* 0x000000071200720c */ /* 0x000fc60003f24070 */
[----:B------:R-:W-:Y:S02]  /*44e0*/  IMAD R9, R18, R13, R9 ;  /* 0x0000000d12097224 */ /* 0x000fe400078e0209 */
[----:B------:R-:W-:Y:S02]  /*44f0*/  IMAD.MOV.U32 R14, RZ, RZ, R4 ;  /* 0x000000ffff0e7224 */ /* 0x000fe400078e0004 */
[----:B------:R-:W-:Y:S02]  /*4500*/  VIADD R4, R27, 0x35 ;  /* 0x000000351b047836 */ /* 0x000fe40000000000 */
[----:B------:R-:W-:Y:S02]  /*4510*/  IMAD.MOV R6, RZ, RZ, -R6 ;  /* 0x000000ffff067224 */ /* 0x000fe400078e0a06 */
[----:B------:R-:W-:Y:S01]  /*4520*/  @!P4 IMAD.IADD R12, R12, 0x1, -R18 ;  /* 0x000000010c0cc824 */ /* 0x000fe200078e0a12 */
[C---:B------:R-:W-:Y:S01]  /*4530*/  ISETP.GT.U32.AND P4, PT, R18.reuse, R9, PT ;  /* 0x000000091200720c */ /* 0x040fe20003f84070 */
[----:B------:R-:W-:Y:S01]  /*4540*/  IMAD R8, R18, R6, R8 ;  /* 0x0000000612087224 */ /* 0x000fe200078e0208 */
[----:B------:R-:W-:Y:S01]  /*4550*/  IABS R22, R4 ;  /* 0x0000000400167213 */ /* 0x000fe20000000000 */
[----:B------:R-:W-:-:S02]  /*4560*/  @!P1 IMAD.IADD R7, R7, 0x1, -R18 ;  /* 0x0000000107079824 */ /* 0x000fc400078e0a12 */
[----:B0-----:R-:W-:Y:S01]  /*4570*/  IMAD.MOV.U32 R0, RZ, RZ, R2 ;  /* 0x000000ffff007224 */ /* 0x001fe200078e0002 */
[----:B------:R-:W-:Y:S01]  /*4580*/  ISETP.GT.U32.AND P1, PT, R18, R8, PT ;  /* 0x000000081200720c */ /* 0x000fe20003f24070 */
[----:B------:R-:W-:-:S04]  /*4590*/  IMAD.HI.U32 R2, R10, R22, RZ ;  /* 0x000000160a027227 */ /* 0x000fc800078e00ff */
[----:B------:R-:W-:Y:S02]  /*45a0*/  IMAD.MOV R2, RZ, RZ, -R2 ;  /* 0x000000ffff027224 */ /* 0x000fe400078e0a02 */
[----:B------:R-:W-:Y:S01]  /*45b0*/  @!P6 IMAD.MOV R0, RZ, RZ, -R0 ;  /* 0x000000ffff00e224 */ /* 0x000fe200078e0a00 */
[----:B------:R-:W-:Y:S01]  /*45c0*/  ISETP.GE.AND P6, PT, R4, RZ, PT ;  /* 0x000000ff0400720c */ /* 0x000fe20003fc6270 */
[----:B------:R-:W-:Y:S02]  /*45d0*/  @!P4 IMAD.IADD R9, R9, 0x1, -R18 ;  /* 0x000000010909c824 */ /* 0x000fe400078e0a12 */
[----:B------:R-:W-:Y:S02]  /*45e0*/  VIADD R4, R27, 0x34 ;  /* 0x000000341b047836 */ /* 0x000fe40000000000 */
[C---:B------:R-:W-:Y:S01]  /*45f0*/  IMAD R22, R18.reuse, R2, R22 ;  /* 0x0000000212167224 */ /* 0x040fe200078e0216 */
[----:B------:R-:W-:Y:S01]  /*4600*/  ISETP.GT.U32.AND P4, PT, R18, R9, PT ;  /* 0x000000091200720c */ /* 0x000fe20003f84070 */
[----:B------:R-:W-:Y:S01]  /*4610*/  IMAD.MOV.U32 R13, RZ, RZ, R12 ;  /* 0x000000ffff0d7224 */ /* 0x000fe200078e000c */
[----:B------:R-:W-:Y:S01]  /*4620*/  IABS R11, R4 ;  /* 0x00000004000b7213 */ /* 0x000fe20000000000 */
[----:B------:R-:W-:-:S02]  /*4630*/  @!P1 IMAD.IADD R8, R8, 0x1, -R18 ;  /* 0x0000000108089824 */ /* 0x000fc400078e0a12 */
[----:B------:R-:W-:Y:S01]  /*4640*/  @!P5 IMAD.MOV R13, RZ, RZ, -R13 ;  /* 0x000000ffff0dd224 */ /* 0x000fe200078e0a0d */
[----:B------:R-:W-:Y:S01]  /*4650*/  ISETP.GT.U32.AND P5, PT, R18, R22, PT ;  /* 0x000000161200720c */ /* 0x000fe20003fa4070 */
[----:B------:R-:W-:Y:S01]  /*4660*/  IMAD.HI.U32 R6, R10, R11, RZ ;  /* 0x0000000b0a067227 */ /* 0x000fe200078e00ff */
[----:B------:R-:W-:-:S03]  /*4670*/  ISETP.GT.U32.AND P1, PT, R18, R8, PT ;  /* 0x000000081200720c */ /* 0x000fc60003f24070 */
[----:B------:R-:W-:Y:S01]  /*4680*/  @!P0 IMAD.MOV R14, RZ, RZ, -R14 ;  /* 0x000000ffff0e8224 */ /* 0x000fe200078e0a0e */
[----:B------:R-:W-:Y:S01]  /*4690*/  ISETP.GE.AND P0, PT, R5, RZ, PT ;  /* 0x000000ff0500720c */ /* 0x000fe20003f06270 */
[----:B------:R-:W-:Y:S02]  /*46a0*/  VIADD R5, R27, 0x33 ;  /* 0x000000331b057836 */ /* 0x000fe40000000000 */
[----:B------:R-:W-:Y:S01]  /*46b0*/  IMAD.MOV R6, RZ, RZ, -R6 ;  /* 0x000000ffff067224 */ /* 0x000fe200078e0a06 */
[----:B------:R0:W-:Y:S01]  /*46c0*/  STL [R1+0xc4], R14 ;  /* 0x0000c40e01007387 */ /* 0x0001e20000100800 */
[--C-:B------:R-:W-:Y:S01]  /*46d0*/  @!P4 IMAD.IADD R9, R9, 0x1, -R18.reuse ;  /* 0x000000010909c824 */ /* 0x100fe200078e0a12 */
[----:B------:R-:W-:Y:S01]  /*46e0*/  IABS R15, R5 ;  /* 0x00000005000f7213 */ /* 0x000fe20000000000 */
[----:B------:R-:W-:Y:S01]  /*46f0*/  IMAD R11, R18, R6, R11 ;  /* 0x00000006120b7224 */ /* 0x000fe200078e020b */
[----:B------:R-:W-:Y:S01]  /*4700*/  ISETP.GE.AND P4, PT, R5, RZ, PT ;  /* 0x000000ff0500720c */ /* 0x000fe20003f86270 */
[--C-:B------:R-:W-:Y:S01]  /*4710*/  @!P5 IMAD.IADD R22, R22, 0x1, -R18.reuse ;  /* 0x000000011616d824 */ /* 0x100fe200078e0a12 */
[----:B------:R-:W-:Y:S01]  /*4720*/  IABS R5, R20 ;  /* 0x0000001400057213 */ /* 0x000fe20000000000 */
[----:B------:R1:W-:Y:S01]  /*4730*/  STL [R1+0xc0], R0 ;  /* 0x0000c00001007387 */ /* 0x0003e20000100800 */
[----:B------:R-:W-:Y:S01]  /*4740*/  @!P1 IMAD.IADD R8, R8, 0x1, -R18 ;  /* 0x0000000108089824 */ /* 0x000fe200078e0a12 */
[----:B------:R-:W-:Y:S01]  /*4750*/  ISETP.GT.U32.AND P1, PT, R18, R11, PT ;  /* 0x0000000b1200720c */ /* 0x000fe20003f24070 */
[----:B------:R-:W-:Y:S01]  /*4760*/  IMAD.HI.U32 R2, R10, R15, RZ ;  /* 0x0000000f0a027227 */ /* 0x000fe200078e00ff */
[----:B------:R-:W-:Y:S01]  /*4770*/  ISETP.GT.U32.AND P5, PT, R18, R22, PT ;  /* 0x000000161200720c */ /* 0x000fe20003fa4070 */
[----:B------:R-:W-:Y:S01]  /*4780*/  STL [R1+0xbc], R13 ;  /* 0x0000bc0d01007387 */ /* 0x000fe20000100800 */
[----:B0-----:R-:W-:Y:S01]  /*4790*/  IABS R14, R21 ;  /* 0x00000015000e7213 */ /* 0x001fe20000000000 */
[----:B------:R-:W-:-:S02]  /*47a0*/  IMAD.MOV R2, RZ, RZ, -R2 ;  /* 0x000000ffff027224 */ /* 0x000fc400078e0a02 */
[----:B------:R-:W-:Y:S02]  /*47b0*/  VIADD R17, R27, 0x2f ;  /* 0x0000002f1b117836 */ /* 0x000fe40000000000 */
[----:B-1----:R-:W-:Y:S02]  /*47c0*/  IMAD.MOV.U32 R0, RZ, RZ, R7 ;  /* 0x000000ffff007224 */ /* 0x002fe400078e0007 */
[----:B------:R-:W-:Y:S01]  /*47d0*/  IMAD.HI.U32 R7, R10, R5, RZ ;  /* 0x000000050a077227 */ /* 0x000fe200078e00ff */
[----:B------:R-:W-:-:S03]  /*47e0*/  IABS R6, R17 ;  /* 0x0000001100067213 */ /* 0x000fc60000000000 */
[----:B------:R-:W-:Y:S02]  /*47f0*/  IMAD.MOV R7, RZ, RZ, -R7 ;  /* 0x000000ffff077224 */ /* 0x000fe400078e0a07 */
[C---:B------:R-:W-:Y:S02]  /*4800*/  IMAD R15, R18.reuse, R2, R15 ;  /* 0x00000002120f7224 */ /* 0x040fe400078e020f */
[----:B------:R-:W-:Y:S02]  /*4810*/  IMAD R5, R18, R7, R5 ;  /* 0x0000000712057224 */ /* 0x000fe400078e0205 */
[----:B------:R-:W-:Y:S01]  /*4820*/  @!P2 IMAD.MOV R0, RZ, RZ, -R0 ;  /* 0x000000ffff00a224 */ /* 0x000fe200078e0a00 */
[----:B------:R-:W-:Y:S01]  /*4830*/  ISETP.GE.AND P2, PT, R4, RZ, PT ;  /* 0x000000ff0400720c */ /* 0x000fe20003f46270 */
[--C-:B------:R-:W-:Y:S01]  /*4840*/  @!P5 IMAD.IADD R22, R22, 0x1, -R18.reuse ;  /* 0x000000011616d824 */ /* 0x100fe200078e0a12 */
[C---:B------:R-:W-:Y:S01]  /*4850*/  ISETP.GT.U32.AND P5, PT, R18.reuse, R15, PT ;  /* 0x0000000f1200720c */ /* 0x040fe20003fa4070 */
[----:B------:R-:W-:Y:S01]  /*4860*/  @!P1 IMAD.IADD R11, R11, 0x1, -R18 ;  /* 0x000000010b0b9824 */ /* 0x000fe200078e0a12 */
[----:B------:R-:W-:Y:S01]  /*4870*/  ISETP.GT.U32.AND P1, PT, R18, R5, PT ;  /* 0x000000051200720c */ /* 0x000fe20003f24070 */
[----:B------:R-:W-:Y:S01]  /*4880*/  IMAD.HI.U32 R24, R10, R14, RZ ;  /* 0x0000000e0a187227 */ /* 0x000fe200078e00ff */
[----:B------:R0:W-:Y:S03]  /*4890*/  STL [R1+0xb8], R0 ;  /* 0x0000b80001007387 */ /* 0x0001e60000100800 */
[----:B------:R-:W-:-:S02]  /*48a0*/  VIADD R4, R27, 0x30 ;  /* 0x000000301b047836 */ /* 0x000fc40000000000 */
        /* <DEDUP_REMOVED lines=8> */
[----:B------:R-:W-:-:S02]  /*4930*/  @!P3 IMAD.MOV R0, RZ, RZ, -R0 ;  /* 0x000000ffff00b224 */ /* 0x000fc400078e0a00 */
[----:B------:R-:W-:Y:S01]  /*4940*/  @!P1 IMAD.IADD R5, R5, 0x1, -R18 ;  /* 0x0000000105059824 */ /* 0x000fe200078e0a12 */
[----:B------:R-:W-:Y:S01]  /*4950*/  ISETP.GT.U32.AND P1, PT, R18, R11, PT ;  /* 0x0000000b1200720c */ /* 0x000fe20003f24070 */
[----:B------:R-:W-:Y:S01]  /*4960*/  IMAD.HI.U32 R23, R10, R16, RZ ;  /* 0x000000100a177227 */ /* 0x000fe200078e00ff */
[----:B------:R0:W-:Y:S01]  /*4970*/  STL [R1+0xb4], R0 ;  /* 0x0000b40001007387 */ /* 0x0001e20000100800 */
[----:B------:R-:W-:Y:S02]  /*4980*/  ISETP.GT.U32.AND P3, PT, R18, R15, PT ;  /* 0x0000000f1200720c */ /* 0x000fe40003f64070 */
[----:B------:R-:W-:-:S04]  /*4990*/  IMAD.HI.U32 R7, R10, R6, RZ ;  /* 0x000000060a077227 */ /* 0x000fc800078e00ff */
[----:B------:R-:W-:Y:S02]  /*49a0*/  IMAD.MOV R23, RZ, RZ, -R23 ;  /* 0x000000ffff177224 */ /* 0x000fe400078e0a17 */
[----:B------:R-:W-:-:S04]  /*49b0*/  IMAD.HI.U32 R13, R10, R2, RZ ;  /* 0x000000020a0d7227 */ /* 0x000fc800078e00ff */
[----:B0-----:R-:W-:Y:S02]  /*49c0*/  IMAD.MOV.U32 R0, RZ, RZ, R8 ;  /* 0x000000ffff007224 */ /* 0x001fe400078e0008 */
[----:B------:R-:W-:Y:S02]  /*49d0*/  IMAD.MOV R24, RZ, RZ, -R7 ;  /* 0x000000ffff187224 */ /* 0x000fe400078e0a07 */
[----:B------:R-:W-:Y:S01]  /*49e0*/  @!P0 IMAD.MOV R0, RZ, RZ, -R0 ;  /* 0x000000ffff008224 */ /* 0x000fe200078e0a00 */
[C---:B------:R-:W-:Y:S01]  /*49f0*/  ISETP.GT.U32.AND P0, PT, R18.reuse, R5, PT ;  /* 0x000000051200720c */ /* 0x040fe20003f04070 */
[C---:B------:R-:W-:Y:S02]  /*4a00*/  IMAD R7, R18.reuse, R23, R16 ;  /* 0x0000001712077224 */ /* 0x040fe400078e0210 */
[----:B------:R-:W-:Y:S01]  /*4a10*/  IMAD.MOV R16, RZ, RZ, -R13 ;  /* 0x000000ffff107224 */ /* 0x000fe200078e0a0d */
[----:B------:R0:W-:Y:S01]  /*4a20*/  STL [R1+0xb0], R0 ;  /* 0x0000b00001007387 */ /* 0x0001e20000100800 */
[C---:B------:R-:W-:Y:S01]  /*4a30*/  IMAD R6, R18.reuse, R24, R6 ;  /* 0x0000001812067224 */ /* 0x040fe200078e0206 */
[----:B------:R-:W-:Y:S01]  /*4a40*/  IABS R24, R28 ;  /* 0x0000001c00187213 */ /* 0x000fe20000000000 */
[----:B------:R-:W-:-:S02]  /*4a50*/  IMAD R2, R18, R16, R2 ;  /* 0x0000001012027224 */ /* 0x000fc400078e0202 */
[--C-:B------:R-:W-:Y:S02]  /*4a60*/  @!P5 IMAD.IADD R14, R14, 0x1, -R18.reuse ;  /* 0x000000010e0ed824 */ /* 0x100fe400078e0a12 */
[--C-:B------:R-:W-:Y:S01]  /*4a70*/  @!P1 IMAD.IADD R11, R11, 0x1, -R18.reuse ;  /* 0x000000010b0b9824 */ /* 0x100fe200078e0a12 */
[C---:B------:R-:W-:Y:S01]  /*4a80*/  ISETP.GT.U32.AND P1, PT, R18.reuse, R6, PT ;  /* 0x000000061200720c */ /* 0x040fe20003f24070 */
[----:B------:R-:W-:Y:S01]  /*4a90*/  @!P0 IMAD.IADD R5, R5, 0x1, -R18 ;  /* 0x0000000105058824 */ /* 0x000fe200078e0a12 */
[C---:B------:R-:W-:Y:S01]  /*4aa0*/  ISETP.GT.U32.AND P5, PT, R18.reuse, R14, PT ;  /* 0x0000000e1200720c */ /* 0x040fe20003fa4070 */
[----:B0-----:R-:W-:Y:S01]  /*4ab0*/  IMAD.MOV.U32 R0, RZ, RZ, R22 ;  /* 0x000000ffff007224 */ /* 0x001fe200078e0016 */
[C---:B------:R-:W-:Y:S01]  /*4ac0*/  ISETP.GT.U32.AND P0, PT, R18.reuse, R2, PT ;  /* 0x000000021200720c */ /* 0x040fe20003f04070 */
[C---:B------:R-:W-:Y:S02]  /*4ad0*/  VIADD R9, R27.reuse, 0x2c ;  /* 0x0000002c1b097836 */ /* 0x040fe40000000000 */
[----:B------:R-:W-:Y:S01]  /*4ae0*/  @!P6 IMAD.MOV R0, RZ, RZ, -R0 ;  /* 0x000000ffff00e224 */ /* 0x000fe200078e0a00 */
[----:B------:R-:W-:Y:S01]  /*4af0*/  ISETP.GT.U32.AND P6, PT, R18, R7, PT ;  /* 0x000000071200720c */ /* 0x000fe20003fc4070 */
[----:B------:R-:W-:Y:S01]  /*4b00*/  VIADD R13, R27, 0x2d ;  /* 0x0000002d1b0d7836 */ /* 0x000fe20000000000 */
[----:B------:R-:W-:Y:S01]  /*4b10*/  IABS R8, R9 ;  /* 0x0000000900087213 */ /* 0x000fe20000000000 */
[--C-:B------:R-:W-:Y:S01]  /*4b20*/  @!P3 IMAD.IADD R15, R15, 0x1, -R18.reuse ;  /* 0x000000010f0fb824 */ /* 0x100fe200078e0a12 */
[----:B------:R0:W-:Y:S01]  /*4b30*/  STL [R1+0xac], R0 ;  /* 0x0000ac0001007387 */ /* 0x0001e20000100800 */
[--C-:B------:R-:W-:Y:S01]  /*4b40*/  @!P1 IMAD.IADD R6, R6, 0x1, -R18.reuse ;  /* 0x0000000106069824 */ /* 0x100fe200078e0a12 */
[----:B------:R-:W-:Y:S01]  /*4b50*/  IABS R16, R13 ;  /* 0x0000000d00107213 */ /* 0x000fe20000000000 */
[----:B------:R-:W-:Y:S01]  /*4b60*/  IMAD.MOV.U32 R23, RZ, RZ, R11 ;  /* 0x000000ffff177224 */ /* 0x000fe200078e000b */
[----:B------:R-:W-:Y:S01]  /*4b70*/  ISETP.GE.AND P3, PT, R20, RZ, PT ;  /* 0x000000ff1400720c */ /* 0x000fe20003f66270 */
[--C-:B------:R-:W-:Y:S01]  /*4b80*/  @!P5 IMAD.IADD R14, R14, 0x1, -R18.reuse ;  /* 0x000000010e0ed824 */ /* 0x100fe200078e0a12 */
[----:B------:R-:W-:Y:S01]  /*4b90*/  ISETP.GE.AND P5, PT, R21, RZ, PT ;  /* 0x000000ff1500720c */ /* 0x000fe20003fa6270 */
[--C-:B------:R-:W-:Y:S01]  /*4ba0*/  @!P0 IMAD.IADD R2, R2, 0x1, -R18.reuse ;  /* 0x0000000102028824 */ /* 0x100fe200078e0a12 */
[----:B------:R-:W-:Y:S01]  /*4bb0*/  ISETP.GE.AND P1, PT, R17, RZ, PT ;  /* 0x000000ff1100720c */ /* 0x000fe20003f26270 */
[----:B------:R-:W-:Y:S01]  /*4bc0*/  @!P6 IMAD.IADD R7, R7, 0x1, -R18 ;  /* 0x000000010707e824 */ /* 0x000fe200078e0a12 */
[----:B------:R-:W-:Y:S01]  /*4bd0*/  ISETP.GE.AND P6, PT, R4, RZ, PT ;  /* 0x000000ff0400720c */ /* 0x000fe20003fc6270 */
[----:B0-----:R-:W-:-:S02]  /*4be0*/  IMAD.MOV.U32 R0, RZ, RZ, R15 ;  /* 0x000000ffff007224 */ /* 0x001fc400078e000f */
[----:B------:R-:W-:Y:S01]  /*4bf0*/  IMAD.HI.U32 R20, R10, R8, RZ ;  /* 0x000000080a147227 */ /* 0x000fe200078e00ff */
[----:B------:R-:W-:-:S03]  /*4c00*/  ISETP.GT.U32.AND P0, PT, R18, R7, PT ;  /* 0x000000071200720c */ /* 0x000fc60003f04070 */
[----:B------:R-:W-:Y:S01]  /*4c10*/  @!P4 IMAD.MOV R0, RZ, RZ, -R0 ;  /* 0x000000ffff00c224 */ /* 0x000fe200078e0a00 */
[----:B------:R-:W-:Y:S01]  /*4c20*/  ISETP.GT.U32.AND P4, PT, R18, R6, PT ;  /* 0x000000061200720c */ /* 0x000fe20003f84070 */
[----:B------:R-:W-:-:S04]  /*4c30*/  IMAD.HI.U32 R22, R10, R16, RZ ;  /* 0x000000100a167227 */ /* 0x000fc800078e00ff */
[----:B------:R-:W-:Y:S01]  /*4c40*/  @!P2 IMAD.MOV R23, RZ, RZ, -R23 ;  /* 0x000000ffff17a224 */ /* 0x000fe200078e0a17 */
[C---:B------:R-:W-:Y:S01]  /*4c50*/  ISETP.GT.U32.AND P2, PT, R18.reuse, R2, PT ;  /* 0x000000021200720c */ /* 0x040fe20003f44070 */
[----:B------:R-:W-:Y:S02]  /*4c60*/  IMAD.MOV R20, RZ, RZ, -R20 ;  /* 0x000000ffff147224 */ /* 0x000fe400078e0a14 */
[----:B------:R-:W-:Y:S01]  /*4c70*/  IMAD.MOV R22, RZ, RZ, -R22 ;  /* 0x000000ffff167224 */ /* 0x000fe200078e0a16 */
[----:B------:R-:W-:Y:S01]  /*4c80*/  STL [R1+0xa8], R23 ;  /* 0x0000a81701007387 */ /* 0x000fe20000100800 */
[----:B------:R-:W-:Y:S02]  /*4c90*/  IMAD.MOV.U32 R15, RZ, RZ, R5 ;  /* 0x000000ffff0f7224 */ /* 0x000fe400078e0005 */
[C---:B------:R-:W-:Y:S01]  /*4ca0*/  IMAD R8, R18.reuse, R20, R8 ;  /* 0x0000001412087224 */ /* 0x040fe200078e0208 */
[----:B------:R0:W-:Y:S01]  /*4cb0*/  STL [R1+0xa4], R0 ;  /* 0x0000a40001007387 */ /* 0x0001e20000100800 */
[----:B------:R-:W-:-:S02]  /*4cc0*/  IMAD R4, R18, R22, R16 ;  /* 0x0000001612047224 */ /* 0x000fc400078e0210 */
[----:B------:R-:W-:Y:S02]  /*4cd0*/  VIADD R11, R27, 0x2b ;  /* 0x0000002b1b0b7836 */ /* 0x000fe40000000000 */
[----:B------:R-:W-:Y:S01]  /*4ce0*/  @!P3 IMAD.MOV R15, RZ, RZ, -R15 ;  /* 0x000000ffff0fb224 */ /* 0x000fe200078e0a0f */
[C---:B------:R-:W-:Y:S01]  /*4cf0*/  ISETP.GT.U32.AND P3, PT, R18.reuse, R4, PT ;  /* 0x000000041200720c */ /* 0x040fe20003f64070 */
[--C-:B------:R-:W-:Y:S01]  /*4d00*/  @!P0 IMAD.IADD R7, R7, 0x1, -R18.reuse ;  /* 0x0000000107078824 */ /* 0x100fe200078e0a12 */
[----:B------:R-:W-:Y:S01]  /*4d10*/  ISETP.GT.U32.AND P0, PT, R18, R8, PT ;  /* 0x000000081200720c */ /* 0x000fe20003f04070 */
[----:B------:R-:W-:Y:S01]  /*4d20*/  @!P4 IMAD.IADD R6, R6, 0x1, -R18 ;  /* 0x000000010606c824 */ /* 0x000fe200078e0a12 */
[----:B------:R-:W-:Y:S01]  /*4d30*/  STL [R1+0xa0], R15 ;  /* 0x0000a00f01007387 */ /* 0x000fe20000100800 */
[----:B0-----:R-:W-:Y:S01]  /*4d40*/  IMAD.MOV.U32 R0, RZ, RZ, R14 ;  /* 0x000000ffff007224 */ /* 0x001fe200078e000e */
[----:B------:R-:W-:Y:S01]  /*4d50*/  ISETP.GE.AND P4, PT, R13, RZ, PT ;  /* 0x000000ff0d00720c */ /* 0x000fe20003f86270 */
[----:B------:R-:W-:Y:S01]  /*4d60*/  IMAD.MOV.U32 R14, RZ, RZ, R7 ;  /* 0x000000ffff0e7224 */ /* 0x000fe200078e0007 */
[----:B------:R-:W-:Y:S01]  /*4d70*/  LOP3.LUT R23, R26, 0x78, RZ, 0xfc, !PT ;  /* 0x000000781a177812 */ /* 0x000fe200078efcff */
[----:B------:R-:W-:Y:S01]  /*4d80*/  @!P5 IMAD.MOV R0, RZ, RZ, -R0 ;  /* 0x000000ffff00d224 */ /* 0x000fe200078e0a00 */
[----:B------:R-:W-:Y:S01]  /*4d90*/  ISETP.GE.AND P5, PT, R12, RZ, PT ;  /* 0x000000ff0c00720c */ /* 0x000fe20003fa6270 */
[----:B------:R-:W-:Y:S01]  /*4da0*/  @!P6 IMAD.MOV R14, RZ, RZ, -R14 ;  /* 0x000000ffff0ee224 */ /* 0x000fe200078e0a0e */
[----:B------:R-:W-:Y:S01]  /*4db0*/  IABS R12, R11 ;  /* 0x0000000b000c7213 */ /* 0x000fe20000000000 */
[----:B------:R-:W-:Y:S01]  /*4dc0*/  VIADD R5, R27, 0x2a ;  /* 0x0000002a1b057836 */ /* 0x000fe20000000000 */
[----:B------:R0:W-:Y:S01]  /*4dd0*/  STL [R1+0x9c], R0 ;  /* 0x00009c0001007387 */ /* 0x0001e20000100800 */
[----:B------:R-:W-:Y:S01]  /*4de0*/  @!P2 IMAD.IADD R2, R2, 0x1, -R18 ;  /* 0x000000010202a824 */ /* 0x000fe200078e0a12 */
[----:B------:R-:W-:Y:S01]  /*4df0*/  ISETP.GE.AND P2, PT, R9, RZ, PT ;  /* 0x000000ff0900720c */ /* 0x000fe20003f46270 */
[----:B------:R-:W-:Y:S01]  /*4e00*/  IMAD.HI.U32 R13, R10, R12, RZ ;  /* 0x0000000c0a0d7227 */ /* 0x000fe200078e00ff */
[----:B------:R1:W-:Y:S01]  /*4e10*/  STL [R1+0x98], R14 ;  /* 0x0000980e01007387 */ /* 0x0003e20000100800 */
[----:B------:R-:W-:-:S02]  /*4e20*/  IABS R16, R5 ;  /* 0x0000000500107213 */ /* 0x000fc40000000000 */
[----:B------:R-:W-:Y:S02]  /*4e30*/  IMAD.MOV R13, RZ, RZ, -R13 ;  /* 0x000000ffff0d7224 */ /* 0x000fe400078e0a0d */
[----:B------:R-:W-:Y:S02]  /*4e40*/  @!P0 IMAD.IADD R8, R8, 0x1, -R18 ;  /* 0x0000000108088824 */ /* 0x000fe400078e0a12 */
[----:B0-----:R-:W-:Y:S02]  /*4e50*/  IMAD.MOV.U32 R0, RZ, RZ, R6 ;  /* 0x000000ffff007224 */ /* 0x001fe400078e0006 */
[----:B------:R-:W-:Y:S01]  /*4e60*/  @!P3 IMAD.IADD R4, R4, 0x1, -R18 ;  /* 0x000000010404b824 */ /* 0x000fe200078e0a12 */
[C---:B------:R-:W-:Y:S01]  /*4e70*/  ISETP.GT.U32.AND P6, PT, R18.reuse, R8, PT ;  /* 0x000000081200720c */ /* 0x040fe20003fc4070 */
[----:B------:R-:W-:Y:S01]  /*4e80*/  @!P1 IMAD.MOV R0, RZ, RZ, -R0 ;  /* 0x000000ffff009224 */ /* 0x000fe200078e0a00 */
[----:B------:R-:W-:Y:S01]  /*4e90*/  ISETP.GE.AND P1, PT, R5, RZ, PT ;  /* 0x000000ff0500720c */ /* 0x000fe20003f26270 */
[C---:B------:R-:W-:Y:S01]  /*4ea0*/  IMAD R13, R18.reuse, R13, R12 ;  /* 0x0000000d120d7224 */ /* 0x040fe200078e020c */
[----:B------:R-:W-:Y:S01]  /*4eb0*/  ISETP.GT.U32.AND P0, PT, R18, R4, PT ;  /* 0x000000041200720c */ /* 0x000fe20003f04070 */
[----:B------:R-:W-:Y:S01]  /*4ec0*/  IMAD.HI.U32 R9, R10, R16, RZ ;  /* 0x000000100a097227 */ /* 0x000fe200078e00ff */
[----:B------:R0:W-:Y:S01]  /*4ed0*/  STL [R1+0x90], R0 ;  /* 0x0000900001007387 */ /* 0x0001e20000100800 */
[----:B------:R-:W-:-:S02]  /*4ee0*/  ISETP.GE.AND P3, PT, R11, RZ, PT ;  /* 0x000000ff0b00720c */ /* 0x000fc40003f66270 */
[----:B------:R-:W-:Y:S02]  /*4ef0*/  IMAD.MOV R9, RZ, RZ, -R9 ;  /* 0x000000ffff097224 */ /* 0x000fe400078e0a09 */
[C---:B-1----:R-:W-:Y:S02]  /*4f00*/  VIADD R14, R27.reuse, 0x29 ;  /* 0x000000291b0e7836 */ /* 0x042fe40000000000 */
[----:B------:R-:W-:Y:S02]  /*4f10*/  IMAD R16, R18, R9, R16 ;  /* 0x0000000912107224 */ /* 0x000fe400078e0210 */
[----:B------:R-:W-:Y:S02]  /*4f20*/  @!P6 IMAD.IADD R8, R8, 0x1, -R18 ;  /* 0x000000010808e824 */ /* 0x000fe400078e0a12 */
[----:B0-----:R-:W-:Y:S01]  /*4f30*/  IMAD.MOV.U32 R0, RZ, RZ, R2 ;  /* 0x000000ffff007224 */ /* 0x001fe200078e0002 */
[----:B------:R-:W-:Y:S01]  /*4f40*/  ISETP.GT.U32.AND P6, PT, R18, R16, PT ;  /* 0x000000101200720c */ /* 0x000fe20003fc4070 */
[----:B------:R-:W-:Y:S01]  /*4f50*/  @!P0 IMAD.IADD R4, R4, 0x1, -R18 ;  /* 0x0000000104048824 */ /* 0x000fe200078e0a12 */
[----:B------:R-:W-:Y:S01]  /*4f60*/  ISETP.GE.AND P0, PT, R14, RZ, PT ;  /* 0x000000ff0e00720c */ /* 0x000fe20003f06270 */
[----:B------:R-:W-:Y:S01]  /*4f70*/  @!P5 IMAD.MOV R0, RZ, RZ, -R0 ;  /* 0x000000ffff00d224 */ /* 0x000fe200078e0a00 */
[----:B------:R-:W-:Y:S01]  /*4f80*/  ISETP.GT.U32.AND P5, PT, R18, R13, PT ;  /* 0x0000000d1200720c */ /* 0x000fe20003fa4070 */
[C---:B------:R-:W-:Y:S01]  /*4f90*/  VIADD R2, R27.reuse, 0x28 ;  /* 0x000000281b027836 */ /* 0x040fe20000000000 */
[----:B------:R-:W-:Y:S01]  /*4fa0*/  IABS R14, R14 ;  /* 0x0000000e000e7213 */ /* 0x000fe20000000000 */
[C---:B------:R-:W-:Y:S01]  /*4fb0*/  VIADD R6, R27.reuse, 0x27 ;  /* 0x000000271b067836 */ /* 0x040fe20000000000 */
[----:B------:R0:W-:Y:S01]  /*4fc0*/  STL [R1+0x8c], R0 ;  /* 0x00008c0001007387 */ /* 0x0001e20000100800 */
[----:B------:R-:W-:Y:S01]  /*4fd0*/  VIADD R12, R27, 0x25 ;  /* 0x000000251b0c7836 */ /* 0x000fe20000000000 */
[----:B------:R-:W-:Y:S01]  /*4fe0*/  IABS R5, R2 ;  /* 0x0000000200057213 */ /* 0x000fe20000000000 */
[----:B------:R-:W-:Y:S01]  /*4ff0*/  IMAD.HI.U32 R7, R10, R14, RZ ;  /* 0x0000000e0a077227 */ /* 0x000fe200078e00ff */
[----:B------:R-:W-:-:S02]  /*5000*/  IABS R11, R6 ;  /* 0x00000006000b7213 */ /* 0x000fc40000000000 */
[----:B------:R-:W-:Y:S01]  /*5010*/  IABS R15, R12 ;  /* 0x0000000c000f7213 */ /* 0x000fe20000000000 */
[----:B------:R-:W-:Y:S02]  /*5020*/  IMAD.MOV R7, RZ, RZ, -R7 ;  /* 0x000000ffff077224 */ /* 0x000fe400078e0a07 */
[----:B------:R-:W-:Y:S02]  /*5030*/  @!P5 IMAD.IADD R13, R13, 0x1, -R18 ;  /* 0x000000010d0dd824 */ /* 0x000fe400078e0a12 */
[----:B0-----:R-:W-:Y:S02]  /*5040*/  IMAD.MOV.U32 R0, RZ, RZ, R4 ;  /* 0x000000ffff007224 */ /* 0x001fe400078e0004 */
[----:B------:R-:W-:Y:S01]  /*5050*/  @!P6 IMAD.IADD R16, R16, 0x1, -R18 ;  /* 0x000000011010e824 */ /* 0x000fe200078e0a12 */
[----:B------:R-:W-:Y:S01]  /*5060*/  ISETP.GT.U32.AND P5, PT, R18, R13, PT ;  /* 0x0000000d1200720c */ /* 0x000fe20003fa4070 */
[----:B------:R-:W-:Y:S01]  /*5070*/  @!P4 IMAD.MOV R0, RZ, RZ, -R0 ;  /* 0x000000ffff00c224 */ /* 0x000fe200078e0a00 */
[----:B------:R-:W-:Y:S01]  /*5080*/  ISETP.GE.AND P4, PT, R2, RZ, PT ;  /* 0x000000ff0200720c */ /* 0x000fe20003f86270 */
[----:B------:R-:W-:Y:S01]  /*5090*/  IMAD.MOV.U32 R4, RZ, RZ, R5 ;  /* 0x000000ffff047224 */ /* 0x000fe200078e0005 */
[C---:B------:R-:W-:Y:S01]  /*50a0*/  ISETP.GT.U32.AND P6, PT, R18.reuse, R16, PT ;  /* 0x000000101200720c */ /* 0x040fe20003fc4070 */
[----:B------:R-:W-:Y:S01]  /*50b0*/  IMAD R14, R18, R7, R14 ;  /* 0x00000007120e7224 */ /* 0x000fe200078e020e */
[----:B------:R0:W-:Y:S01]  /*50c0*/  STL [R1+0x88], R0 ;  /* 0x0000880001007387 */ /* 0x0001e20000100800 */
[----:B------:R-:W-:-:S04]  /*50d0*/  IMAD.HI.U32 R2, R10, R11, RZ ;  /* 0x0000000b0a027227 */ /* 0x000fc800078e00ff */
[----:B------:R-:W-:-:S04]  /*50e0*/  IMAD.HI.U32 R5, R10, R4, RZ ;  /* 0x000000040a057227 */ /* 0x000fc800078e00ff */
[----:B------:R-:W-:Y:S01]  /*50f0*/  @!P5 IMAD.IADD R13, R13, 0x1, -R18 ;  /* 0x000000010d0dd824 */ /* 0x000fe200078e0a12 */
[----:B------:R-:W-:Y:S01]  /*5100*/  ISETP.GT.U32.AND P5, PT, R18, R14, PT ;  /* 0x0000000e1200720c */ /* 0x000fe20003fa4070 */
[----:B0-----:R-:W-:Y:S02]  /*5110*/  IMAD.MOV.U32 R0, RZ, RZ, R8 ;  /* 0x000000ffff007224 */ /* 0x001fe400078e0008 */
[----:B------:R-:W-:Y:S02]  /*5120*/  IMAD.MOV R5, RZ, RZ, -R5 ;  /* 0x000000ffff057224 */ /* 0x000fe400078e0a05 */
[----:B------:R-:W-:Y:S01]  /*5130*/  @!P2 IMAD.MOV R0, RZ, RZ, -R0 ;  /* 0x000000ffff00a224 */ /* 0x000fe200078e0a00 */
[----:B------:R-:W-:Y:S01]  /*5140*/  ISETP.GE.AND P2, PT, R6, RZ, PT ;  /* 0x000000ff0600720c */ /* 0x000fe20003f46270 */
[----:B------:R-:W-:Y:S02]  /*5150*/  IMAD.MOV R6, RZ, RZ, -R2 ;  /* 0x000000ffff067224 */ /* 0x000fe400078e0a02 */
[C---:B------:R-:W-:Y:S01]  /*5160*/  IMAD R2, R18.reuse, R5, R4 ;  /* 0x0000000512027224 */ /* 0x040fe200078e0204 */
[----:B------:R0:W-:Y:S01]  /*5170*/  STL [R1+0x84], R0 ;  /* 0x0000840001007387 */ /* 0x0001e20000100800 */
[----:B------:R-:W-:-:S02]  /*5180*/  IMAD R11, R18, R6, R11 ;  /* 0x00000006120b7224 */ /* 0x000fc400078e020b */
[--C-:B------:R-:W-:Y:S01]  /*5190*/  @!P6 IMAD.IADD R16, R16, 0x1, -R18.reuse ;  /* 0x000000011010e824 */ /* 0x100fe200078e0a12 */
[----:B------:R-:W-:Y:S01]  /*51a0*/  ISETP.GT.U32.AND P6, PT, R18, R2, PT ;  /* 0x000000021200720c */ /* 0x000fe20003fc4070 */
[----:B------:R-:W-:Y:S02]  /*51b0*/  @!P5 IMAD.IADD R14, R14, 0x1, -R18 ;  /* 0x000000010e0ed824 */ /* 0x000fe400078e0a12 */
[C---:B------:R-:W-:Y:S02]  /*51c0*/  VIADD R4, R27.reuse, 0x26 ;  /* 0x000000261b047836 */ /* 0x040fe40000000000 */
[C---:B------:R-:W-:Y:S01]  /*51d0*/  VIADD R8, R27.reuse, 0x24 ;  /* 0x000000241b087836 */ /* 0x040fe20000000000 */
[C---:B------:R-:W-:Y:S01]  /*51e0*/  ISETP.GT.U32.AND P5, PT, R18.reuse, R14, PT ;  /* 0x0000000e1200720c */ /* 0x040fe20003fa4070 */
[----:B0-----:R-:W-:Y:S01]  /*51f0*/  IMAD.MOV.U32 R0, RZ, RZ, R13 ;  /* 0x000000ffff007224 */ /* 0x001fe200078e000d */
[----:B------:R-:W-:Y:S01]  /*5200*/  IABS R7, R4 ;  /* 0x0000000400077213 */ /* 0x000fe20000000000 */
[----:B------:R-:W-:Y:S01]  /*5210*/  VIADD R5, R27, 0x23 ;  /* 0x000000231b057836 */ /* 0x000fe20000000000 */
[----:B------:R-:W-:Y:S01]  /*5220*/  IABS R9, R8 ;  /* 0x0000000800097213 */ /* 0x000fe20000000000 */
[----:B------:R-:W-:Y:S01]  /*5230*/  @!P3 IMAD.MOV R0, RZ, RZ, -R0 ;  /* 0x000000ffff00b224 */ /* 0x000fe200078e0a00 */
[----:B------:R-:W-:Y:S01]  /*5240*/  ISETP.GT.U32.AND P3, PT, R18, R11, PT ;  /* 0x0000000b1200720c */ /* 0x000fe20003f64070 */
[----:B------:R-:W-:Y:S01]  /*5250*/  IMAD.HI.U32 R13, R10, R7, RZ ;  /* 0x000000070a0d7227 */ /* 0x000fe200078e00ff */
[----:B------:R-:W-:-:S02]  /*5260*/  IABS R6, R5 ;  /* 0x0000000500067213 */ /* 0x000fc40000000000 */
[----:B------:R0:W-:Y:S01]  /*5270*/  STL [R1+0x80], R0 ;  /* 0x0000800001007387 */ /* 0x0001e20000100800 */
[--C-:B------:R-:W-:Y:S02]  /*5280*/  @!P6 IMAD.IADD R2, R2, 0x1, -R18.reuse ;  /* 0x000000010202e824 */ /* 0x100fe400078e0a12 */
[----:B------:R-:W-:Y:S02]  /*5290*/  IMAD.MOV R13, RZ, RZ, -R13 ;  /* 0x000000ffff0d7224 */ /* 0x000fe400078e0a0d */
[--C-:B------:R-:W-:Y:S01]  /*52a0*/  @!P5 IMAD.IADD R14, R14, 0x1, -R18.reuse ;  /* 0x000000010e0ed824 */ /* 0x100fe200078e0a12 */
[----:B------:R-:W-:Y:S01]  /*52b0*/  ISETP.GT.U32.AND P6, PT, R18, R2, PT ;  /* 0x000000021200720c */ /* 0x000fe20003fc4070 */
[----:B------:R-:W-:Y:S02]  /*52c0*/  VIADD R26, R27, 0x3 ;  /* 0x000000031b1a7836 */ /* 0x000fe40000000000 */
[----:B------:R-:W-:Y:S02]  /*52d0*/  @!P3 IMAD.IADD R11, R11, 0x1, -R18 ;  /* 0x000000010b0bb824 */ /* 0x000fe400078e0a12 */
[----:B0-----:R-:W-:-:S02]  /*52e0*/  IMAD.MOV.U32 R0, RZ, RZ, R16 ;  /* 0x000000ffff007224 */ /* 0x001fc400078e0010 */
[----:B------:R-:W-:Y:S01]  /*52f0*/  IMAD.HI.U32 R16, R10, R15, RZ ;  /* 0x0000000f0a107227 */ /* 0x000fe200078e00ff */
[----:B------:R-:W-:-:S03]  /*5300*/  ISETP.GT.U32.AND P3, PT, R18, R11, PT ;  /* 0x0000000b1200720c */ /* 0x000fc60003f64070 */
[----:B------:R-:W-:Y:S01]  /*5310*/  @!P1 IMAD.MOV R0, RZ, RZ, -R0 ;  /* 0x000000ffff009224 */ /* 0x000fe200078e0a00 */
[----:B------:R-:W-:Y:S01]  /*5320*/  ISETP.GE.AND P1, PT, R4, RZ, PT ;  /* 0x000000ff0400720c */ /* 0x000fe20003f26270 */
[----:B------:R-:W-:Y:S02]  /*5330*/  IMAD R4, R18, R13, R7 ;  /* 0x0000000d12047224 */ /* 0x000fe400078e0207 */
[----:B------:R-:W-:Y:S01]  /*5340*/  IMAD.HI.U32 R7, R10, R9, RZ ;  /* 0x000000090a077227 */ /* 0x000fe200078e00ff */
[----:B------:R0:W-:Y:S02]  /*5350*/  STL [R1+0x7c], R0 ;  /* 0x00007c0001007387 */ /* 0x0001e40000100800 */
[----:B------:R-:W-:Y:S01]  /*5360*/  ISETP.GT.U32.AND P5, PT, R18, R4, PT ;  /* 0x000000041200720c */ /* 0x000fe20003fa4070 */
[----:B------:R-:W-:-:S04]  /*5370*/  IMAD.HI.U32 R13, R10, R6, RZ ;  /* 0x000000060a0d7227 */ /* 0x000fc800078e00ff */
[----:B------:R-:W-:Y:S02]  /*5380*/  IMAD.MOV R7, RZ, RZ, -R7 ;  /* 0x000000ffff077224 */ /* 0x000fe400078e0a07 */
[----:B------:R-:W-:Y:S02]  /*5390*/  IMAD.MOV R16, RZ, RZ, -R16 ;  /* 0x000000ffff107224 */ /* 0x000fe400078e0a10 */
[----:B0-----:R-:W-:Y:S02]  /*53a0*/  IMAD.MOV.U32 R0, RZ, RZ, R14 ;  /* 0x000000ffff007224 */ /* 0x001fe400078e000e */
[----:B------:R-:W-:Y:S02]  /*53b0*/  IMAD.MOV R13, RZ, RZ, -R13 ;  /* 0x000000ffff0d7224 */ /* 0x000fe400078e0a0d */
[----:B------:R-:W-:Y:S02]  /*53c0*/  @!P0 IMAD.MOV R0, RZ, RZ, -R0 ;  /* 0x000000ffff008224 */ /* 0x000fe400078e0a00 */
[----:B------:R-:W-:-:S02]  /*53d0*/  IMAD R9, R18, R7, R9 ;  /* 0x0000000712097224 */ /* 0x000fc400078e0209 */
[--C-:B------:R-:W-:Y:S01]  /*53e0*/  @!P3 IMAD.IADD R11, R11, 0x1, -R18.reuse ;  /* 0x000000010b0bb824 */ /* 0x100fe200078e0a12 */
[----:B------:R0:W-:Y:S01]  /*53f0*/  STL [R1+0x78], R0 ;  /* 0x0000780001007387 */ /* 0x0001e20000100800 */
[----:B------:R-:W-:Y:S01]  /*5400*/  VIADD R7, R27, 0x22 ;  /* 0x000000221b077836 */ /* 0x000fe20000000000 */
[----:B------:R-:W-:Y:S01]  /*5410*/  ISETP.GT.U32.AND P3, PT, R18, R9, PT ;  /* 0x000000091200720c */ /* 0x000fe20003f64070 */
[----:B------:R-:W-:Y:S01]  /*5420*/  @!P6 IMAD.IADD R2, R2, 0x1, -R18 ;  /* 0x000000010202e824 */ /* 0x000fe200078e0a12 */
[----:B------:R-:W-:Y:S01]  /*5430*/  ISETP.GE.AND P6, PT, R12, RZ, PT ;  /* 0x000000ff0c00720c */ /* 0x000fe20003fc6270 */
[C---:B------:R-:W-:Y:S02]  /*5440*/  IMAD R12, R18.reuse, R16, R15 ;  /* 0x00000010120c7224 */ /* 0x040fe400078e020f */
[C---:B------:R-:W-:Y:S01]  /*5450*/  IMAD R6, R18.reuse, R13, R6 ;  /* 0x0000000d12067224 */ /* 0x040fe200078e0206 */
[----:B------:R-:W-:Y:S01]  /*5460*/  IABS R13, R7 ;  /* 0x00000007000d7213 */ /* 0x000fe20000000000 */
[----:B------:R-:W-:Y:S01]  /*5470*/  IMAD.MOV.U32 R14, RZ, RZ, R2 ;  /* 0x000000ffff0e7224 */ /* 0x000fe200078e0002 */
[----:B------:R-:W-:Y:S01]  /*5480*/  ISETP.GT.U32.AND P0, PT, R18, R12, PT ;  /* 0x0000000c1200720c */ /* 0x000fe20003f04070 */
[----:B0-----:R-:W-:-:S02]  /*5490*/  IMAD.MOV.U32 R0, RZ, RZ, R11 ;  /* 0x000000ffff007224 */ /* 0x001fc400078e000b */
[----:B------:R-:W-:Y:S02]  /*54a0*/  @!P5 IMAD.IADD R4, R4, 0x1, -R18 ;  /* 0x000000010404d824 */ /* 0x000fe400078e0a12 */
[----:B------:R-:W-:Y:S01]  /*54b0*/  @!P2 IMAD.MOV R0, RZ, RZ, -R0 ;  /* 0x000000ffff00a224 */ /* 0x000fe200078e0a00 */
[C---:B------:R-:W-:Y:S01]  /*54c0*/  ISETP.GT.U32.AND P2, PT, R18.reuse, R6, PT ;  /* 0x000000061200720c */ /* 0x040fe20003f44070 */
[----:B------:R-:W-:Y:S01]  /*54d0*/  IMAD.MOV.U32 R2, RZ, RZ, R13 ;  /* 0x000000ffff027224 */ /* 0x000fe200078e000d */
[----:B------:R-:W-:Y:S01]  /*54e0*/  ISETP.GT.U32.AND P5, PT, R18, R4, PT ;  /* 0x000000041200720c */ /* 0x000fe20003fa4070 */
[----:B------:R-:W-:Y:S01]  /*54f0*/  @!P4 IMAD.MOV R14, RZ, RZ, -R14 ;  /* 0x000000ffff0ec224 */ /* 0x000fe200078e0a0e */
[----:B------:R-:W-:Y:S01]  /*5500*/  ISETP.GE.AND P4, PT, R8, RZ, PT ;  /* 0x000000ff0800720c */ /* 0x000fe20003f86270 */
[----:B------:R-:W-:Y:S02]  /*5510*/  VIADD R8, R27, 0x21 ;  /* 0x000000211b087836 */ /* 0x000fe40000000000 */
[----:B------:R-:W-:Y:S01]  /*5520*/  IMAD.HI.U32 R11, R10, R2, RZ ;  /* 0x000000020a0b7227 */ /* 0x000fe200078e00ff */
[----:B------:R-:W-:Y:S02]  /*5530*/  STL [R1+0x74], R14 ;  /* 0x0000740e01007387 */ /* 0x000fe40000100800 */
[----:B------:R-:W-:Y:S01]  /*5540*/  IABS R16, R8 ;  /* 0x0000000800107213 */ /* 0x000fe20000000000 */
[----:B------:R-:W-:Y:S01]  /*5550*/  @!P3 IMAD.IADD R9, R9, 0x1, -R18 ;  /* 0x000000010909b824 */ /* 0x000fe200078e0a12 */
[----:B------:R0:W-:Y:S01]  /*5560*/  STL [R1+0x6c], R0 ;  /* 0x00006c0001007387 */ /* 0x0001e20000100800 */
[----:B------:R-:W-:-:S02]  /*5570*/  IMAD.MOV R11, RZ, RZ, -R11 ;  /* 0x000000ffff0b7224 */ /* 0x000fc400078e0a0b */
[--C-:B------:R-:W-:Y:S01]  /*5580*/  @!P0 IMAD.IADD R12, R12, 0x1, -R18.reuse ;  /* 0x000000010c0c8824 */ /* 0x100fe200078e0a12 */
[----:B------:R-:W-:Y:S01]  /*5590*/  ISETP.GE.AND P0, PT, R7, RZ, PT ;  /* 0x000000ff0700720c */ /* 0x000fe20003f06270 */
[----:B------:R-:W-:Y:S01]  /*55a0*/  @!P2 IMAD.IADD R6, R6, 0x1, -R18 ;  /* 0x000000010606a824 */ /* 0x000fe200078e0a12 */
[C---:B------:R-:W-:Y:S01]  /*55b0*/  ISETP.GT.U32.AND P2, PT, R18.reuse, R9, PT ;  /* 0x000000091200720c */ /* 0x040fe20003f44070 */
[C---:B------:R-:W-:Y:S01]  /*55c0*/  IMAD R2, R18.reuse, R11, R2 ;  /* 0x0000000b12027224 */ /* 0x040fe200078e0202 */
[----:B------:R-:W-:Y:S01]  /*55d0*/  ISETP.GT.U32.AND P3, PT, R18, R12, PT ;  /* 0x0000000c1200720c */ /* 0x000fe20003f64070 */
[----:B------:R-:W-:-:S04]  /*55e0*/  IMAD.HI.U32 R11, R10, R16, RZ ;  /* 0x000000100a0b7227 */ /* 0x000fc800078e00ff */
[----:B------:R-:W-:Y:S01]  /*55f0*/  @!P5 IMAD.IADD R4, R4, 0x1, -R18 ;  /* 0x000000010404d824 */ /* 0x000fe200078e0a12 */
[----:B------:R-:W-:Y:S01]  /*5600*/  ISETP.GE.AND P5, PT, R5, RZ, PT ;  /* 0x000000ff0500720c */ /* 0x000fe20003fa6270 */
[----:B------:R-:W-:Y:S02]  /*5610*/  IMAD.MOV R11, RZ, RZ, -R11 ;  /* 0x000000ffff0b7224 */ /* 0x000fe400078e0a0b */
[----:B0-----:R-:W-:Y:S02]  /*5620*/  IMAD.MOV.U32 R0, RZ, RZ, R4 ;  /* 0x000000ffff007224 */ /* 0x001fe400078e0004 */
[C---:B------:R-:W-:Y:S02]  /*5630*/  IMAD R16, R18.reuse, R11, R16 ;  /* 0x0000000b12107224 */ /* 0x040fe400078e0210 */
[----:B------:R-:W-:Y:S01]  /*5640*/  @!P1 IMAD.MOV R0, RZ, RZ, -R0 ;  /* 0x000000ffff009224 */ /* 0x000fe200078e0a00 */
[C---:B------:R-:W-:Y:S01]  /*5650*/  ISETP.GT.U32.AND P1, PT, R18.reuse, R6, PT ;  /* 0x000000061200720c */ /* 0x040fe20003f24070 */
[--C-:B------:R-:W-:Y:S01]  /*5660*/  @!P2 IMAD.IADD R9, R9, 0x1, -R18.reuse ;  /* 0x000000010909a824 */ /* 0x100fe200078e0a12 */
[----:B------:R-:W-:Y:S01]  /*5670*/  ISETP.GT.U32.AND P2, PT, R18, R16, PT ;  /* 0x000000101200720c */ /* 0x000fe20003f44070 */
[----:B------:R-:W-:Y:S01]  /*5680*/  @!P3 IMAD.IADD R12, R12, 0x1, -R18 ;  /* 0x000000010c0cb824 */ /* 0x000fe200078e0a12 */
[----:B------:R-:W-:Y:S01]  /*5690*/  ISETP.GT.U32.AND P3, PT, R18, R2, PT ;  /* 0x000000021200720c */ /* 0x000fe20003f64070 */
[C---:B------:R-:W-:Y:S01]  /*56a0*/  VIADD R5, R27.reuse, 0x20 ;  /* 0x000000201b057836 */ /* 0x040fe20000000000 */
[----:B------:R0:W-:Y:S01]  /*56b0*/  STL [R1+0x68], R0 ;  /* 0x0000680001007387 */ /* 0x0001e20000100800 */
[----:B------:R-:W-:-:S02]  /*56c0*/  VIADD R4, R27, 0x1f ;  /* 0x0000001f1b047836 */ /* 0x000fc40000000000 */
[----:B------:R-:W-:Y:S01]  /*56d0*/  VIADD R7, R27, 0x1e ;  /* 0x0000001e1b077836 */ /* 0x000fe20000000000 */
[----:B------:R-:W-:Y:S01]  /*56e0*/  IABS R15, R5 ;  /* 0x00000005000f7213 */ /* 0x000fe20000000000 */
[----:B------:R-:W-:Y:S01]  /*56f0*/  @!P4 IMAD.MOV R9, RZ, RZ, -R9 ;  /* 0x000000ffff09c224 */ /* 0x000fe200078e0a09 */
[----:B------:R-:W-:Y:S01]  /*5700*/  IABS R14, R4 ;  /* 0x00000004000e7213 */ /* 0x000fe20000000000 */
[--C-:B------:R-:W-:Y:S01]  /*5710*/  @!P1 IMAD.IADD R6, R6, 0x1, -R18.reuse ;  /* 0x0000000106069824 */ /* 0x100fe200078e0a12 */
[----:B------:R-:W-:Y:S01]  /*5720*/  IABS R13, R7 ;  /* 0x00000007000d7213 */ /* 0x000fe20000000000 */
[----:B------:R-:W-:Y:S01]  /*5730*/  @!P2 IMAD.IADD R16, R16, 0x1, -R18 ;  /* 0x000000011010a824 */ /* 0x000fe200078e0a12 */
[----:B------:R-:W-:Y:S01]  /*5740*/  ISETP.GE.AND P1, PT, R8, RZ, PT ;  /* 0x000000ff0800720c */ /* 0x000fe20003f26270 */
[----:B0-----:R-:W-:Y:S02]  /*5750*/  IMAD.MOV.U32 R0, RZ, RZ, R12 ;  /* 0x000000ffff007224 */ /* 0x001fe400078e000c */
[----:B------:R-:W-:-:S04]  /*5760*/  IMAD.HI.U32 R11, R10, R15, RZ ;  /* 0x0000000f0a0b7227 */ /* 0x000fc800078e00ff */
[----:B------:R-:W-:-:S04]  /*5770*/  IMAD.HI.U32 R8, R10, R14, RZ ;  /* 0x0000000e0a087227 */ /* 0x000fc800078e00ff */
[----:B------:R-:W-:Y:S01]  /*5780*/  @!P3 IMAD.IADD R2, R2, 0x1, -R18 ;  /* 0x000000010202b824 */ /* 0x000fe200078e0a12 */
[----:B------:R-:W-:Y:S01]  /*5790*/  ISETP.GE.AND P3, PT, R5, RZ, PT ;  /* 0x000000ff0500720c */ /* 0x000fe20003f66270 */
[----:B------:R-:W-:Y:S01]  /*57a0*/  @!P6 IMAD.MOV R0, RZ, RZ, -R0 ;  /* 0x000000ffff00e224 */ /* 0x000fe200078e0a00 */
[----:B------:R-:W-:Y:S01]  /*57b0*/  ISETP.GT.U32.AND P6, PT, R18, R16, PT ;  /* 0x000000101200720c */ /* 0x000fe20003fc4070 */
[----:B------:R-:W-:Y:S01]  /*57c0*/  IMAD.HI.U32 R5, R10, R13, RZ ;  /* 0x0000000d0a057227 */ /* 0x000fe200078e00ff */
[C---:B------:R-:W-:Y:S02]  /*57d0*/  ISETP.GT.U32.AND P2, PT, R18.reuse, R2, PT ;  /* 0x000000021200720c */ /* 0x040fe40003f44070 */
[----:B------:R0:W-:Y:S01]  /*57e0*/  STL [R1+0x64], R0 ;  /* 0x0000640001007387 */ /* 0x0001e20000100800 */
[----:B------:R-:W-:Y:S02]  /*57f0*/  IMAD.MOV R11, RZ, RZ, -R11 ;  /* 0x000000ffff0b7224 */ /* 0x000fe400078e0a0b */
[----:B------:R-:W-:Y:S01]  /*5800*/  IMAD.MOV R8, RZ, RZ, -R8 ;  /* 0x000000ffff087224 */ /* 0x000fe200078e0a08 */
[----:B------:R-:W-:Y:S01]  /*5810*/  STL [R1+0x60], R9 ;  /* 0x0000600901007387 */ /* 0x000fe20000100800 */
[----:B------:R-:W-:-:S02]  /*5820*/  IMAD R15, R18, R11, R15 ;  /* 0x0000000b120f7224 */ /* 0x000fc400078e020f */
[----:B------:R-:W-:Y:S02]  /*5830*/  IMAD.MOV R5, RZ, RZ, -R5 ;  /* 0x000000ffff057224 */ /* 0x000fe400078e0a05 */
[C---:B------:R-:W-:Y:S01]  /*5840*/  IMAD R14, R18.reuse, R8, R14 ;  /* 0x00000008120e7224 */ /* 0x040fe200078e020e */
[C---:B------:R-:W-:Y:S01]  /*5850*/  ISETP.GT.U32.AND P4, PT, R18.reuse, R15, PT ;  /* 0x0000000f1200720c */ /* 0x040fe20003f84070 */
[----:B0-----:R-:W-:Y:S02]  /*5860*/  IMAD.MOV.U32 R0, RZ, RZ, R6 ;  /* 0x000000ffff007224 */ /* 0x001fe400078e0006 */
[C---:B------:R-:W-:Y:S02]  /*5870*/  IMAD R13, R18.reuse, R5, R13 ;  /* 0x00000005120d7224 */ /* 0x040fe400078e020d */
[----:B------:R-:W-:Y:S01]  /*5880*/  @!P5 IMAD.MOV R0, RZ, RZ, -R0 ;  /* 0x000000ffff00d224 */ /* 0x000fe200078e0a00 */
[----:B------:R-:W-:Y:S01]  /*5890*/  ISETP.GT.U32.AND P5, PT, R18, R14, PT ;  /* 0x0000000e1200720c */ /* 0x000fe20003fa4070 */
[----:B------:R-:W-:Y:S01]  /*58a0*/  @!P6 IMAD.IADD R16, R16, 0x1, -R18 ;  /* 0x000000011010e824 */ /* 0x000fe200078e0a12 */
[----:B------:R-:W-:Y:S01]  /*58b0*/  ISETP.GT.U32.AND P6, PT, R18, R13, PT ;  /* 0x0000000d1200720c */ /* 0x000fe20003fc4070 */
[C---:B------:R-:W-:Y:S01]  /*58c0*/  VIADD R6, R27.reuse, 0x1d ;  /* 0x0000001d1b067836 */ /* 0x040fe20000000000 */
[----:B------:R0:W-:Y:S01]  /*58d0*/  STL [R1+0x5c], R0 ;  /* 0x00005c0001007387 */ /* 0x0001e20000100800 */
[----:B------:R-:W-:-:S02]  /*58e0*/  VIADD R8, R27, 0x1c ;  /* 0x0000001c1b087836 */ /* 0x000fc40000000000 */
[--C-:B------:R-:W-:Y:S01]  /*58f0*/  @!P2 IMAD.IADD R2, R2, 0x1, -R18.reuse ;  /* 0x000000010202a824 */ /* 0x100fe200078e0a12 */
[----:B------:R-:W-:Y:S01]  /*5900*/  ISETP.GE.AND P2, PT, R4, RZ, PT ;  /* 0x000000ff0400720c */ /* 0x000fe20003f46270 */
[--C-:B------:R-:W-:Y:S01]  /*5910*/  @!P4 IMAD.IADD R15, R15, 0x1, -R18.reuse ;  /* 0x000000010f0fc824 */ /* 0x100fe200078e0a12 */
[----:B------:R-:W-:Y:S02]  /*5920*/  IABS R5, R6 ;  /* 0x0000000600057213 */ /* 0x000fe40000000000 */
[----:B------:R-:W-:Y:S01]  /*5930*/  IABS R4, R8 ;  /* 0x0000000800047213 */ /* 0x000fe20000000000 */
[--C-:B------:R-:W-:Y:S01]  /*5940*/  @!P5 IMAD.IADD R14, R14, 0x1, -R18.reuse ;  /* 0x000000010e0ed824 */ /* 0x100fe200078e0a12 */
[C---:B------:R-:W-:Y:S01]  /*5950*/  ISETP.GT.U32.AND P5, PT, R18.reuse, R15, PT ;  /* 0x0000000f1200720c */ /* 0x040fe20003fa4070 */
[----:B------:R-:W-:Y:S01]  /*5960*/  @!P6 IMAD.IADD R13, R13, 0x1, -R18 ;  /* 0x000000010d0de824 */ /* 0x000fe200078e0a12 */
[----:B------:R-:W-:Y:S01]  /*5970*/  ISETP.GE.AND P4, PT, R7, RZ, PT ;  /* 0x000000ff0700720c */ /* 0x000fe20003f86270 */
[----:B0-----:R-:W-:Y:S01]  /*5980*/  IMAD.MOV.U32 R0, RZ, RZ, R2 ;  /* 0x000000ffff007224 */ /* 0x001fe200078e0002 */
[----:B------:R-:W-:Y:S01]  /*5990*/  ISETP.GT.U32.AND P6, PT, R18, R14, PT ;  /* 0x0000000e1200720c */ /* 0x000fe20003fc4070 */
[----:B------:R-:W-:-:S04]  /*59a0*/  IMAD.HI.U32 R9, R10, R5, RZ ;  /* 0x000000050a097227 */ /* 0x000fc800078e00ff */
[----:B------:R-:W-:-:S04]  /*59b0*/  IMAD.HI.U32 R2, R10, R4, RZ ;  /* 0x000000040a027227 */ /* 0x000fc800078e00ff */
[----:B------:R-:W-:Y:S02]  /*59c0*/  IMAD.MOV R9, RZ, RZ, -R9 ;  /* 0x000000ffff097224 */ /* 0x000fe400078e0a09 */
[----:B------:R-:W-:Y:S02]  /*59d0*/  IMAD.MOV R2, RZ, RZ, -R2 ;  /* 0x000000ffff027224 */ /* 0x000fe400078e0a02 */
[C---:B------:R-:W-:Y:S02]  /*59e0*/  IMAD R5, R18.reuse, R9, R5 ;  /* 0x0000000912057224 */ /* 0x040fe400078e0205 */
[C---:B------:R-:W-:Y:S02]  /*59f0*/  IMAD R4, R18.reuse, R2, R4 ;  /* 0x0000000212047224 */ /* 0x040fe400078e0204 */
[----:B------:R-:W-:Y:S02]  /*5a00*/  VIADD R7, R27, 0x1b ;  /* 0x0000001b1b077836 */ /* 0x000fe40000000000 */
[--C-:B------:R-:W-:Y:S01]  /*5a10*/  @!P5 IMAD.IADD R15, R15, 0x1, -R18.reuse ;  /* 0x000000010f0fd824 */ /* 0x100fe200078e0a12 */
[----:B------:R-:W-:Y:S01]  /*5a20*/  ISETP.GT.U32.AND P5, PT, R18, R5, PT ;  /* 0x000000051200720c */ /* 0x000fe20003fa4070 */
[----:B------:R-:W-:Y:S01]  /*5a30*/  @!P6 IMAD.IADD R14, R14, 0x1, -R18 ;  /* 0x000000010e0ee824 */ /* 0x000fe200078e0a12 */
[C---:B------:R-:W-:Y:S01]  /*5a40*/  ISETP.GT.U32.AND P6, PT, R18.reuse, R4, PT ;  /* 0x000000041200720c */ /* 0x040fe20003fc4070 */
[----:B------:R-:W-:Y:S01]  /*5a50*/  @!P0 IMAD.MOV R0, RZ, RZ, -R0 ;  /* 0x000000ffff008224 */ /* 0x000fe200078e0a00 */
[----:B------:R-:W-:Y:S01]  /*5a60*/  IABS R17, R7 ;  /* 0x0000000700117213 */ /* 0x000fe20000000000 */
[C---:B------:R-:W-:Y:S01]  /*5a70*/  VIADD R9, R27.reuse, 0x1a ;  /* 0x0000001a1b097836 */ /* 0x040fe20000000000 */
[----:B------:R-:W-:Y:S01]  /*5a80*/  ISETP.GT.U32.AND P0, PT, R18, R13, PT ;  /* 0x0000000d1200720c */ /* 0x000fe20003f04070 */
[----:B------:R-:W-:Y:S01]  /*5a90*/  VIADD R2, R27, 0x19 ;  /* 0x000000191b027836 */ /* 0x000fe20000000000 */
[----:B------:R0:W-:Y:S01]  /*5aa0*/  STL [R1+0x58], R0 ;  /* 0x0000580001007387 */ /* 0x0001e20000100800 */
[----:B------:R-:W-:Y:S01]  /*5ab0*/  IMAD.HI.U32 R20, R10, R17, RZ ;  /* 0x000000110a147227 */ /* 0x000fe200078e00ff */
[----:B------:R-:W-:-:S03]  /*5ac0*/  IABS R12, R9 ;  /* 0x00000009000c7213 */ /* 0x000fc60000000000 */
[----:B------:R-:W-:Y:S02]  /*5ad0*/  IMAD.MOV R20, RZ, RZ, -R20 ;  /* 0x000000ffff147224 */ /* 0x000fe400078e0a14 */
[--C-:B------:R-:W-:Y:S01]  /*5ae0*/  @!P5 IMAD.IADD R5, R5, 0x1, -R18.reuse ;  /* 0x000000010505d824 */ /* 0x100fe200078e0a12 */
[----:B------:R-:W-:Y:S01]  /*5af0*/  ISETP.GE.AND P5, PT, R8, RZ, PT ;  /* 0x000000ff0800720c */ /* 0x000fe20003fa6270 */
[----:B------:R-:W-:Y:S02]  /*5b00*/  @!P6 IMAD.IADD R4, R4, 0x1, -R18 ;  /* 0x000000010404e824 */ /* 0x000fe400078e0a12 */
[----:B0-----:R-:W-:Y:S02]  /*5b10*/  IMAD.MOV.U32 R0, RZ, RZ, R16 ;  /* 0x000000ffff007224 */ /* 0x001fe400078e0010 */
[C---:B------:R-:W-:Y:S01]  /*5b20*/  IMAD R8, R18.reuse, R20, R17 ;  /* 0x0000001412087224 */ /* 0x040fe200078e0211 */
[C---:B------:R-:W-:Y:S01]  /*5b30*/  ISETP.GT.U32.AND P6, PT, R18.reuse, R4, PT ;  /* 0x000000041200720c */ /* 0x040fe20003fc4070 */
[----:B------:R-:W-:Y:S01]  /*5b40*/  @!P1 IMAD.MOV R0, RZ, RZ, -R0 ;  /* 0x000000ffff009224 */ /* 0x000fe200078e0a00 */
[----:B------:R-:W-:Y:S01]  /*5b50*/  ISETP.GT.U32.AND P1, PT, R18, R5, PT ;  /* 0x000000051200720c */ /* 0x000fe20003f24070 */
[----:B------:R-:W-:Y:S01]  /*5b60*/  @!P0 IMAD.IADD R13, R13, 0x1, -R18 ;  /* 0x000000010d0d8824 */ /* 0x000fe200078e0a12 */
[----:B------:R-:W-:Y:S01]  /*5b70*/  ISETP.GE.AND P0, PT, R6, RZ, PT ;  /* 0x000000ff0600720c */ /* 0x000fe20003f06270 */
[----:B------:R-:W-:Y:S01]  /*5b80*/  IMAD.HI.U32 R11, R10, R12, RZ ;  /* 0x0000000c0a0b7227 */ /* 0x000fe200078e00ff */
[----:B------:R0:W-:Y:S01]  /*5b90*/  STL [R1+0x54], R0 ;  /* 0x0000540001007387 */ /* 0x0001e20000100800 */
[----:B------:R-:W-:-:S02]  /*5ba0*/  IABS R6, R2 ;  /* 0x0000000200067213 */ /* 0x000fc40000000000 */
[----:B------:R-:W-:Y:S01]  /*5bb0*/  @!P3 IMAD.MOV R15, RZ, RZ, -R15 ;  /* 0x000000ffff0fb224 */ /* 0x000fe200078e0a0f */
[C---:B------:R-:W-:Y:S01]  /*5bc0*/  ISETP.GT.U32.AND P3, PT, R18.reuse, R8, PT ;  /* 0x000000081200720c */ /* 0x040fe20003f64070 */
[----:B------:R-:W-:Y:S01]  /*5bd0*/  IMAD.MOV R11, RZ, RZ, -R11 ;  /* 0x000000ffff0b7224 */ /* 0x000fe200078e0a0b */
[----:B------:R-:W-:Y:S01]  /*5be0*/  IABS R20, R26 ;  /* 0x0000001a00147213 */ /* 0x000fe20000000000 */
[----:B------:R-:W-:Y:S01]  /*5bf0*/  @!P2 IMAD.MOV R14, RZ, RZ, -R14 ;  /* 0x000000ffff0ea224 */ /* 0x000fe200078e0a0e */
[----:B------:R-:W-:Y:S01]  /*5c00*/  STL [R1+0x50], R15 ;  /* 0x0000500f01007387 */ /* 0x000fe20000100800 */
[----:B------:R-:W-:Y:S01]  /*5c10*/  IMAD R12, R18, R11, R12 ;  /* 0x0000000b120c7224 */ /* 0x000fe200078e020c */
[----:B------:R-:W-:Y:S01]  /*5c20*/  ISETP.GE.AND P2, PT, R7, RZ, PT ;  /* 0x000000ff0700720c */ /* 0x000fe20003f46270 */
[----:B0-----:R-:W-:Y:S01]  /*5c30*/  IMAD.MOV.U32 R0, RZ, RZ, R13 ;  /* 0x000000ffff007224 */ /* 0x001fe200078e000d */
[----:B------:R-:W-:Y:S01]  /*5c40*/  STL [R1+0x4c], R14 ;  /* 0x00004c0e01007387 */ /* 0x000fe20000100800 */
[----:B------:R-:W-:Y:S01]  /*5c50*/  @!P1 IMAD.IADD R5, R5, 0x1, -R18 ;  /* 0x0000000105059824 */ /* 0x000fe200078e0a12 */
[----:B------:R-:W-:Y:S01]  /*5c60*/  ISETP.GE.AND P1, PT, R2, RZ, PT ;  /* 0x000000ff0200720c */ /* 0x000fe20003f26270 */
[----:B------:R-:W-:Y:S01]  /*5c70*/  @!P4 IMAD.MOV R0, RZ, RZ, -R0 ;  /* 0x000000ffff00c224 */ /* 0x000fe200078e0a00 */
[----:B------:R-:W-:Y:S01]  /*5c80*/  ISETP.GE.AND P4, PT, R9, RZ, PT ;  /* 0x000000ff0900720c */ /* 0x000fe20003f86270 */
[----:B------:R-:W-:-:S03]  /*5c90*/  IMAD.HI.U32 R9, R10, R6, RZ ;  /* 0x000000060a097227 */ /* 0x000fc600078e00ff */
[----:B------:R0:W-:Y:S01]  /*5ca0*/  STL [R1+0x44], R0 ;  /* 0x0000440001007387 */ /* 0x0001e20000100800 */
[--C-:B------:R-:W-:Y:S01]  /*5cb0*/  @!P6 IMAD.IADD R4, R4, 0x1, -R18.reuse ;  /* 0x000000010404e824 */ /* 0x100fe200078e0a12 */
[----:B------:R-:W-:Y:S01]  /*5cc0*/  ISETP.GT.U32.AND P6, PT, R18, R12, PT ;  /* 0x0000000c1200720c */ /* 0x000fe20003fc4070 */
[----:B------:R-:W-:Y:S02]  /*5cd0*/  IMAD.MOV R2, RZ, RZ, -R9 ;  /* 0x000000ffff027224 */ /* 0x000fe400078e0a09 */
[----:B------:R-:W-:Y:S02]  /*5ce0*/  @!P3 IMAD.IADD R8, R8, 0x1, -R18 ;  /* 0x000000010808b824 */ /* 0x000fe400078e0a12 */
[C---:B------:R-:W-:Y:S02]  /*5cf0*/  IMAD R2, R18.reuse, R2, R6 ;  /* 0x0000000212027224 */ /* 0x040fe400078e0206 */
[----:B------:R-:W-:Y:S01]  /*5d00*/  VIADD R7, R27, 0x18 ;  /* 0x000000181b077836 */ /* 0x000fe20000000000 */
[----:B------:R-:W-:Y:S01]  /*5d10*/  ISETP.GT.U32.AND P3, PT, R18, R8, PT ;  /* 0x000000081200720c */ /* 0x000fe20003f64070 */
[----:B0-----:R-:W-:-:S02]  /*5d20*/  IMAD.MOV.U32 R0, RZ, RZ, R4 ;  /* 0x000000ffff007224 */ /* 0x001fc400078e0004 */
[----:B------:R-:W-:Y:S01]  /*5d30*/  IMAD.MOV.U32 R13, RZ, RZ, R5 ;  /* 0x000000ffff0d7224 */ /* 0x000fe200078e0005 */
[----:B------:R-:W-:Y:S01]  /*5d40*/  IABS R9, R7 ;  /* 0x0000000700097213 */ /* 0x000fe20000000000 */
[----:B------:R-:W-:Y:S01]  /*5d50*/  @!P5 IMAD.MOV R0, RZ, RZ, -R0 ;  /* 0x000000ffff00d224 */ /* 0x000fe200078e0a00 */
[----:B------:R-:W-:Y:S01]  /*5d60*/  ISETP.GT.U32.AND P5, PT, R18, R2, PT ;  /* 0x000000021200720c */ /* 0x000fe20003fa4070 */
[--C-:B------:R-:W-:Y:S02]  /*5d70*/  @!P6 IMAD.IADD R12, R12, 0x1, -R18.reuse ;  /* 0x000000010c0ce824 */ /* 0x100fe400078e0a12 */
[----:B------:R-:W-:Y:S01]  /*5d80*/  @!P0 IMAD.MOV R13, RZ, RZ, -R13 ;  /* 0x000000ffff0d8224 */ /* 0x000fe200078e0a0d */
[----:B------:R-:W-:Y:S01]  /*5d90*/  ISETP.GE.AND P0, PT, R7, RZ, PT ;  /* 0x000000ff0700720c */ /* 0x000fe20003f06270 */
[----:B------:R-:W-:Y:S01]  /*5da0*/  IMAD.HI.U32 R7, R10, R9, RZ ;  /* 0x000000090a077227 */ /* 0x000fe200078e00ff */
[----:B------:R-:W-:Y:S02]  /*5db0*/  ISETP.GT.U32.AND P6, PT, R18, R12, PT ;  /* 0x0000000c1200720c */ /* 0x000fe40003fc4070 */
[----:B------:R0:W-:Y:S01]  /*5dc0*/  STL [R1+0x40], R13 ;  /* 0x0000400d01007387 */ /* 0x0001e20000100800 */
[----:B------:R-:W-:-:S02]  /*5dd0*/  @!P3 IMAD.IADD R8, R8, 0x1, -R18 ;  /* 0x000000010808b824 */ /* 0x000fc400078e0a12 */
[C---:B------:R-:W-:Y:S01]  /*5de0*/  VIADD R4, R27.reuse, 0x17 ;  /* 0x000000171b047836 */ /* 0x040fe20000000000 */
[----:B------:R1:W-:Y:S01]  /*5df0*/  STL [R1+0x3c], R0 ;  /* 0x00003c0001007387 */ /* 0x0003e20000100800 */
[----:B------:R-:W-:Y:S02]  /*5e00*/  IMAD.MOV R7, RZ, RZ, -R7 ;  /* 0x000000ffff077224 */ /* 0x000fe400078e0a07 */
[--C-:B------:R-:W-:Y:S01]  /*5e10*/  @!P5 IMAD.IADD R2, R2, 0x1, -R18.reuse ;  /* 0x000000010202d824 */ /* 0x100fe200078e0a12 */
[----:B------:R-:W-:Y:S01]  /*5e20*/  IABS R5, R4 ;  /* 0x0000000400057213 */ /* 0x000fe20000000000 */
[----:B------:R-:W-:Y:S01]  /*5e30*/  IMAD R9, R18, R7, R9 ;  /* 0x0000000712097224 */ /* 0x000fe200078e0209 */
[----:B------:R-:W-:Y:S01]  /*5e40*/  ISETP.GE.AND P3, PT, R4, RZ, PT ;  /* 0x000000ff0400720c */ /* 0x000fe20003f66270 */
[----:B0-----:R-:W-:Y:S01]  /*5e50*/  VIADD R13, R27, 0x16 ;  /* 0x000000161b0d7836 */ /* 0x001fe20000000000 */
[----:B------:R-:W-:Y:S01]  /*5e60*/  ISETP.GT.U32.AND P5, PT, R18, R2, PT ;  /* 0x000000021200720c */ /* 0x000fe20003fa4070 */
[----:B------:R-:W-:-:S02]  /*5e70*/  @!P6 IMAD.IADD R12, R12, 0x1, -R18 ;  /* 0x000000010c0ce824 */ /* 0x000fc400078e0a12 */
[----:B-1----:R-:W-:Y:S01]  /*5e80*/  IMAD.MOV.U32 R0, RZ, RZ, R8 ;  /* 0x000000ffff007224 */ /* 0x002fe200078e0008 */
[----:B------:R-:W-:Y:S01]  /*5e90*/  IABS R6, R13 ;  /* 0x0000000d00067213 */ /* 0x000fe20000000000 */
[----:B------:R-:W-:Y:S01]  /*5ea0*/  IMAD.HI.U32 R11, R10, R5, RZ ;  /* 0x000000050a0b7227 */ /* 0x000fe200078e00ff */
[----:B------:R-:W-:-:S03]  /*5eb0*/  ISETP.GE.AND P6, PT, R13, RZ, PT ;  /* 0x000000ff0d00720c */ /* 0x000fc60003fc6270 */
[----:B------:R-:W-:Y:S01]  /*5ec0*/  @!P2 IMAD.MOV R0, RZ, RZ, -R0 ;  /* 0x000000ffff00a224 */ /* 0x000fe200078e0a00 */
[----:B------:R-:W-:Y:S01]  /*5ed0*/  ISETP.GT.U32.AND P2, PT, R18, R9, PT ;  /* 0x000000091200720c */ /* 0x000fe20003f44070 */
[----:B------:R-:W-:-:S03]  /*5ee0*/  IMAD.HI.U32 R8, R10, R6, RZ ;  /* 0x000000060a087227 */ /* 0x000fc600078e00ff */
[----:B------:R0:W-:Y:S01]  /*5ef0*/  STL [R1+0x38], R0 ;  /* 0x0000380001007387 */ /* 0x0001e20000100800 */
[----:B------:R-:W-:Y:S02]  /*5f00*/  IMAD.MOV R11, RZ, RZ, -R11 ;  /* 0x000000ffff0b7224 */ /* 0x000fe400078e0a0b */
[----:B------:R-:W-:Y:S02]  /*5f10*/  VIADD R4, R27, 0x15 ;  /* 0x000000151b047836 */ /* 0x000fe40000000000 */
[----:B------:R-:W-:Y:S02]  /*5f20*/  IMAD.MOV R8, RZ, RZ, -R8 ;  /* 0x000000ffff087224 */ /* 0x000fe400078e0a08 */
[----:B------:R-:W-:Y:S01]  /*5f30*/  IMAD R5, R18, R11, R5 ;  /* 0x0000000b12057224 */ /* 0x000fe200078e0205 */
[----:B------:R-:W-:Y:S01]  /*5f40*/  IABS R7, R4 ;  /* 0x0000000400077213 */ /* 0x000fe20000000000 */
[----:B------:R-:W-:Y:S02]  /*5f50*/  @!P5 IMAD.IADD R2, R2, 0x1, -R18 ;  /* 0x000000010202d824 */ /* 0x000fe400078e0a12 */
[----:B0-----:R-:W-:Y:S01]  /*5f60*/  IMAD.MOV.U32 R0, RZ, RZ, R12 ;  /* 0x000000ffff007224 */ /* 0x001fe200078e000c */
[----:B------:R-:W-:Y:S01]  /*5f70*/  ISETP.GT.U32.AND P5, PT, R18, R5, PT ;  /* 0x000000051200720c */ /* 0x000fe20003fa4070 */
[----:B------:R-:W-:-:S02]  /*5f80*/  @!P2 IMAD.IADD R9, R9, 0x1, -R18 ;  /* 0x000000010909a824 */ /* 0x000fc400078e0a12 */
[----:B------:R-:W-:Y:S01]  /*5f90*/  @!P4 IMAD.MOV R0, RZ, RZ, -R0 ;  /* 0x000000ffff00c224 */ /* 0x000fe200078e0a00 */
[----:B------:R-:W-:Y:S01]  /*5fa0*/  ISETP.GE.AND P4, PT, R4, RZ, PT ;  /* 0x000000ff0400720c */ /* 0x000fe20003f86270 */
[C---:B------:R-:W-:Y:S01]  /*5fb0*/  IMAD R4, R18.reuse, R8, R6 ;  /* 0x0000000812047224 */ /* 0x040fe200078e0206 */
[----:B------:R-:W-:Y:S01]  /*5fc0*/  ISETP.GT.U32.AND P2, PT, R18, R9, PT ;  /* 0x000000091200720c */ /* 0x000fe20003f44070 */
[----:B------:R-:W-:Y:S01]  /*5fd0*/  IMAD.HI.U32 R6, R10, R7, RZ ;  /* 0x000000070a067227 */ /* 0x000fe200078e00ff */
[----:B------:R0:W-:Y:S03]  /*5fe0*/  STL [R1+0x34], R0 ;  /* 0x0000340001007387 */ /* 0x0001e60000100800 */
[----:B------:R-:W-:Y:S02]  /*5ff0*/  IMAD.MOV R6, RZ, RZ, -R6 ;  /* 0x000000ffff067224 */ /* 0x000fe400078e0a06 */
[----:B------:R-:W-:-:S02]  /*6000*/  VIADD R13, R27, 0x14 ;  /* 0x000000141b0d7836 */ /* 0x000fc40000000000 */
[C---:B------:R-:W-:Y:S02]  /*6010*/  IMAD R7, R18.reuse, R6, R7 ;  /* 0x0000000612077224 */ /* 0x040fe400078e0207 */
[----:B------:R-:W-:Y:S01]  /*6020*/  @!P5 IMAD.IADD R5, R5, 0x1, -R18 ;  /* 0x000000010505d824 */ /* 0x000fe200078e0a12 */
[----:B------:R-:W-:Y:S01]  /*6030*/  IABS R14, R13 ;  /* 0x0000000d000e7213 */ /* 0x000fe20000000000 */
[----:B0-----:R-:W-:Y:S02]  /*6040*/  IMAD.MOV.U32 R0, RZ, RZ, R2 ;  /* 0x000000ffff007224 */ /* 0x001fe400078e0002 */
[----:B------:R-:W-:Y:S01]  /*6050*/  VIADD R8, R27, 0x13 ;  /* 0x000000131b087836 */ /* 0x000fe20000000000 */
[C---:B------:R-:W-:Y:S01]  /*6060*/  ISETP.GT.U32.AND P5, PT, R18.reuse, R5, PT ;  /* 0x000000051200720c */ /* 0x040fe20003fa4070 */
[----:B------:R-:W-:Y:S01]  /*6070*/  @!P1 IMAD.MOV R0, RZ, RZ, -R0 ;  /* 0x000000ffff009224 */ /* 0x000fe200078e0a00 */
[C---:B------:R-:W-:Y:S01]  /*6080*/  ISETP.GT.U32.AND P1, PT, R18.reuse, R4, PT ;  /* 0x000000041200720c */ /* 0x040fe20003f24070 */
[----:B------:R-:W-:Y:S01]  /*6090*/  @!P2 IMAD.IADD R9, R9, 0x1, -R18 ;  /* 0x000000010909a824 */ /* 0x000fe200078e0a12 */
[----:B------:R-:W-:Y:S01]  /*60a0*/  ISETP.GT.U32.AND P2, PT, R18, R7, PT ;  /* 0x000000071200720c */ /* 0x000fe20003f44070 */
[----:B------:R-:W-:Y:S01]  /*60b0*/  IMAD.HI.U32 R12, R10, R14, RZ ;  /* 0x0000000e0a0c7227 */ /* 0x000fe200078e00ff */
[----:B------:R-:W-:Y:S01]  /*60c0*/  IABS R11, R8 ;  /* 0x00000008000b7213 */ /* 0x000fe20000000000 */
[----:B------:R0:W-:Y:S02]  /*60d0*/  STL [R1+0x30], R0 ;  /* 0x0000300001007387 */ /* 0x0001e40000100800 */
[----:B------:R-:W-:-:S02]  /*60e0*/  IMAD.MOV R12, RZ, RZ, -R12 ;  /* 0x000000ffff0c7224 */ /* 0x000fc400078e0a0c */
[----:B------:R-:W-:Y:S02]  /*60f0*/  VIADD R2, R27, 0x12 ;  /* 0x000000121b027836 */ /* 0x000fe40000000000 */
[--C-:B------:R-:W-:Y:S01]  /*6100*/  @!P5 IMAD.IADD R5, R5, 0x1, -R18.reuse ;  /* 0x000000010505d824 */ /* 0x100fe200078e0a12 */
[----:B------:R-:W-:Y:S01]  /*6110*/  ISETP.GE.AND P5, PT, R8, RZ, PT ;  /* 0x000000ff0800720c */ /* 0x000fe20003fa6270 */
[----:B------:R-:W-:Y:S01]  /*6120*/  @!P1 IMAD.IADD R4, R4, 0x1, -R18 ;  /* 0x0000000104049824 */ /* 0x000fe200078e0a12 */
[----:B------:R-:W-:Y:S01]  /*6130*/  IABS R6, R2 ;  /* 0x0000000200067213 */ /* 0x000fe20000000000 */
[----:B0-----:R-:W-:Y:S02]  /*6140*/  IMAD.MOV.U32 R0, RZ, RZ, R9 ;  /* 0x000000ffff007224 */ /* 0x001fe400078e0009 */
[----:B------:R-:W-:Y:S01]  /*6150*/  IMAD.HI.U32 R9, R10, R11, RZ ;  /* 0x0000000b0a097227 */ /* 0x000fe200078e00ff */
[----:B------:R-:W-:-:S03]  /*6160*/  ISETP.GT.U32.AND P1, PT, R18, R4, PT ;  /* 0x000000041200720c */ /* 0x000fc60003f24070 */
[----:B------:R-:W-:Y:S02]  /*6170*/  IMAD.MOV R9, RZ, RZ, -R9 ;  /* 0x000000ffff097224 */ /* 0x000fe400078e0a09 */
[----:B------:R-:W-:Y:S02]  /*6180*/  @!P2 IMAD.IADD R7, R7, 0x1, -R18 ;  /* 0x000000010707a824 */ /* 0x000fe400078e0a12 */
[C---:B------:R-:W-:Y:S02]  /*6190*/  IMAD R14, R18.reuse, R12, R14 ;  /* 0x0000000c120e7224 */ /* 0x040fe400078e020e */
[C---:B------:R-:W-:Y:S01]  /*61a0*/  IMAD R11, R18.reuse, R9, R11 ;  /* 0x00000009120b7224 */ /* 0x040fe200078e020b */
[----:B------:R-:W-:Y:S01]  /*61b0*/  ISETP.GT.U32.AND P2, PT, R18, R7, PT ;  /* 0x000000071200720c */ /* 0x000fe20003f44070 */
[----:B------:R-:W-:Y:S02]  /*61c0*/  IMAD.MOV.U32 R15, RZ, RZ, R5 ;  /* 0x000000ffff0f7224 */ /* 0x000fe400078e0005 */
[----:B------:R-:W-:Y:S01]  /*61d0*/  @!P1 IMAD.IADD R4, R4, 0x1, -R18 ;  /* 0x0000000104049824 */ /* 0x000fe200078e0a12 */
[C---:B------:R-:W-:Y:S01]  /*61e0*/  ISETP.GT.U32.AND P1, PT, R18.reuse, R14, PT ;  /* 0x0000000e1200720c */ /* 0x040fe20003f24070 */
[----:B------:R-:W-:Y:S01]  /*61f0*/  @!P0 IMAD.MOV R0, RZ, RZ, -R0 ;  /* 0x000000ffff008224 */ /* 0x000fe200078e0a00 */
[----:B------:R-:W-:Y:S01]  /*6200*/  ISETP.GE.AND P0, PT, R13, RZ, PT ;  /* 0x000000ff0d00720c */ /* 0x000fe20003f06270 */
[----:B------:R-:W-:Y:S01]  /*6210*/  @!P3 IMAD.MOV R15, RZ, RZ, -R15 ;  /* 0x000000ffff0fb224 */ /* 0x000fe200078e0a0f */
[----:B------:R-:W-:Y:S01]  /*6220*/  ISETP.GT.U32.AND P3, PT, R18, R11, PT ;  /* 0x0000000b1200720c */ /* 0x000fe20003f64070 */
[----:B------:R-:W-:Y:S01]  /*6230*/  IMAD.HI.U32 R13, R10, R6, RZ ;  /* 0x000000060a0d7227 */ /* 0x000fe200078e00ff */
[----:B------:R0:W-:Y:S03]  /*6240*/  STL [R1+0x2c], R0 ;  /* 0x00002c0001007387 */ /* 0x0001e60000100800 */
[----:B------:R-:W-:Y:S01]  /*6250*/  VIADD R5, R27, 0x11 ;  /* 0x000000111b057836 */ /* 0x000fe20000000000 */
[----:B------:R1:W-:Y:S01]  /*6260*/  STL [R1+0x28], R15 ;  /* 0x0000280f01007387 */ /* 0x0003e20000100800 */
[----:B------:R-:W-:-:S02]  /*6270*/  IMAD.MOV R8, RZ, RZ, -R13 ;  /* 0x000000ffff087224 */ /* 0x000fc400078e0a0d */
[--C-:B------:R-:W-:Y:S02]  /*6280*/  @!P2 IMAD.IADD R7, R7, 0x1, -R18.reuse ;  /* 0x000000010707a824 */ /* 0x100fe400078e0a12 */
[----:B------:R-:W-:Y:S01]  /*6290*/  @!P1 IMAD.IADD R14, R14, 0x1, -R18 ;  /* 0x000000010e0e9824 */ /* 0x000fe200078e0a12 */
[----:B------:R-:W-:Y:S01]  /*62a0*/  ISETP.GE.AND P1, PT, R5, RZ, PT ;  /* 0x000000ff0500720c */ /* 0x000fe20003f26270 */
[----:B0-----:R-:W-:Y:S02]  /*62b0*/  IMAD.MOV.U32 R0, RZ, RZ, R4 ;  /* 0x000000ffff007224 */ /* 0x001fe400078e0004 */
[----:B------:R-:W-:Y:S02]  /*62c0*/  VIADD R4, R27, 0x10 ;  /* 0x000000101b047836 */ /* 0x000fe40000000000 */
[----:B------:R-:W-:Y:S01]  /*62d0*/  @!P6 IMAD.MOV R0, RZ, RZ, -R0 ;  /* 0x000000ffff00e224 */ /* 0x000fe200078e0a00 */
[----:B------:R-:W-:Y:S01]  /*62e0*/  ISETP.GE.AND P6, PT, R2, RZ, PT ;  /* 0x000000ff0200720c */ /* 0x000fe20003fc6270 */
[C---:B------:R-:W-:Y:S01]  /*62f0*/  IMAD R6, R18.reuse, R8, R6 ;  /* 0x0000000812067224 */ /* 0x040fe200078e0206 */
[----:B------:R-:W-:Y:S01]  /*6300*/  IABS R2, R5 ;  /* 0x0000000500027213 */ /* 0x000fe20000000000 */
[----:B------:R-:W-:Y:S01]  /*6310*/  @!P3 IMAD.IADD R11, R11, 0x1, -R18 ;  /* 0x000000010b0bb824 */ /* 0x000fe200078e0a12 */
[----:B------:R0:W-:Y:S01]  /*6320*/  STL [R1+0x24], R0 ;  /* 0x0000240001007387 */ /* 0x0001e20000100800 */
[----:B------:R-:W-:Y:S01]  /*6330*/  IABS R8, R4 ;  /* 0x0000000400087213 */ /* 0x000fe20000000000 */
[----:B------:R-:W-:Y:S01]  /*6340*/  VIADD R9, R27, 0xf ;  /* 0x0000000f1b097836 */ /* 0x000fe20000000000 */
[----:B------:R-:W-:Y:S01]  /*6350*/  ISETP.GT.U32.AND P3, PT, R18, R14, PT ;  /* 0x0000000e1200720c */ /* 0x000fe20003f64070 */
[----:B------:R-:W-:Y:S01]  /*6360*/  IMAD.HI.U32 R5, R10, R2, RZ ;  /* 0x000000020a057227 */ /* 0x000fe200078e00ff */
[----:B------:R-:W-:-:S02]  /*6370*/  ISETP.GT.U32.AND P2, PT, R18, R6, PT ;  /* 0x000000061200720c */ /* 0x000fc40003f44070 */
[----:B-1----:R-:W-:Y:S01]  /*6380*/  IABS R15, R9 ;  /* 0x00000009000f7213 */ /* 0x002fe20000000000 */
[----:B------:R-:W-:Y:S02]  /*6390*/  IMAD.MOV R5, RZ, RZ, -R5 ;  /* 0x000000ffff057224 */ /* 0x000fe400078e0a05 */
[----:B0-----:R-:W-:Y:S02]  /*63a0*/  IMAD.MOV.U32 R0, RZ, RZ, R7 ;  /* 0x000000ffff007224 */ /* 0x001fe400078e0007 */
[----:B------:R-:W-:-:S04]  /*63b0*/  IMAD.HI.U32 R7, R10, R8, RZ ;  /* 0x000000080a077227 */ /* 0x000fc800078e00ff */
[----:B------:R-:W-:Y:S01]  /*63c0*/  @!P4 IMAD.MOV R0, RZ, RZ, -R0 ;  /* 0x000000ffff00c224 */ /* 0x000fe200078e0a00 */
[C---:B------:R-:W-:Y:S01]  /*63d0*/  ISETP.GT.U32.AND P4, PT, R18.reuse, R11, PT ;  /* 0x0000000b1200720c */ /* 0x040fe20003f84070 */
[----:B------:R-:W-:Y:S02]  /*63e0*/  IMAD R2, R18, R5, R2 ;  /* 0x0000000512027224 */ /* 0x000fe400078e0202 */
[----:B------:R-:W-:Y:S01]  /*63f0*/  IMAD.MOV R7, RZ, RZ, -R7 ;  /* 0x000000ffff077224 */ /* 0x000fe200078e0a07 */
[----:B------:R0:W-:Y:S01]  /*6400*/  STL [R1+0x20], R0 ;  /* 0x0000200001007387 */ /* 0x0001e20000100800 */
[----:B------:R-:W-:Y:S01]  /*6410*/  @!P3 IMAD.IADD R14, R14, 0x1, -R18 ;  /* 0x000000010e0eb824 */ /* 0x000fe200078e0a12 */
[C---:B------:R-:W-:Y:S01]  /*6420*/  ISETP.GT.U32.AND P3, PT, R18.reuse, R2, PT ;  /* 0x000000021200720c */ /* 0x040fe20003f64070 */
[----:B------:R-:W-:Y:S02]  /*6430*/  IMAD R8, R18, R7, R8 ;  /* 0x0000000712087224 */ /* 0x000fe400078e0208 */
[----:B------:R-:W-:-:S02]  /*6440*/  VIADD R5, R27, 0xe ;  /* 0x0000000e1b057836 */ /* 0x000fc40000000000 */
[--C-:B------:R-:W-:Y:S02]  /*6450*/  @!P2 IMAD.IADD R6, R6, 0x1, -R18.reuse ;  /* 0x000000010606a824 */ /* 0x100fe400078e0a12 */
[----:B------:R-:W-:Y:S01]  /*6460*/  @!P4 IMAD.IADD R11, R11, 0x1, -R18 ;  /* 0x000000010b0bc824 */ /* 0x000fe200078e0a12 */
[----:B------:R-:W-:Y:S01]  /*6470*/  ISETP.GT.U32.AND P4, PT, R18, R8, PT ;  /* 0x000000081200720c */ /* 0x000fe20003f84070 */
[----:B0-----:R-:W-:Y:S01]  /*6480*/  IMAD.MOV.U32 R0, RZ, RZ, R14 ;  /* 0x000000ffff007224 */ /* 0x001fe200078e000e */
[----:B------:R-:W-:Y:S01]  /*6490*/  IABS R12, R5 ;  /* 0x00000005000c7213 */ /* 0x000fe20000000000 */
[----:B------:R-:W-:Y:S01]  /*64a0*/  IMAD.HI.U32 R16, R10, R15, RZ ;  /* 0x0000000f0a107227 */ /* 0x000fe200078e00ff */
[----:B------:R-:W-:-:S03]  /*64b0*/  ISETP.GT.U32.AND P2, PT, R18, R6, PT ;  /* 0x000000061200720c */ /* 0x000fc60003f44070 */
[----:B------:R-:W-:Y:S01]  /*64c0*/  @!P3 IMAD.IADD R2, R2, 0x1, -R18 ;  /* 0x000000010202b824 */ /* 0x000fe200078e0a12 */
[----:B------:R-:W-:Y:S01]  /*64d0*/  ISETP.GE.AND P3, PT, R9, RZ, PT ;  /* 0x000000ff0900720c */ /* 0x000fe20003f66270 */
[----:B------:R-:W-:-:S04]  /*64e0*/  IMAD.HI.U32 R13, R10, R12, RZ ;  /* 0x0000000c0a0d7227 */ /* 0x000fc800078e00ff */
[----:B------:R-:W-:Y:S01]  /*64f0*/  @!P4 IMAD.IADD R8, R8, 0x1, -R18 ;  /* 0x000000010808c824 */ /* 0x000fe200078e0a12 */
[C---:B------:R-:W-:Y:S01]  /*6500*/  ISETP.GT.U32.AND P4, PT, R18.reuse, R2, PT ;  /* 0x000000021200720c */ /* 0x040fe20003f84070 */
[----:B------:R-:W-:Y:S02]  /*6510*/  IMAD.MOV R13, RZ, RZ, -R13 ;  /* 0x000000ffff0d7224 */ /* 0x000fe400078e0a0d */
[----:B------:R-:W-:Y:S02]  /*6520*/  VIADD R7, R27, 0xd ;  /* 0x0000000d1b077836 */ /* 0x000fe40000000000 */
[----:B------:R-:W-:Y:S01]  /*6530*/  @!P0 IMAD.MOV R0, RZ, RZ, -R0 ;  /* 0x000000ffff008224 */ /* 0x000fe200078e0a00 */
[C---:B------:R-:W-:Y:S01]  /*6540*/  ISETP.GT.U32.AND P0, PT, R18.reuse, R8, PT ;  /* 0x000000081200720c */ /* 0x040fe20003f04070 */
[----:B------:R-:W-:Y:S02]  /*6550*/  IMAD R12, R18, R13, R12 ;  /* 0x0000000d120c7224 */ /* 0x000fe400078e020c */
[----:B------:R-:W-:Y:S01]  /*6560*/  @!P2 IMAD.IADD R6, R6, 0x1, -R18 ;  /* 0x000000010606a824 */ /* 0x000fe200078e0a12 */
[----:B------:R-:W-:Y:S01]  /*6570*/  ISETP.GE.AND P2, PT, R4, RZ, PT ;  /* 0x000000ff0400720c */ /* 0x000fe20003f46270 */
[----:B------:R-:W-:Y:S01]  /*6580*/  IMAD.MOV R16, RZ, RZ, -R16 ;  /* 0x000000ffff107224 */ /* 0x000fe200078e0a10 */
[----:B------:R-:W-:Y:S01]  /*6590*/  IABS R4, R7 ;  /* 0x0000000700047213 */ /* 0x000fe20000000000 */
[----:B------:R-:W-:Y:S01]  /*65a0*/  @!P4 IMAD.IADD R2, R2, 0x1, -R18 ;  /* 0x000000010202c824 */ /* 0x000fe200078e0a12 */
[C---:B------:R-:W-:Y:S01]  /*65b0*/  ISETP.GT.U32.AND P4, PT, R18.reuse, R12, PT ;  /* 0x0000000c1200720c */ /* 0x040fe20003f84070 */
[----:B------:R-:W-:Y:S01]  /*65c0*/  IMAD R9, R18, R16, R15 ;  /* 0x0000001012097224 */ /* 0x000fe200078e020f */
[----:B------:R0:W-:Y:S01]  /*65d0*/  STL [R1+0x1c], R0 ;  /* 0x00001c0001007387 */ /* 0x0001e20000100800 */
[----:B------:R-:W-:-:S02]  /*65e0*/  IMAD.MOV.U32 R17, RZ, RZ, R11 ;  /* 0x000000ffff117224 */ /* 0x000fc400078e000b */
[----:B------:R-:W-:-:S04]  /*65f0*/  IMAD.HI.U32 R11, R10, R4, RZ ;  /* 0x000000040a0b7227 */ /* 0x000fc800078e00ff */
[----:B------:R-:W-:Y:S01]  /*6600*/  @!P5 IMAD.MOV R17, RZ, RZ, -R17 ;  /* 0x000000ffff11d224 */ /* 0x000fe200078e0a11 */
[----:B------:R-:W-:Y:S01]  /*6610*/  ISETP.GT.U32.AND P5, PT, R18, R9, PT ;  /* 0x000000091200720c */ /* 0x000fe20003fa4070 */
[----:B------:R-:W-:Y:S02]  /*6620*/  IMAD.MOV R11, RZ, RZ, -R11 ;  /* 0x000000ffff0b7224 */ /* 0x000fe400078e0a0b */
[----:B0-----:R-:W-:Y:S01]  /*6630*/  IMAD.MOV.U32 R0, RZ, RZ, R6 ;  /* 0x000000ffff007224 */ /* 0x001fe200078e0006 */
[----:B------:R-:W-:Y:S01]  /*6640*/  STL [R1+0x18], R17 ;  /* 0x0000181101007387 */ /* 0x000fe20000100800 */
[----:B------:R-:W-:Y:S02]  /*6650*/  VIADD R6, R27, 0xc ;  /* 0x0000000c1b067836 */ /* 0x000fe40000000000 */
[----:B------:R-:W-:Y:S01]  /*6660*/  @!P6 IMAD.MOV R0, RZ, RZ, -R0 ;  /* 0x000000ffff00e224 */ /* 0x000fe200078e0a00 */
[----:B------:R-:W-:Y:S01]  /*6670*/  ISETP.GE.AND P6, PT, R5, RZ, PT ;  /* 0x000000ff0500720c */ /* 0x000fe20003fc6270 */
[----:B------:R-:W-:Y:S01]  /*6680*/  @!P0 IMAD.IADD R8, R8, 0x1, -R18 ;  /* 0x0000000108088824 */ /* 0x000fe200078e0a12 */
[----:B------:R-:W-:Y:S01]  /*6690*/  IABS R29, R6 ;  /* 0x00000006001d7213 */ /* 0x000fe20000000000 */
[----:B------:R-:W-:Y:S01]  /*66a0*/  IMAD R4, R18, R11, R4 ;  /* 0x0000000b12047224 */ /* 0x000fe200078e0204 */
[----:B------:R0:W-:Y:S01]  /*66b0*/  STL [R1+0x14], R0 ;  /* 0x0000140001007387 */ /* 0x0001e20000100800 */
[----:B------:R-:W-:Y:S01]  /*66c0*/  IMAD.MOV.U32 R14, RZ, RZ, R2 ;  /* 0x000000ffff0e7224 */ /* 0x000fe200078e0002 */
[----:B------:R-:W-:Y:S01]  /*66d0*/  ISETP.GE.AND P0, PT, R7, RZ, PT ;  /* 0x000000ff0700720c */ /* 0x000fe20003f06270 */
[----:B------:R-:W-:Y:S01]  /*66e0*/  @!P4 IMAD.IADD R12, R12, 0x1, -R18 ;  /* 0x000000010c0cc824 */ /* 0x000fe200078e0a12 */
[----:B------:R-:W-:Y:S01]  /*66f0*/  ISETP.GE.AND P4, PT, R6, RZ, PT ;  /* 0x000000ff0600720c */ /* 0x000fe20003f86270 */
[----:B------:R-:W-:Y:S01]  /*6700*/  @!P1 IMAD.MOV R14, RZ, RZ, -R14 ;  /* 0x000000ffff0e9224 */ /* 0x000fe200078e0a0e */
[----:B------:R-:W-:Y:S01]  /*6710*/  ISETP.GT.U32.AND P1, PT, R18, R4, PT ;  /* 0x000000041200720c */ /* 0x000fe20003f24070 */
[----:B------:R-:W-:-:S03]  /*6720*/  IMAD.HI.U32 R2, R10, R29, RZ ;  /* 0x0000001d0a027227 */ /* 0x000fc600078e00ff */
[----:B------:R1:W-:Y:S01]  /*6730*/  STL [R1+0x10], R14 ;  /* 0x0000100e01007387 */ /* 0x0003e20000100800 */
[----:B0-----:R-:W-:Y:S02]  /*6740*/  IMAD.MOV.U32 R0, RZ, RZ, R8 ;  /* 0x000000ffff007224 */ /* 0x001fe400078e0008 */
[----:B------:R-:W-:Y:S02]  /*6750*/  @!P5 IMAD.IADD R9, R9, 0x1, -R18 ;  /* 0x000000010909d824 */ /* 0x000fe400078e0a12 */
[----:B------:R-:W-:Y:S01]  /*6760*/  @!P2 IMAD.MOV R0, RZ, RZ, -R0 ;  /* 0x000000ffff00a224 */ /* 0x000fe200078e0a00 */
[C---:B------:R-:W-:Y:S01]  /*6770*/  ISETP.GT.U32.AND P2, PT, R18.reuse, R12, PT ;  /* 0x0000000c1200720c */ /* 0x040fe20003f44070 */
[----:B------:R-:W-:Y:S01]  /*6780*/  IMAD.MOV R2, RZ, RZ, -R2 ;  /* 0x000000ffff027224 */ /* 0x000fe200078e0a02 */
[----:B------:R-:W-:Y:S01]  /*6790*/  ISETP.GT.U32.AND P5, PT, R18, R9, PT ;  /* 0x000000091200720c */ /* 0x000fe20003fa4070 */
[----:B------:R-:W-:Y:S01]  /*67a0*/  @!P1 IMAD.IADD R4, R4, 0x1, -R18 ;  /* 0x0000000104049824 */ /* 0x000fe200078e0a12 */
[----:B------:R0:W-:Y:S01]  /*67b0*/  STL [R1+0xc], R0 ;  /* 0x00000c0001007387 */ /* 0x0001e20000100800 */
[----:B------:R-:W-:-:S02]  /*67c0*/  IMAD R29, R18, R2, R29 ;  /* 0x00000002121d7224 */ /* 0x000fc400078e021d */
[C---:B------:R-:W-:Y:S01]  /*67d0*/  VIADD R5, R27.reuse, 0xb ;  /* 0x0000000b1b057836 */ /* 0x040fe20000000000 */
[----:B------:R-:W-:Y:S01]  /*67e0*/  ISETP.GT.U32.AND P1, PT, R18, R4, PT ;  /* 0x000000041200720c */ /* 0x000fe20003f24070 */
[C---:B------:R-:W-:Y:S02]  /*67f0*/  VIADD R8, R27.reuse, 0xa ;  /* 0x0000000a1b087836 */ /* 0x040fe40000000000 */
[----:B-1----:R-:W-:Y:S01]  /*6800*/  VIADD R14, R27, 0x6 ;  /* 0x000000061b0e7836 */ /* 0x002fe20000000000 */
[----:B------:R-:W-:Y:S01]  /*6810*/  IABS R7, R5 ;  /* 0x0000000500077213 */ /* 0x000fe20000000000 */
[--C-:B------:R-:W-:Y:S01]  /*6820*/  @!P2 IMAD.IADD R12, R12, 0x1, -R18.reuse ;  /* 0x000000010c0ca824 */ /* 0x100fe200078e0a12 */
[----:B------:R-:W-:Y:S01]  /*6830*/  ISETP.GT.U32.AND P2, PT, R18, R29, PT ;  /* 0x0000001d1200720c */ /* 0x000fe20003f44070 */
[----:B------:R-:W-:Y:S01]  /*6840*/  @!P5 IMAD.IADD R9, R9, 0x1, -R18 ;  /* 0x000000010909d824 */ /* 0x000fe200078e0a12 */
[----:B------:R-:W-:Y:S01]  /*6850*/  ISETP.GE.AND P5, PT, R5, RZ, PT ;  /* 0x000000ff0500720c */ /* 0x000fe20003fa6270 */
[----:B------:R-:W-:Y:S01]  /*6860*/  VIADD R5, R27, 0x9 ;  /* 0x000000091b057836 */ /* 0x000fe20000000000 */
[----:B------:R-:W-:Y:S01]  /*6870*/  IABS R2, R8 ;  /* 0x0000000800027213 */ /* 0x000fe20000000000 */
[----:B------:R-:W-:Y:S01]  /*6880*/  IMAD.HI.U32 R11, R10, R7, RZ ;  /* 0x000000070a0b7227 */ /* 0x000fe200078e00ff */
[----:B------:R-:W-:-:S02]  /*6890*/  IABS R25, R14 ;  /* 0x0000000e00197213 */ /* 0x000fc40000000000 */
[----:B------:R-:W-:Y:S01]  /*68a0*/  IABS R6, R5 ;  /* 0x0000000500067213 */ /* 0x000fe20000000000 */
[----:B------:R-:W-:Y:S02]  /*68b0*/  IMAD.MOV.U32 R13, RZ, RZ, R9 ;  /* 0x000000ffff0d7224 */ /* 0x000fe400078e0009 */
[----:B0-----:R-:W-:Y:S02]  /*68c0*/  IMAD.MOV.U32 R0, RZ, RZ, R12 ;  /* 0x000000ffff007224 */ /* 0x001fe400078e000c */
[----:B------:R-:W-:-:S04]  /*68d0*/  IMAD.HI.U32 R9, R10, R2, RZ ;  /* 0x000000020a097227 */ /* 0x000fc800078e00ff */
[----:B------:R-:W-:Y:S02]  /*68e0*/  @!P2 IMAD.IADD R29, R29, 0x1, -R18 ;  /* 0x000000011d1da824 */ /* 0x000fe400078e0a12 */
[----:B------:R-:W-:Y:S02]  /*68f0*/  IMAD.MOV R11, RZ, RZ, -R11 ;  /* 0x000000ffff0b7224 */ /* 0x000fe400078e0a0b */
[----:B------:R-:W-:Y:S01]  /*6900*/  @!P3 IMAD.MOV R13, RZ, RZ, -R13 ;  /* 0x000000ffff0db224 */ /* 0x000fe200078e0a0d */
[----:B------:R-:W-:Y:S01]  /*6910*/  ISETP.GT.U32.AND P2, PT, R18, R29, PT ;  /* 0x0000001d1200720c */ /* 0x000fe20003f44070 */
[----:B------:R-:W-:Y:S01]  /*6920*/  @!P6 IMAD.MOV R0, RZ, RZ, -R0 ;  /* 0x000000ffff00e224 */ /* 0x000fe200078e0a00 */
[----:B------:R-:W-:Y:S01]  /*6930*/  ISETP.GE.AND P3, PT, R8, RZ, PT ;  /* 0x000000ff0800720c */ /* 0x000fe20003f66270 */
[----:B------:R-:W-:Y:S01]  /*6940*/  IMAD.MOV R9, RZ, RZ, -R9 ;  /* 0x000000ffff097224 */ /* 0x000fe200078e0a09 */
[----:B------:R-:W-:Y:S01]  /*6950*/  STL [R1+0x8], R13 ;  /* 0x0000080d01007387 */ /* 0x000fe20000100800 */
[----:B------:R-:W-:Y:S01]  /*6960*/  @!P1 IMAD.IADD R4, R4, 0x1, -R18 ;  /* 0x0000000104049824 */ /* 0x000fe200078e0a12 */
[----:B------:R-:W-:Y:S01]  /*6970*/  ISETP.GE.AND P1, PT, R5, RZ, PT ;  /* 0x000000ff0500720c */ /* 0x000fe20003f26270 */
[----:B------:R-:W-:Y:S01]  /*6980*/  IMAD R7, R18, R11, R7 ;  /* 0x0000000b12077224 */ /* 0x000fe200078e0207 */
[----:B------:R0:W-:Y:S01]  /*6990*/  STL [R1+0x4], R0 ;  /* 0x0000040001007387 */ /* 0x0001e20000100800 */
[----:B------:R-:W-:-:S03]  /*69a0*/  IMAD.HI.U32 R11, R10, R6, RZ ;  /* 0x000000060a0b7227 */ /* 0x000fc600078e00ff */
[C---:B------:R-:W-:Y:S01]  /*69b0*/  ISETP.GT.U32.AND P6, PT, R18.reuse, R7, PT ;  /* 0x000000071200720c */ /* 0x040fe20003fc4070 */
[C---:B------:R-:W-:Y:S02]  /*69c0*/  IMAD R2, R18.reuse, R9, R2 ;  /* 0x0000000912027224 */ /* 0x040fe400078e0202 */
[----:B------:R-:W-:Y:S02]  /*69d0*/  IMAD.MOV R11, RZ, RZ, -R11 ;  /* 0x000000ffff0b7224 */ /* 0x000fe400078e0a0b */
[----:B------:R-:W-:Y:S02]  /*69e0*/  @!P2 IMAD.IADD R29, R29, 0x1, -R18 ;  /* 0x000000011d1da824 */ /* 0x000fe400078e0a12 */
[----:B0-----:R-:W-:Y:S02]  /*69f0*/  IMAD.MOV.U32 R0, RZ, RZ, R4 ;  /* 0x000000ffff007224 */ /* 0x001fe400078e0004 */
[C---:B------:R-:W-:Y:S02]  /*6a00*/  IMAD R6, R18.reuse, R11, R6 ;  /* 0x0000000b12067224 */ /* 0x040fe400078e0206 */
[----:B------:R-:W-:Y:S01]  /*6a10*/  @!P0 IMAD.MOV R0, RZ, RZ, -R0 ;  /* 0x000000ffff008224 */ /* 0x000fe200078e0a00 */
[C---:B------:R-:W-:Y:S01]  /*6a20*/  ISETP.GT.U32.AND P0, PT, R18.reuse, R2, PT ;  /* 0x000000021200720c */ /* 0x040fe20003f04070 */
[C---:B------:R-:W-:Y:S01]  /*6a30*/  VIADD R8, R27.reuse, 0x8 ;  /* 0x000000081b087836 */ /* 0x040fe20000000000 */
[----:B------:R-:W-:Y:S01]  /*6a40*/  ISETP.GT.U32.AND P2, PT, R18, R6, PT ;  /* 0x000000061200720c */ /* 0x000fe20003f44070 */
[----:B------:R-:W-:Y:S01]  /*6a50*/  VIADD R4, R27, 0x7 ;  /* 0x000000071b047836 */ /* 0x000fe20000000000 */
[----:B------:R0:W-:Y:S01]  /*6a60*/  STL [R1+0xf30], R0 ;  /* 0x000f300001007387 */ /* 0x0001e20000100800 */
[----:B------:R-:W-:Y:S01]  /*6a70*/  @!P6 IMAD.IADD R7, R7, 0x1, -R18 ;  /* 0x000000010707e824 */ /* 0x000fe200078e0a12 */
[----:B------:R-:W-:Y:S01]  /*6a80*/  IABS R12, R8 ;  /* 0x00000008000c7213 */ /* 0x000fe20000000000 */
[----:B------:R-:W-:Y:S01]  /*6a90*/  VIADD R16, R27, 0x4 ;  /* 0x000000041b107836 */ /* 0x000fe20000000000 */
[----:B------:R-:W-:Y:S01]  /*6aa0*/  IABS R5, R4 ;  /* 0x0000000400057213 */ /* 0x000fe20000000000 */
[----:B------:R-:W-:Y:S01]  /*6ab0*/  IMAD.HI.U32 R9, R10, R25, RZ ;  /* 0x000000190a097227 */ /* 0x000fe200078e00ff */
[----:B------:R-:W-:-:S02]  /*6ac0*/  ISETP.GT.U32.AND P6, PT, R18, R7, PT ;  /* 0x000000071200720c */ /* 0x000fc40003fc4070 */
[----:B------:R-:W-:Y:S01]  /*6ad0*/  IABS R22, R16 ;  /* 0x0000001000167213 */ /* 0x000fe20000000000 */
[--C-:B------:R-:W-:Y:S02]  /*6ae0*/  @!P0 IMAD.IADD R2, R2, 0x1, -R18.reuse ;  /* 0x0000000102028824 */ /* 0x100fe400078e0a12 */
[----:B------:R-:W-:Y:S02]  /*6af0*/  @!P2 IMAD.IADD R6, R6, 0x1, -R18 ;  /* 0x000000010606a824 */ /* 0x000fe400078e0a12 */
[----:B------:R-:W-:Y:S01]  /*6b00*/  IMAD.HI.U32 R13, R10, R12, RZ ;  /* 0x0000000c0a0d7227 */ /* 0x000fe200078e00ff */
[C---:B------:R-:W-:Y:S02]  /*6b10*/  ISETP.GT.U32.AND P0, PT, R18.reuse, R2, PT ;  /* 0x000000021200720c */ /* 0x040fe40003f04070 */
[----:B------:R-:W-:Y:S01]  /*6b20*/  ISETP.GT.U32.AND P2, PT, R18, R6, PT ;  /* 0x000000061200720c */ /* 0x000fe20003f44070 */
[----:B------:R-:W-:Y:S02]  /*6b30*/  IMAD.MOV R13, RZ, RZ, -R13 ;  /* 0x000000ffff0d7224 */ /* 0x000fe400078e0a0d */
[----:B------:R-:W-:-:S04]  /*6b40*/  IMAD.HI.U32 R11, R10, R5, RZ ;  /* 0x000000050a0b7227 */ /* 0x000fc800078e00ff */
[----:B------:R-:W-:Y:S02]  /*6b50*/  IMAD.MOV R11, RZ, RZ, -R11 ;  /* 0x000000ffff0b7224 */ /* 0x000fe400078e0a0b */
[--C-:B------:R-:W-:Y:S01]  /*6b60*/  @!P6 IMAD.IADD R7, R7, 0x1, -R18.reuse ;  /* 0x000000010707e824 */ /* 0x100fe200078e0a12 */
[----:B------:R-:W-:Y:S01]  /*6b70*/  ISETP.GE.AND P6, PT, R8, RZ, PT ;  /* 0x000000ff0800720c */ /* 0x000fe20003fc6270 */
[----:B------:R-:W-:Y:S01]  /*6b80*/  @!P0 IMAD.IADD R2, R2, 0x1, -R18 ;  /* 0x0000000102028824 */ /* 0x000fe200078e0a12 */
[----:B------:R-:W-:Y:S01]  /*6b90*/  ISETP.GE.AND P0, PT, R4, RZ, PT ;  /* 0x000000ff0400720c */ /* 0x000fe20003f06270 */
[----:B------:R-:W-:Y:S02]  /*6ba0*/  IMAD R4, R18, R13, R12 ;  /* 0x0000000d12047224 */ /* 0x000fe400078e020c */
[----:B------:R-:W-:Y:S02]  /*6bb0*/  @!P2 IMAD.IADD R6, R6, 0x1, -R18 ;  /* 0x000000010606a824 */ /* 0x000fe400078e0a12 */
[C---:B------:R-:W-:Y:S01]  /*6bc0*/  IMAD R5, R18.reuse, R11, R5 ;  /* 0x0000000b12057224 */ /* 0x040fe200078e0205 */
[----:B------:R-:W-:Y:S01]  /*6bd0*/  ISETP.GT.U32.AND P2, PT, R18, R4, PT ;  /* 0x000000041200720c */ /* 0x000fe20003f44070 */
[----:B------:R-:W-:-:S04]  /*6be0*/  IMAD.HI.U32 R8, R10, R24, RZ ;  /* 0x000000180a087227 */ /* 0x000fc800078e00ff */
[----:B------:R-:W-:Y:S02]  /*6bf0*/  IMAD.MOV R8, RZ, RZ, -R8 ;  /* 0x000000ffff087224 */ /* 0x000fe400078e0a08 */
[----:B------:R-:W-:Y:S02]  /*6c00*/  IMAD.MOV R9, RZ, RZ, -R9 ;  /* 0x000000ffff097224 */ /* 0x000fe400078e0a09 */
[----:B------:R-:W-:Y:S02]  /*6c10*/  IMAD R24, R18, R8, R24 ;  /* 0x0000000812187224 */ /* 0x000fe400078e0218 */
[----:B------:R-:W-:Y:S02]  /*6c20*/  VIADD R17, R27, 0x2 ;  /* 0x000000021b117836 */ /* 0x000fe40000000000 */
[----:B------:R-:W-:Y:S01]  /*6c30*/  @!P2 IMAD.IADD R4, R4, 0x1, -R18 ;  /* 0x000000010404a824 */ /* 0x000fe200078e0a12 */
[----:B------:R-:W-:Y:S01]  /*6c40*/  ISETP.GT.U32.AND P2, PT, R18, R5, PT ;  /* 0x000000051200720c */ /* 0x000fe20003f44070 */
[----:B------:R-:W-:Y:S01]  /*6c50*/  IMAD R8, R23, UR6, RZ ;  /* 0x0000000617087c24 */ /* 0x000fe2000f8e02ff */
[----:B------:R-:W-:Y:S01]  /*6c60*/  IABS R21, R17 ;  /* 0x0000001100157213 */ /* 0x000fe20000000000 */
[----:B0-----:R-:W-:-:S02]  /*6c70*/  IMAD R0, RZ, RZ, -UR6 ;  /* 0x80000006ff007e24 */ /* 0x001fc4000f8e02ff */
[----:B------:R-:W-:Y:S02]  /*6c80*/  IMAD R25, R18, R9, R25 ;  /* 0x0000000912197224 */ /* 0x000fe400078e0219 */
[----:B------:R-:W-:Y:S02]  /*6c90*/  VIADD R27, R27, 0x1 ;  /* 0x000000011b1b7836 */ /* 0x000fe40000000000 */
[----:B------:R-:W-:-:S03]  /*6ca0*/  IMAD.HI.U32 R9, R10, R22, RZ ;  /* 0x000000160a097227 */ /* 0x000fc600078e00ff */
[----:B------:R-:W-:Y:S01]  /*6cb0*/  IABS R23, R27 ;  /* 0x0000001b00177213 */ /* 0x000fe20000000000 */
[----:B------:R-:W-:Y:S02]  /*6cc0*/  IMAD R8, R0, 0x4, R8 ;  /* 0x0000000400087824 */ /* 0x000fe400078e0208 */
[----:B------:R-:W-:Y:S01]  /*6cd0*/  @!P2 IMAD.IADD R5, R5, 0x1, -R18 ;  /* 0x000000010505a824 */ /* 0x000fe200078e0a12 */
[----:B------:R-:W-:Y:S01]  /*6ce0*/  ISETP.GT.U32.AND P2, PT, R18, R4, PT ;  /* 0x000000041200720c */ /* 0x000fe20003f44070 */
[----:B------:R-:W-:Y:S01]  /*6cf0*/  IMAD.HI.U32 R11, R10, R20, RZ ;  /* 0x000000140a0b7227 */ /* 0x000fe200078e00ff */
[----:B------:R0:W-:Y:S03]  /*6d00*/  STL [R1+0x48], R8 ;  /* 0x0000480801007387 */ /* 0x0001e60000100800 */
[----:B------:R-:W-:Y:S02]  /*6d10*/  IMAD.MOV R12, RZ, RZ, -R9 ;  /* 0x000000ffff0c7224 */ /* 0x000fe400078e0a09 */
[----:B------:R-:W-:Y:S01]  /*6d20*/  @!P4 IMAD.MOV R29, RZ, RZ, -R29 ;  /* 0x000000ffff1dc224 */ /* 0x000fe200078e0a1d */
[----:B------:R-:W-:Y:S01]  /*6d30*/  ISETP.GT.U32.AND P4, PT, R18, R5, PT ;  /* 0x000000051200720c */ /* 0x000fe20003f84070 */
[----:B------:R-:W-:-:S02]  /*6d40*/  IMAD.MOV R11, RZ, RZ, -R11 ;  /* 0x000000ffff0b7224 */ /* 0x000fc400078e0a0b */
[----:B------:R-:W-:Y:S01]  /*6d50*/  @!P5 IMAD.MOV R7, RZ, RZ, -R7 ;  /* 0x000000ffff07d224 */ /* 0x000fe200078e0a07 */
[----:B------:R-:W-:Y:S01]  /*6d60*/  ISETP.GT.U32.AND P5, PT, R18, R25, PT ;  /* 0x000000191200720c */ /* 0x000fe20003fa4070 */
[----:B0-----:R-:W-:Y:S02]  /*6d70*/  IMAD R8, R0, 0x4, R8 ;  /* 0x0000000400087824 */ /* 0x001fe400078e0208 */
[----:B------:R-:W-:-:S03]  /*6d80*/  IMAD.HI.U32 R13, R10, R21, RZ ;  /* 0x000000150a0d7227 */ /* 0x000fc600078e00ff */
[----:B------:R0:W-:Y:S01]  /*6d90*/  STL [R1+0x94], R8 ;  /* 0x0000940801007387 */ /* 0x0001e20000100800 */
[----:B------:R-:W-:Y:S02]  /*6da0*/  IMAD R22, R18, R12, R22 ;  /* 0x0000000c12167224 */ /* 0x000fe400078e0216 */
[----:B------:R-:W-:-:S04]  /*6db0*/  IMAD.HI.U32 R12, R10, R23, RZ ;  /* 0x000000170a0c7227 */ /* 0x000fc800078e00ff */
[C---:B------:R-:W-:Y:S02]  /*6dc0*/  IMAD R20, R18.reuse, R11, R20 ;  /* 0x0000000b12147224 */ /* 0x040fe400078e0214 */
[----:B------:R-:W-:Y:S02]  /*6dd0*/  IMAD.MOV R11, RZ, RZ, -R13 ;  /* 0x000000ffff0b7224 */ /* 0x000fe400078e0a0d */
[----:B------:R-:W-:Y:S01]  /*6de0*/  @!P3 IMAD.MOV R2, RZ, RZ, -R2 ;  /* 0x000000ffff02b224 */ /* 0x000fe200078e0a02 */
[----:B------:R-:W-:Y:S01]  /*6df0*/  ISETP.GT.U32.AND P3, PT, R18, R24, PT ;  /* 0x000000181200720c */ /* 0x000fe20003f64070 */
[----:B------:R-:W-:Y:S02]  /*6e00*/  IMAD.MOV R12, RZ, RZ, -R12 ;  /* 0x000000ffff0c7224 */ /* 0x000fe400078e0a0c */
[----:B0-----:R-:W-:Y:S02]  /*6e10*/  IMAD R8, R0, 0x4, R8 ;  /* 0x0000000400087824 */ /* 0x001fe400078e0208 */
[----:B------:R-:W-:-:S02]  /*6e20*/  IMAD R21, R18, R11, R21 ;  /* 0x0000000b12157224 */ /* 0x000fc400078e0215 */
[----:B------:R-:W-:Y:S01]  /*6e30*/  @!P2 IMAD.IADD R4, R4, 0x1, -R18 ;  /* 0x000000010404a824 */ /* 0x000fe200078e0a12 */
[C---:B------:R-:W-:Y:S01]  /*6e40*/  ISETP.GT.U32.AND P2, PT, R18.reuse, R20, PT ;  /* 0x000000141200720c */ /* 0x040fe20003f44070 */
[----:B------:R-:W-:Y:S01]  /*6e50*/  IMAD R23, R18, R12, R23 ;  /* 0x0000000c12177224 */ /* 0x000fe200078e0217 */
[----:B------:R0:W-:Y:S01]  /*6e60*/  STL [R1+0xf28], R8 ;  /* 0x000f280801007387 */ /* 0x0001e20000100800 */
[----:B------:R-:W-:Y:S02]  /*6e70*/  IMAD R9, R0, 0x4, R8 ;  /* 0x0000000400097824 */ /* 0x000fe400078e0208 */
[----:B------:R-:W-:Y:S01]  /*6e80*/  @!P4 IMAD.IADD R5, R5, 0x1, -R18 ;  /* 0x000000010505c824 */ /* 0x000fe200078e0a12 */
[C---:B------:R-:W-:Y:S01]  /*6e90*/  ISETP.GT.U32.AND P4, PT, R18.reuse, R21, PT ;  /* 0x000000151200720c */ /* 0x040fe20003f84070 */
[----:B------:R-:W-:Y:S01]  /*6ea0*/  @!P1 IMAD.MOV R6, RZ, RZ, -R6 ;  /* 0x000000ffff069224 */ /* 0x000fe200078e0a06 */
[C---:B------:R-:W-:Y:S01]  /*6eb0*/  ISETP.GT.U32.AND P1, PT, R18.reuse, R22, PT ;  /* 0x000000161200720c */ /* 0x040fe20003f24070 */
[--C-:B------:R-:W-:Y:S01]  /*6ec0*/  @!P5 IMAD.IADD R25, R25, 0x1, -R18.reuse ;  /* 0x000000011919d824 */ /* 0x100fe200078e0a12 */
[----:B------:R-:W-:Y:S01]  /*6ed0*/  ISETP.GT.U32.AND P5, PT, R18, R23, PT ;  /* 0x000000171200720c */ /* 0x000fe20003fa4070 */
[----:B------:R-:W-:Y:S01]  /*6ee0*/  IMAD R10, R0, 0x4, R9 ;  /* 0x00000004000a7824 */ /* 0x000fe200078e0209 */
[----:B0-----:R-:W0:Y:S01]  /*6ef0*/  S2R R8, SR_TID.X ;  /* 0x0000000000087919 */ /* 0x001e220000002100 */
[----:B------:R-:W-:Y:S01]  /*6f00*/  @!P3 IMAD.IADD R24, R24, 0x1, -R18 ;  /* 0x000000011818b824 */ /* 0x000fe200078e0a12 */
[----:B------:R-:W-:Y:S01]  /*6f10*/  ISETP.GE.AND P3, PT, R14, RZ, PT ;  /* 0x000000ff0e00720c */ /* 0x000fe20003f66270 */
[----:B------:R-:W-:Y:S01]  /*6f20*/  IMAD R11, R0, 0x4, R10 ;  /* 0x00000004000b7824 */ /* 0x000fe200078e020a */
[----:B------:R-:W-:Y:S01]  /*6f30*/  STL [R1+0xf34], R9 ;  /* 0x000f340901007387 */ /* 0x000fe20000100800 */
[----:B------:R-:W-:Y:S01]  /*6f40*/  @!P6 IMAD.MOV R4, RZ, RZ, -R4 ;  /* 0x000000ffff04e224 */ /* 0x000fe200078e0a04 */
[----:B------:R-:W-:Y:S01]  /*6f50*/  ISETP.GT.U32.AND P6, PT, R18, R24, PT ;  /* 0x000000181200720c */ /* 0x000fe20003fc4070 */
[----:B------:R-:W-:Y:S01]  /*6f60*/  IMAD R12, R0, 0x4, R11 ;  /* 0x00000004000c7824 */ /* 0x000fe200078e020b */
[----:B------:R-:W-:Y:S01]  /*6f70*/  STL [R1+0xf38], R29 ;  /* 0x000f381d01007387 */ /* 0x000fe20000100800 */
[----:B------:R-:W-:-:S02]  /*6f80*/  @!P2 IMAD.IADD R20, R20, 0x1, -R18 ;  /* 0x000000011414a824 */ /* 0x000fc400078e0a12 */
[----:B------:R-:W-:Y:S01]  /*6f90*/  IMAD R13, R0, 0x4, R12 ;  /* 0x00000004000d7824 */ /* 0x000fe200078e020c */
[----:B------:R-:W-:Y:S01]  /*6fa0*/  STL [R1+0xf3c], R7 ;  /* 0x000f3c0701007387 */ /* 0x000fe20000100800 */
[--C-:B------:R-:W-:Y:S01]  /*6fb0*/  @!P4 IMAD.IADD R21, R21, 0x1, -R18.reuse ;  /* 0x000000011515c824 */ /* 0x100fe200078e0a12 */
[----:B------:R-:W-:Y:S01]  /*6fc0*/  ISETP.GT.U32.AND P4, PT, R18, R20, PT ;  /* 0x000000141200720c */ /* 0x000fe20003f84070 */
[--C-:B------:R-:W-:Y:S01]  /*6fd0*/  @!P1 IMAD.IADD R22, R22, 0x1, -R18.reuse ;  /* 0x0000000116169824 */ /* 0x100fe200078e0a12 */
[C---:B------:R-:W-:Y:S01]  /*6fe0*/  ISETP.GT.U32.AND P1, PT, R18.reuse, R25, PT ;  /* 0x000000191200720c */ /* 0x040fe20003f24070 */
[----:B------:R-:W-:Y:S01]  /*6ff0*/  @!P5 IMAD.IADD R23, R23, 0x1, -R18 ;  /* 0x000000011717d824 */ /* 0x000fe200078e0a12 */
[----:B------:R-:W-:Y:S01]  /*7000*/  ISETP.GT.U32.AND P5, PT, R18, R21, PT ;  /* 0x000000151200720c */ /* 0x000fe20003fa4070 */
[----:B------:R-:W-:Y:S01]  /*7010*/  IMAD R14, R0, 0x4, R13 ;  /* 0x00000004000e7824 */ /* 0x000fe200078e020d */
[C---:B------:R-:W-:Y:S01]  /*7020*/  ISETP.GT.U32.AND P2, PT, R18.reuse, R22, PT ;  /* 0x000000161200720c */ /* 0x040fe20003f44070 */
[----:B------:R-:W-:Y:S01]  /*7030*/  @!P0 IMAD.MOV R5, RZ, RZ, -R5 ;  /* 0x000000ffff058224 */ /* 0x000fe200078e0a05 */
[----:B------:R-:W-:Y:S01]  /*7040*/  ISETP.GT.U32.AND P0, PT, R18, R23, PT ;  /* 0x000000171200720c */ /* 0x000fe20003f04070 */
[----:B------:R-:W-:Y:S01]  /*7050*/  IMAD R15, R0, 0x4, R14 ;  /* 0x00000004000f7824 */ /* 0x000fe200078e020e */
[----:B------:R-:W-:Y:S01]  /*7060*/  STL [R1+0xf40], R2 ;  /* 0x000f400201007387 */ /* 0x000fe20000100800 */
[--C-:B------:R-:W-:Y:S01]  /*7070*/  @!P6 IMAD.IADD R24, R24, 0x1, -R18.reuse ;  /* 0x000000011818e824 */ /* 0x100fe200078e0a12 */
[----:B------:R-:W-:Y:S01]  /*7080*/  ISETP.GE.AND P6, PT, R16, RZ, PT ;  /* 0x000000ff1000720c */ /* 0x000fe20003fc6270 */
[----:B------:R-:W-:Y:S01]  /*7090*/  IMAD R16, R0, 0x4, R15 ;  /* 0x0000000400107824 */ /* 0x000fe200078e020f */
[----:B------:R-:W-:Y:S01]  /*70a0*/  STL [R1+0xf44], R10 ;  /* 0x000f440a01007387 */ /* 0x000fe20000100800 */
[----:B------:R-:W-:Y:S01]  /*70b0*/  @!P4 IMAD.IADD R20, R20, 0x1, -R18 ;  /* 0x000000011414c824 */ /* 0x000fe200078e0a12 */
[----:B------:R-:W-:Y:S01]  /*70c0*/  ISETP.GE.AND P4, PT, R17, RZ, PT ;  /* 0x000000ff1100720c */ /* 0x000fe20003f86270 */
[----:B------:R-:W-:Y:S01]  /*70d0*/  IMAD R17, R0, 0x4, R16 ;  /* 0x0000000400117824 */ /* 0x000fe200078e0210 */
[----:B------:R-:W-:Y:S01]  /*70e0*/  STL [R1+0xf48], R6 ;  /* 0x000f480601007387 */ /* 0x000fe20000100800 */
[--C-:B------:R-:W-:Y:S01]  /*70f0*/  @!P1 IMAD.IADD R25, R25, 0x1, -R18.reuse ;  /* 0x0000000119199824 */ /* 0x100fe200078e0a12 */
[----:B------:R-:W-:Y:S01]  /*7100*/  ISETP.GE.AND P1, PT, R28, RZ, PT ;  /* 0x000000ff1c00720c */ /* 0x000fe20003f26270 */
[--C-:B------:R-:W-:Y:S01]  /*7110*/  @!P2 IMAD.IADD R22, R22, 0x1, -R18.reuse ;  /* 0x000000011616a824 */ /* 0x100fe200078e0a12 */
[----:B------:R-:W-:Y:S01]  /*7120*/  STL [R1+0xf4c], R11 ;  /* 0x000f4c0b01007387 */ /* 0x000fe20000100800 */
[--C-:B------:R-:W-:Y:S01]  /*7130*/  @!P5 IMAD.IADD R21, R21, 0x1, -R18.reuse ;  /* 0x000000011515d824 */ /* 0x100fe200078e0a12 */
[----:B------:R-:W-:Y:S01]  /*7140*/  ISETP.GE.AND P2, PT, R26, RZ, PT ;  /* 0x000000ff1a00720c */ /* 0x000fe20003f46270 */
[----:B------:R-:W-:Y:S01]  /*7150*/  @!P0 IMAD.IADD R23, R23, 0x1, -R18 ;  /* 0x0000000117178824 */ /* 0x000fe200078e0a12 */
[----:B------:R-:W-:Y:S01]  /*7160*/  STL [R1+0xf50], R12 ;  /* 0x000f500c01007387 */ /* 0x000fe20000100800 */
[----:B------:R-:W-:Y:S01]  /*7170*/  IMAD R18, R0, 0x4, R17 ;  /* 0x0000000400127824 */ /* 0x000fe200078e0211 */
[----:B------:R-:W-:-:S02]  /*7180*/  ISETP.GE.AND P5, PT, R27, RZ, PT ;  /* 0x000000ff1b00720c */ /* 0x000fc40003fa6270 */
[----:B------:R-:W-:Y:S01]  /*7190*/  STL [R1+0xf54], R4 ;  /* 0x000f540401007387 */ /* 0x000fe20000100800 */
[C---:B------:R-:W-:Y:S01]  /*71a0*/  IMAD R26, R0.reuse, 0x4, R18 ;  /* 0x00000004001a7824 */ /* 0x040fe200078e0212 */
[----:B------:R-:W-:Y:S02]  /*71b0*/  ISETP.NE.AND P0, PT, R3, RZ, PT ;  /* 0x000000ff0300720c */ /* 0x000fe40003f05270 */
[----:B------:R-:W-:Y:S01]  /*71c0*/  STL [R1+0xf58], R13 ;  /* 0x000f580d01007387 */ /* 0x000fe20000100800 */
[C---:B------:R-:W-:Y:S01]  /*71d0*/  IMAD R27, R0.reuse, 0x8, R26 ;  /* 0x00000008001b7824 */ /* 0x040fe200078e021a */
[----:B------:R-:W-:Y:S02]  /*71e0*/  LOP3.LUT R3, RZ, R3, RZ, 0x33, !PT ;  /* 0x00000003ff037212 */ /* 0x000fe400078e33ff */
[----:B------:R-:W-:Y:S01]  /*71f0*/  STL [R1+0xf5c], R5 ;  /* 0x000f5c0501007387 */ /* 0x000fe20000100800 */
[----:B------:R-:W-:-:S03]  /*7200*/  IMAD R28, R0, 0x4, R27 ;  /* 0x00000004001c7824 */ /* 0x000fc600078e021b */
[----:B------:R-:W-:Y:S04]  /*7210*/  STL [R1+0xf60], R14 ;  /* 0x000f600e01007387 */ /* 0x000fe80000100800 */
[----:B------:R-:W-:Y:S04]  /*7220*/  STL [R1+0xf64], R15 ;  /* 0x000f640f01007387 */ /* 0x000fe80000100800 */
[----:B------:R-:W-:Y:S04]  /*7230*/  STL [R1+0xf68], R16 ;  /* 0x000f681001007387 */ /* 0x000fe80000100800 */
[----:B------:R-:W-:Y:S04]  /*7240*/  STL [R1+0xf6c], R17 ;  /* 0x000f6c1101007387 */ /* 0x000fe80000100800 */
[----:B------:R-:W-:Y:S04]  /*7250*/  STL [R1+0xf70], R18 ;  /* 0x000f701201007387 */ /* 0x000fe80000100800 */
[----:B0-----:R-:W-:Y:S04]  /*7260*/  STL [R1+0xf74], R8 ;  /* 0x000f740801007387 */ /* 0x001fe80000100800 */
[----:B------:R0:W-:Y:S04]  /*7270*/  STL [R1+0xf78], R26 ;  /* 0x000f781a01007387 */ /* 0x0001e80000100800 */
[----:B0-----:R-:W2:Y:S04]  /*7280*/  LDL.LU R26, [R1+0x110] ;  /* 0x00011000011a7983 */ /* 0x001ea80000300800 */
[----:B------:R-:W3:Y:S04]  /*7290*/  LDL.LU R8, [R1+0x10c] ;  /* 0x00010c0001087983 */ /* 0x000ee80000300800 */
[----:B------:R-:W4:Y:S04]  /*72a0*/  LDL.LU R18, [R1+0x108] ;  /* 0x0001080001127983 */ /* 0x000f280000300800 */
[----:B------:R-:W5:Y:S04]  /*72b0*/  LDL.LU R17, [R1+0x12c] ;  /* 0x00012c0001117983 */ /* 0x000f680000300800 */
[----:B------:R-:W3:Y:S04]  /*72c0*/  LDL.LU R16, [R1+0x134] ;  /* 0x0001340001107983 */ /* 0x000ee80000300800 */
[----:B------:R-:W4:Y:S04]  /*72d0*/  LDL.LU R15, [R1+0x138] ;  /* 0x00013800010f7983 */ /* 0x000f280000300800 */
        /* <DEDUP_REMOVED lines=13> */
[----:B------:R0:W-:Y:S04]  /*73b0*/  STL [R1+0xf80], R28 ;  /* 0x000f801c01007387 */ /* 0x0001e80000100800 */
[----:B0-----:R-:W4:Y:S04]  /*73c0*/  LDL.LU R28, [R1+0x114] ;  /* 0x00011400011c7983 */ /* 0x001f280000300800 */
[----:B------:R0:W-:Y:S04]  /*73d0*/  STL [R1+0xf7c], R27 ;  /* 0x000f7c1b01007387 */ /* 0x0001e80000100800 */
[----:B0-----:R-:W4:Y:S01]  /*73e0*/  LDL.LU R27, [R1+0x118] ;  /* 0x00011800011b7983 */ /* 0x001f220000300800 */
[----:B------:R-:W-:-:S02]  /*73f0*/  @!P3 IMAD.MOV R25, RZ, RZ, -R25 ;  /* 0x000000ffff19b224 */ /* 0x000fc400078e0a19 */
[----:B------:R-:W-:Y:S02]  /*7400*/  @!P1 IMAD.MOV R24, RZ, RZ, -R24 ;  /* 0x000000ffff189224 */ /* 0x000fe400078e0a18 */
[----:B------:R-:W-:Y:S01]  /*7410*/  @!P6 IMAD.MOV R22, RZ, RZ, -R22 ;  /* 0x000000ffff16e224 */ /* 0x000fe200078e0a16 */
[----:B------:R-:W-:Y:S01]  /*7420*/  STL [R1+0xf84], R25 ;  /* 0x000f841901007387 */ /* 0x000fe20000100800 */
[----:B------:R-:W-:Y:S02]  /*7430*/  @!P2 IMAD.MOV R20, RZ, RZ, -R20 ;  /* 0x000000ffff14a224 */ /* 0x000fe400078e0a14 */
[----:B------:R-:W-:Y:S01]  /*7440*/  @!P4 IMAD.MOV R21, RZ, RZ, -R21 ;  /* 0x000000ffff15c224 */ /* 0x000fe200078e0a15 */
[----:B------:R-:W-:Y:S01]  /*7450*/  STL [R1+0xf88], R24 ;  /* 0x000f881801007387 */ /* 0x000fe20000100800 */
[----:B------:R-:W-:-:S03]  /*7460*/  @!P5 IMAD.MOV R23, RZ, RZ, -R23 ;  /* 0x000000ffff17d224 */ /* 0x000fc600078e0a17 */
[----:B------:R-:W-:Y:S04]  /*7470*/  STL [R1+0xf8c], R22 ;  /* 0x000f8c1601007387 */ /* 0x000fe80000100800 */
[----:B------:R0:W-:Y:S04]  /*7480*/  STL [R1+0xf90], R20 ;  /* 0x000f901401007387 */ /* 0x0001e80000100800 */
[----:B------:R-:W-:Y:S04]  /*7490*/  STL [R1+0xf94], R21 ;  /* 0x000f941501007387 */ /* 0x000fe80000100800 */
[----:B------:R-:W-:Y:S01]  /*74a0*/  STL [R1+0xf98], R23 ;  /* 0x000f981701007387 */ /* 0x000fe20000100800 */
[----:B0-----:R-:W-:-:S05]  /*74b0*/  SEL R20, R3, R19, !P0 ;  /* 0x0000001303147207 */ /* 0x001fca0004000000 */
[----:B------:R2:W-:Y:S02]  /*74c0*/  STL [R1+0x11c], R20 ;  /* 0x00011c1401007387 */ /* 0x0005e40000100800 */
[C---:B--2---:R-:W-:Y:S02]  /*74d0*/  SEL R20, R3.reuse, R26, !P0 ;  /* 0x0000001a03147207 */ /* 0x044fe40004000000 */
[C---:B-----5:R-:W-:Y:S02]  /*74e0*/  SEL R17, R3.reuse, R17, !P0 ;  /* 0x0000001103117207 */ /* 0x060fe40004000000 */
[C---:B---3--:R-:W-:Y:S02]  /*74f0*/  SEL R16, R3.reuse, R16, !P0 ;  /* 0x0000001003107207 */ /* 0x048fe40004000000 */
[C---:B----4-:R-:W-:Y:S02]  /*7500*/  SEL R2, R3.reuse, R2, !P0 ;  /* 0x0000000203027207 */ /* 0x050fe40004000000 */
[----:B------:R-:W-:-:S02]  /*7510*/  SEL R0, R3, R0, !P0 ;  /* 0x0000000003007207 */ /* 0x000fc40004000000 */
[C---:B------:R-:W-:Y:S02]  /*7520*/  SEL R21, R3.reuse, R28, !P0 ;  /* 0x0000001c03157207 */ /* 0x040fe40004000000 */
[----:B------:R-:W-:-:S05]  /*7530*/  SEL R19, R3, R27, !P0 ;  /* 0x0000001b03137207 */ /* 0x000fca0004000000 */
[----:B------:R0:W-:Y:S04]  /*7540*/  STL [R1+0x118], R19 ;  /* 0x0001181301007387 */ /* 0x0001e80000100800 */
[----:B------:R-:W-:Y:S04]  /*7550*/  STL [R1+0x114], R21 ;  /* 0x0001141501007387 */ /* 0x000fe80000100800 */
[----:B------:R-:W-:Y:S01]  /*7560*/  STL [R1+0x110], R20 ;  /* 0x0001101401007387 */ /* 0x000fe20000100800 */
[C---:B0-----:R-:W-:Y:S02]  /*7570*/  SEL R19, R3.reuse, R8, !P0 ;  /* 0x0000000803137207 */ /* 0x041fe40004000000 */
[----:B------:R-:W-:-:S03]  /*7580*/  SEL R8, R3, R18, !P0 ;  /* 0x0000001203087207 */ /* 0x000fc60004000000 */
[----:B------:R-:W-:Y:S04]  /*7590*/  STL [R1+0x10c], R19 ;  /* 0x00010c1301007387 */ /* 0x000fe80000100800 */
[----:B------:R0:W-:Y:S04]  /*75a0*/  STL [R1+0x108], R8 ;  /* 0x0001080801007387 */ /* 0x0001e80000100800 */
[----:B------:R-:W-:Y:S04]  /*75b0*/  STL [R1+0x12c], R17 ;  /* 0x00012c1101007387 */ /* 0x000fe80000100800 */
[----:B------:R-:W-:Y:S01]  /*75c0*/  STL [R1+0x134], R16 ;  /* 0x0001341001007387 */ /* 0x000fe20000100800 */
[----:B0-----:R-:W-:-:S02]  /*75d0*/  SEL R8, R3, R15, !P0 ;  /* 0x0000000f03087207 */ /* 0x001fc40004000000 */
[C---:B------:R-:W-:Y:S02]  /*75e0*/  SEL R15, R3.reuse, R14, !P0 ;  /* 0x0000000e030f7207 */ /* 0x040fe40004000000 */
[C---:B------:R-:W-:Y:S01]  /*75f0*/  SEL R14, R3.reuse, R5, !P0 ;  /* 0x00000005030e7207 */ /* 0x040fe20004000000 */
[----:B------:R0:W-:Y:S01]  /*7600*/  STL [R1+0x138], R8 ;  /* 0x0001380801007387 */ /* 0x0001e20000100800 */
[C---:B------:R-:W-:Y:S02]  /*7610*/  SEL R5, R3.reuse, R4, !P0 ;  /* 0x0000000403057207 */ /* 0x040fe40004000000 */
[C---:B------:R-:W-:Y:S01]  /*7620*/  SEL R4, R3.reuse, R12, !P0 ;  /* 0x0000000c03047207 */ /* 0x040fe20004000000 */
[----:B------:R-:W-:Y:S04]  /*7630*/  STL [R1+0x14c], R15 ;  /* 0x00014c0f01007387 */ /* 0x000fe80000100800 */
[----:B------:R-:W-:Y:S01]  /*7640*/  STL [R1+0x150], R14 ;  /* 0x0001500e01007387 */ /* 0x000fe20000100800 */
[----:B0-----:R-:W-:-:S05]  /*7650*/  SEL R8, R3, R13, !P0 ;  /* 0x0000000d03087207 */ /* 0x001fca0004000000 */
[----:B------:R0:W-:Y:S04]  /*7660*/  STL [R1+0x154], R8 ;  /* 0x0001540801007387 */ /* 0x0001e80000100800 */
[----:B------:R1:W-:Y:S04]  /*7670*/  STL [R1+0x158], R5 ;  /* 0x0001580501007387 */ /* 0x0003e80000100800 */
[----:B------:R2:W-:Y:S01]  /*7680*/  STL [R1+0x15c], R4 ;  /* 0x00015c0401007387 */ /* 0x0005e20000100800 */
[C---:B0-----:R-:W-:Y:S02]  /*7690*/  SEL R8, R3.reuse, R11, !P0 ;  /* 0x0000000b03087207 */ /* 0x041fe40004000000 */
[----:B-1----:R-:W-:-:S03]  /*76a0*/  SEL R5, R3, R6, !P0 ;  /* 0x0000000603057207 */ /* 0x002fc60004000000 */
[----:B------:R-:W-:Y:S01]  /*76b0*/  STL [R1+0x174], R8 ;  /* 0x0001740801007387 */ /* 0x000fe20000100800 */
[----:B--2---:R-:W-:-:S03]  /*76c0*/  SEL R4, R3, R10, !P0 ;  /* 0x0000000a03047207 */ /* 0x004fc60004000000 */
[----:B------:R0:W-:Y:S04]  /*76d0*/  STL [R1+0x178], R5 ;  /* 0x0001780501007387 */ /* 0x0001e80000100800 */
[----:B------:R1:W-:Y:S04]  /*76e0*/  STL [R1+0x180], R4 ;  /* 0x0001800401007387 */ /* 0x0003e80000100800 */
[----:B------:R2:W-:Y:S01]  /*76f0*/  STL [R1+0x188], R2 ;  /* 0x0001880201007387 */ /* 0x0005e20000100800 */
[C---:B0-----:R-:W-:Y:S02]  /*7700*/  SEL R5, R3.reuse, R7, !P0 ;  /* 0x0000000703057207 */ /* 0x041fe40004000000 */
[----:B-1----:R-:W-:-:S03]  /*7710*/  SEL R4, R3, R29, !P0 ;  /* 0x0000001d03047207 */ /* 0x002fc60004000000 */
[----:B------:R-:W-:Y:S01]  /*7720*/  STL [R1+0x18c], R5 ;  /* 0x00018c0501007387 */ /* 0x000fe20000100800 */
[----:B--2---:R-:W-:-:S03]  /*7730*/  SEL R2, R3, R9, !P0 ;  /* 0x0000000903027207 */ /* 0x004fc60004000000 */
[----:B------:R-:W-:Y:S04]  /*7740*/  STL [R1+0x1a4], R4 ;  /* 0x0001a40401007387 */ /* 0x000fe80000100800 */
[----:B------:R-:W2:Y:S04]  /*7750*/  LDL.LU R19, [R1+0x1d4] ;  /* 0x0001d40001137983 */ /* 0x000ea80000300800 */
[----:B------:R-:W-:Y:S04]  /*7760*/  STL [R1+0x1b0], R2 ;  /* 0x0001b00201007387 */ /* 0x000fe80000100800 */
[----:B--2---:R0:W-:Y:S04]  /*7770*/  STL [R1+0xfb4], R19 ;  /* 0x000fb41301007387 */ /* 0x0041e80000100800 */
[----:B------:R-:W-:Y:S04]  /*7780*/  STL [R1+0x1b8], R0 ;  /* 0x0001b80001007387 */ /* 0x000fe80000100800 */
[----:B0-----:R-:W2:Y:S04]  /*7790*/  LDL.LU R19, [R1+0x1c8] ;  /* 0x0001c80001137983 */ /* 0x001ea80000300800 */
[----:B--2---:R0:W-:Y:S04]  /*77a0*/  STL [R1+0xfb8], R19 ;  /* 0x000fb81301007387 */ /* 0x0041e80000100800 */
[----:B0-----:R-:W2:Y:S04]  /*77b0*/  LDL.LU R19, [R1+0x1c4] ;  /* 0x0001c40001137983 */ /* 0x001ea80000300800 */
[----:B--2---:R0:W-:Y:S04]  /*77c0*/  STL [R1+0xfbc], R19 ;  /* 0x000fbc1301007387 */ /* 0x0041e80000100800 */
[----:B0-----:R-:W2:Y:S04]  /*77d0*/  LDL.LU R19, [R1+0x1bc] ;  /* 0x0001bc0001137983 */ /* 0x001ea80000300800 */
[----:B------:R-:W3:Y:S04]  /*77e0*/  LDL.LU R23, [R1+0x1dc] ;  /* 0x0001dc0001177983 */ /* 0x000ee80000300800 */
[----:B------:R-:W4:Y:S04]  /*77f0*/  LDL.LU R21, [R1+0x1d8] ;  /* 0x0001d80001157983 */ /* 0x000f280000300800 */
[----:B------:R-:W5:Y:S04]  /*7800*/  LDL.LU R20, [R1+0x1e0] ;  /* 0x0001e00001147983 */ /* 0x000f680000300800 */
[----:B------:R-:W3:Y:S04]  /*7810*/  LDL.LU R22, [R1+0x1d0] ;  /* 0x0001d00001167983 */ /* 0x000ee80000300800 */
        /* <DEDUP_REMOVED lines=22> */
[----:B------:R-:W3:Y:S01]  /*7980*/  LDL.LU R0, [R1+0x120] ;  /* 0x0001200001007983 */ /* 0x000ee20000300800 */
[----:B--2---:R-:W-:-:S05]  /*7990*/  SEL R19, R3, R19, !P0 ;  /* 0x0000001303137207 */ /* 0x004fca0004000000 */
[----:B------:R0:W-:Y:S04]  /*79a0*/  STL [R1+0x1bc], R19 ;  /* 0x0001bc1301007387 */ /* 0x0001e80000100800 */
[----:B0-----:R-:W2:Y:S02]  /*79b0*/  LDL.LU R19, [R1+0xfbc] ;  /* 0x000fbc0001137983 */ /* 0x001ea40000300800 */
[----:B--2---:R-:W-:-:S05]  /*79c0*/  SEL R19, R3, R19, !P0 ;  /* 0x0000001303137207 */ /* 0x004fca0004000000 */
[----:B------:R0:W-:Y:S04]  /*79d0*/  STL [R1+0x1c4], R19 ;  /* 0x0001c41301007387 */ /* 0x0001e80000100800 */
[----:B0-----:R-:W2:Y:S02]  /*79e0*/  LDL.LU R19, [R1+0xfb8] ;  /* 0x000fb80001137983 */ /* 0x001ea40000300800 */
[----:B--2---:R-:W-:-:S05]  /*79f0*/  SEL R19, R3, R19, !P0 ;  /* 0x0000001303137207 */ /* 0x004fca0004000000 */
[----:B------:R0:W-:Y:S04]  /*7a00*/  STL [R1+0x1c8], R19 ;  /* 0x0001c81301007387 */ /* 0x0001e80000100800 */
[----:B0-----:R-:W2:Y:S01]  /*7a10*/  LDL.LU R19, [R1+0xfb4] ;  /* 0x000fb40001137983 */ /* 0x001ea20000300800 */
[C---:B----4-:R-:W-:Y:S02]  /*7a20*/  SEL R21, R3.reuse, R21, !P0 ;  /* 0x0000001503157207 */ /* 0x050fe40004000000 */
[C---:B-----5:R-:W-:Y:S02]  /*7a30*/  SEL R20, R3.reuse, R20, !P0 ;  /* 0x0000001403147207 */ /* 0x060fe40004000000 */
[C---:B---3--:R-:W-:Y:S02]  /*7a40*/  SEL R17, R3.reuse, R17, !P0 ;  /* 0x0000001103117207 */ /* 0x048fe40004000000 */
[----:B------:R-:W-:-:S02]  /*7a50*/  SEL R16, R3, R16, !P0 ;  /* 0x0000001003107207 */ /* 0x000fc40004000000 */
[C---:B------:R-:W-:Y:S02]  /*7a60*/  SEL R2, R3.reuse, R2, !P0 ;  /* 0x0000000203027207 */ /* 0x040fe40004000000 */
[C---:B------:R-:W-:Y:S02]  /*7a70*/  SEL R0, R3.reuse, R0, !P0 ;  /* 0x0000000003007207 */ /* 0x040fe40004000000 */
[----:B--2---:R-:W-:-:S05]  /*7a80*/  SEL R19, R3, R19, !P0 ;  /* 0x0000001303137207 */ /* 0x004fca0004000000 */
[----:B------:R0:W-:Y:S02]  /*7a90*/  STL [R1+0x1d4], R19 ;  /* 0x0001d41301007387 */ /* 0x0001e40000100800 */
[----:B0-----:R-:W-:-:S05]  /*7aa0*/  SEL R19, R3, R23, !P0 ;  /* 0x0000001703137207 */ /* 0x001fca0004000000 */
[----:B------:R0:W-:Y:S04]  /*7ab0*/  STL [R1+0x1dc], R19 ;  /* 0x0001dc1301007387 */ /* 0x0001e80000100800 */
[----:B------:R1:W-:Y:S04]  /*7ac0*/  STL [R1+0x1e4], R21 ;  /* 0x0001e41501007387 */ /* 0x0003e80000100800 */
[----:B------:R2:W-:Y:S01]  /*7ad0*/  STL [R1+0x1e8], R20 ;  /* 0x0001e81401007387 */ /* 0x0005e20000100800 */
[C---:B0-----:R-:W-:Y:S02]  /*7ae0*/  SEL R19, R3.reuse, R22, !P0 ;  /* 0x0000001603137207 */ /* 0x041fe40004000000 */
[----:B-1----:R-:W-:-:S03]  /*7af0*/  SEL R21, R3, R24, !P0 ;  /* 0x0000001803157207 */ /* 0x002fc60004000000 */
[----:B------:R0:W-:Y:S01]  /*7b00*/  STL [R1+0x234], R19 ;  /* 0x0002341301007387 */ /* 0x0001e20000100800 */
[----:B--2---:R-:W-:-:S03]  /*7b10*/  SEL R20, R3, R25, !P0 ;  /* 0x0000001903147207 */ /* 0x004fc60004000000 */
[----:B------:R1:W-:Y:S04]  /*7b20*/  STL [R1+0x230], R21 ;  /* 0x0002301501007387 */ /* 0x0003e80000100800 */
[----:B------:R2:W-:Y:S01]  /*7b30*/  STL [R1+0x22c], R20 ;  /* 0x00022c1401007387 */ /* 0x0005e20000100800 */
[C---:B0-----:R-:W-:Y:S02]  /*7b40*/  SEL R19, R3.reuse, R27, !P0 ;  /* 0x0000001b03137207 */ /* 0x041fe40004000000 */
[----:B-1----:R-:W-:-:S03]  /*7b50*/  SEL R21, R3, R28, !P0 ;  /* 0x0000001c03157207 */ /* 0x002fc60004000000 */
[----:B------:R0:W-:Y:S01]  /*7b60*/  STL [R1+0x228], R19 ;  /* 0x0002281301007387 */ /* 0x0001e20000100800 */
[----:B--2---:R-:W-:-:S03]  /*7b70*/  SEL R20, R3, R26, !P0 ;  /* 0x0000001a03147207 */ /* 0x004fc60004000000 */
        /* <DEDUP_REMOVED lines=166> */
[----:B------:R-:W5:Y:S01]  /*85e0*/  LDL.LU R19, [R1+0x4] ;  /* 0x0000040001137983 */ /* 0x000f620000300800 */
        /* <DEDUP_REMOVED lines=9> */
[C---:B---3--:R-:W-:Y:S02]  /*8680*/  SEL R21, R3.reuse, R21, !P0 ;  /* 0x0000001503157207 */ /* 0x048fe40004000000 */
[C---:B----4-:R-:W-:Y:S02]  /*8690*/  SEL R20, R3.reuse, R20, !P0 ;  /* 0x0000001403147207 */ /* 0x050fe40004000000 */
[C---:B-----5:R-:W-:Y:S02]  /*86a0*/  SEL R22, R3.reuse, R22, !P0 ;  /* 0x0000001603167207 */ /* 0x060fe40004000000 */
[----:B------:R-:W-:-:S02]  /*86b0*/  SEL R24, R3, R24, !P0 ;  /* 0x0000001803187207 */ /* 0x000fc40004000000 */
[C---:B------:R-:W-:Y:S02]  /*86c0*/  SEL R25, R3.reuse, R25, !P0 ;  /* 0x0000001903197207 */ /* 0x040fe40004000000 */
[C---:B------:R-:W-:Y:S02]  /*86d0*/  SEL R28, R3.reuse, R28, !P0 ;  /* 0x0000001c031c7207 */ /* 0x040fe40004000000 */
[C---:B------:R-:W-:Y:S02]  /*86e0*/  SEL R27, R3.reuse, R27, !P0 ;  /* 0x0000001b031b7207 */ /* 0x040fe40004000000 */
[C---:B------:R-:W-:Y:S02]  /*86f0*/  SEL R26, R3.reuse, R26, !P0 ;  /* 0x0000001a031a7207 */ /* 0x040fe40004000000 */
[C---:B------:R-:W-:Y:S02]  /*8700*/  SEL R8, R3.reuse, R8, !P0 ;  /* 0x0000000803087207 */ /* 0x040fe40004000000 */
        /* <DEDUP_REMOVED lines=17> */
[----:B--2---:R-:W-:-:S05]  /*8820*/  SEL R23, R3, R23, !P0 ;  /* 0x0000001703177207 */ /* 0x004fca0004000000 */
[----:B------:R0:W-:Y:S04]  /*8830*/  STL [R1+0xbc], R23 ;  /* 0x0000bc1701007387 */ /* 0x0001e80000100800 */
[----:B0-----:R-:W2:Y:S04]  /*8840*/  LDL.LU R23, [R1+0xf98] ;  /* 0x000f980001177983 */ /* 0x001ea80000300800 */
[----:B------:R0:W-:Y:S04]  /*8850*/  STL [R1+0xb8], R21 ;  /* 0x0000b81501007387 */ /* 0x0001e80000100800 */
[----:B0-----:R-:W3:Y:S04]  /*8860*/  LDL.LU R21, [R1+0xf94] ;  /* 0x000f940001157983 */ /* 0x001ee80000300800 */
[----:B------:R0:W-:Y:S04]  /*8870*/  STL [R1+0xb0], R20 ;  /* 0x0000b01401007387 */ /* 0x0001e80000100800 */
[----:B0-----:R-:W4:Y:S04]  /*8880*/  LDL.LU R20, [R1+0xf90] ;  /* 0x000f900001147983 */ /* 0x001f280000300800 */
[----:B------:R0:W-:Y:S04]  /*8890*/  STL [R1+0xac], R22 ;  /* 0x0000ac1601007387 */ /* 0x0001e80000100800 */
[----:B0-----:R-:W5:Y:S04]  /*88a0*/  LDL.LU R22, [R1+0xf8c] ;  /* 0x000f8c0001167983 */ /* 0x001f680000300800 */
[----:B------:R0:W-:Y:S04]  /*88b0*/  STL [R1+0xa8], R24 ;  /* 0x0000a81801007387 */ /* 0x0001e80000100800 */
[----:B0-----:R-:W2:Y:S04]  /*88c0*/  LDL.LU R24, [R1+0xf88] ;  /* 0x000f880001187983 */ /* 0x001ea80000300800 */
[----:B------:R0:W-:Y:S04]  /*88d0*/  STL [R1+0xa4], R25 ;  /* 0x0000a41901007387 */ /* 0x0001e80000100800 */
[----:B0-----:R-:W3:Y:S04]  /*88e0*/  LDL.LU R25, [R1+0xf84] ;  /* 0x000f840001197983 */ /* 0x001ee80000300800 */
[----:B------:R0:W-:Y:S04]  /*88f0*/  STL [R1+0xa0], R28 ;  /* 0x0000a01c01007387 */ /* 0x0001e80000100800 */
[----:B0-----:R-:W5:Y:S04]  /*8900*/  LDL.LU R28, [R1+0xf80] ;  /* 0x000f8000011c7983 */ /* 0x001f680000300800 */
        /* <DEDUP_REMOVED lines=17> */
[----:B0-----:R-:W2:Y:S04]  /*8a20*/  LDL.LU R5, [R1+0xf5c] ;  /* 0x000f5c0001057983 */ /* 0x001ea80000300800 */
[----:B------:R0:W-:Y:S04]  /*8a30*/  STL [R1+0x6c], R13 ;  /* 0x00006c0d01007387 */ /* 0x0001e80000100800 */
[----:B0-----:R-:W5:Y:S04]  /*8a40*/  LDL.LU R13, [R1+0xf58] ;  /* 0x000f5800010d7983 */ /* 0x001f680000300800 */
[----:B------:R0:W-:Y:S04]  /*8a50*/  STL [R1+0x64], R4 ;  /* 0x0000640401007387 */ /* 0x0001e80000100800 */
[----:B0-----:R-:W4:Y:S04]  /*8a60*/  LDL.LU R4, [R1+0xf54] ;  /* 0x000f540001047983 */ /* 0x001f280000300800 */
[----:B------:R0:W-:Y:S04]  /*8a70*/  STL [R1+0x60], R12 ;  /* 0x0000600c01007387 */ /* 0x0001e80000100800 */
[----:B0-----:R-:W5:Y:S04]  /*8a80*/  LDL.LU R12, [R1+0xf50] ;  /* 0x000f5000010c7983 */ /* 0x001f680000300800 */
[----:B------:R0:W-:Y:S04]  /*8a90*/  STL [R1+0x5c], R11 ;  /* 0x00005c0b01007387 */ /* 0x0001e80000100800 */
[----:B0-----:R-:W5:Y:S04]  /*8aa0*/  LDL.LU R11, [R1+0xf4c] ;  /* 0x000f4c00010b7983 */ /* 0x001f680000300800 */
[----:B------:R0:W-:Y:S04]  /*8ab0*/  STL [R1+0x58], R6 ;  /* 0x0000580601007387 */ /* 0x0001e80000100800 */
[----:B0-----:R-:W3:Y:S04]  /*8ac0*/  LDL.LU R6, [R1+0xf48] ;  /* 0x000f480001067983 */ /* 0x001ee80000300800 */
[----:B------:R0:W-:Y:S04]  /*8ad0*/  STL [R1+0x54], R10 ;  /* 0x0000540a01007387 */ /* 0x0001e80000100800 */
[----:B0-----:R-:W5:Y:S04]  /*8ae0*/  LDL.LU R10, [R1+0xf44] ;  /* 0x000f4400010a7983 */ /* 0x001f680000300800 */
[----:B------:R0:W-:Y:S04]  /*8af0*/  STL [R1+0x50], R2 ;  /* 0x0000500201007387 */ /* 0x0001e80000100800 */
[----:B0-----:R-:W2:Y:S04]  /*8b00*/  LDL.LU R2, [R1+0xf40] ;  /* 0x000f400001027983 */ /* 0x001ea80000300800 */
[----:B------:R0:W-:Y:S04]  /*8b10*/  STL [R1+0x4c], R7 ;  /* 0x00004c0701007387 */ /* 0x0001e80000100800 */
[----:B0-----:R-:W4:Y:S04]  /*8b20*/  LDL.LU R7, [R1+0xf3c] ;  /* 0x000f3c0001077983 */ /* 0x001f280000300800 */
[----:B------:R0:W-:Y:S04]  /*8b30*/  STL [R1+0x40], R29 ;  /* 0x0000401d01007387 */ /* 0x0001e80000100800 */
[----:B0-----:R-:W5:Y:S04]  /*8b40*/  LDL.LU R29, [R1+0xf38] ;  /* 0x000f3800011d7983 */ /* 0x001f680000300800 */
[----:B------:R0:W-:Y:S04]  /*8b50*/  STL [R1+0x3c], R9 ;  /* 0x00003c0901007387 */ /* 0x0001e80000100800 */
[----:B0-----:R-:W5:Y:S04]  /*8b60*/  LDL.LU R9, [R1+0xf34] ;  /* 0x000f340001097983 */ /* 0x001f680000300800 */
[----:B------:R0:W-:Y:S04]  /*8b70*/  STL [R1+0x38], R0 ;  /* 0x0000380001007387 */ /* 0x0001e80000100800 */
[----:B0-----:R-:W3:Y:S01]  /*8b80*/  LDL.LU R0, [R1+0xf30] ;  /* 0x000f300001007983 */ /* 0x001ee20000300800 */
[----:B------:R-:W-:-:S05]  /*8b90*/  SEL R19, R3, R19, !P0 ;  /* 0x0000001303137207 */ /* 0x000fca0004000000 */
[----:B------:R3:W-:Y:S02]  /*8ba0*/  STL [R1+0x34], R19 ;  /* 0x0000341301007387 */ /* 0x0007e40000100800 */
[C---:B---3--:R-:W-:Y:S02]  /*8bb0*/  SEL R19, R3.reuse, R0, !P0 ;  /* 0x0000000003137207 */ /* 0x048fe40004000000 */
[----:B------:R-:W3:Y:S01]  /*8bc0*/  LDL.LU R0, [R1+0xf2c] ;  /* 0x000f2c0001007983 */ /* 0x000ee20000300800 */
[C---:B----4-:R-:W-:Y:S02]  /*8bd0*/  SEL R7, R3.reuse, R7, !P0 ;  /* 0x0000000703077207 */ /* 0x050fe40004000000 */
[C---:B--2---:R-:W-:Y:S01]  /*8be0*/  SEL R2, R3.reuse, R2, !P0 ;  /* 0x0000000203027207 */ /* 0x044fe20004000000 */
[----:B------:R5:W-:Y:S01]  /*8bf0*/  STL [R1+0x30], R19 ;  /* 0x0000301301007387 */ /* 0x000be20000100800 */
[C---:B------:R-:W-:Y:S02]  /*8c00*/  SEL R6, R3.reuse, R6, !P0 ;  /* 0x0000000603067207 */ /* 0x040fe40004000000 */
[----:B------:R-:W-:-:S02]  /*8c10*/  SEL R4, R3, R4, !P0 ;  /* 0x0000000403047207 */ /* 0x000fc40004000000 */
[C---:B-----5:R-:W-:Y:S02]  /*8c20*/  SEL R19, R3.reuse, R29, !P0 ;  /* 0x0000001d03137207 */ /* 0x060fe40004000000 */
[----:B------:R-:W-:-:S03]  /*8c30*/  SEL R29, R3, R20, !P0 ;  /* 0x00000014031d7207 */ /* 0x000fc60004000000 */
[----:B------:R-:W-:Y:S04]  /*8c40*/  STL [R1+0x28], R19 ;  /* 0x0000281301007387 */ /* 0x000fe80000100800 */
[----:B------:R0:W-:Y:S04]  /*8c50*/  STL [R1+0x24], R7 ;  /* 0x0000240701007387 */ /* 0x0001e80000100800 */
[----:B------:R1:W-:Y:S04]  /*8c60*/  STL [R1+0x20], R2 ;  /* 0x0000200201007387 */ /* 0x0003e80000100800 */
[----:B------:R-:W-:Y:S01]  /*8c70*/  STL [R1+0x18], R6 ;  /* 0x0000180601007387 */ /* 0x000fe20000100800 */
[----:B0-----:R-:W0:Y:S03]  /*8c80*/  LDC R7, c[0x0][0x23c] ;  /* 0x00008f00ff077b82 */ /* 0x001e260000000800 */
[----:B------:R2:W-:Y:S01]  /*8c90*/  STL [R1+0x14], R4 ;  /* 0x0000140401007387 */ /* 0x0005e20000100800 */
[----:B-1----:R-:W-:-:S02]  /*8ca0*/  SEL R2, R3, R5, !P0 ;  /* 0x0000000503027207 */ /* 0x002fc40004000000 */
[C---:B------:R-:W-:Y:S02]  /*8cb0*/  SEL R5, R3.reuse, R25, !P0 ;  /* 0x0000001903057207 */ /* 0x040fe40004000000 */
[C---:B------:R-:W-:Y:S01]  /*8cc0*/  SEL R25, R3.reuse, R21, !P0 ;  /* 0x0000001503197207 */ /* 0x040fe20004000000 */
[----:B------:R1:W-:Y:S01]  /*8cd0*/  STL [R1+0x10], R2 ;  /* 0x0000100201007387 */ /* 0x0003e20000100800 */
[----:B--2---:R-:W-:-:S03]  /*8ce0*/  SEL R4, R3, R24, !P0 ;  /* 0x0000001803047207 */ /* 0x004fc60004000000 */
[----:B------:R-:W-:Y:S04]  /*8cf0*/  STL [R1+0xc], R5 ;  /* 0x00000c0501007387 */ /* 0x000fe80000100800 */
[----:B------:R-:W-:Y:S01]  /*8d00*/  STL [R1+0x4], R4 ;  /* 0x0000040401007387 */ /* 0x000fe20000100800 */
[----:B-1----:R-:W-:-:S03]  /*8d10*/  SEL R2, R3, R22, !P0 ;  /* 0x0000001603027207 */ /* 0x002fc60004000000 */
[----:B------:R1:W-:Y:S04]  /*8d20*/  STL [R1+0xec4], R29 ;  /* 0x000ec41d01007387 */ /* 0x0003e80000100800 */
[----:B------:R2:W-:Y:S01]  /*8d30*/  STL [R1], R2 ;  /* 0x0000000201007387 */ /* 0x0005e20000100800 */
[----:B------:R-:W-:-:S03]  /*8d40*/  SEL R24, R3, R23, !P0 ;  /* 0x0000001703187207 */ /* 0x000fc60004000000 */
[----:B------:R4:W-:Y:S01]  /*8d50*/  STL [R1+0xec8], R25 ;  /* 0x000ec81901007387 */ /* 0x0009e20000100800 */
[----:B-1----:R-:W-:Y:S01]  /*8d60*/  IMAD R29, RZ, RZ, -UR6 ;  /* 0x80000006ff1d7e24 */ /* 0x002fe2000f8e02ff */
[----:B--2---:R-:W-:Y:S02]  /*8d70*/  LOP3.LUT R2, R8, 0x3f, RZ, 0xc0, !PT ;  /* 0x0000003f08027812 */ /* 0x004fe400078ec0ff */
[----:B----4-:R-:W2:Y:S03]  /*8d80*/  LDL.LU R25, [R1+0x94] ;  /* 0x0000940001197983 */ /* 0x010ea60000300800 */
[----:B0-----:R-:W-:Y:S01]  /*8d90*/  IMAD R3, R2, R7, RZ ;  /* 0x0000000702037224 */ /* 0x001fe200078e02ff */
[----:B------:R-:W-:Y:S01]  /*8da0*/  STL [R1+0xecc], R24 ;  /* 0x000ecc1801007387 */ /* 0x000fe20000100800 */
[----:B---3--:R-:W-:Y:S01]  /*8db0*/  IMAD R0, R0, UR4, RZ ;  /* 0x0000000400007c24 */ /* 0x008fe2000f8e02ff */
[----:B------:R-:W-:-:S04]  /*8dc0*/  ULDC.64 UR4, c[0x0][0x218] ;  /* 0x0000860000047ab9 */ /* 0x000fc80000000a00 */
[----:B------:R-:W-:Y:S01]  /*8dd0*/  IADD3 R5, P1, R0, UR10, RZ ;  /* 0x0000000a00057c10 */ /* 0x000fe2000ff3e0ff */
[----:B------:R-:W0:Y:S01]  /*8de0*/  S2R R19, SR_TID.X ;  /* 0x0000000000137919 */ /* 0x000e220000002100 */
[----:B------:R-:W-:Y:S01]  /*8df0*/  LEA.HI R2, R8, 0x3c, RZ, 0x1c ;  /* 0x0000003c08027811 */ /* 0x000fe200078fe0ff */
[----:B------:R-:W-:Y:S01]  /*8e00*/  IMAD R23, R7, 0x40, R3 ;  /* 0x0000004007177824 */ /* 0x000fe200078e0203 */
[----:B------:R-:W-:Y:S01]  /*8e10*/  LEA.HI.X.SX32 R4, R0, UR11, 0x1, P1 ;  /* 0x0000000b00047c11 */ /* 0x000fe200088f0eff */
[----:B------:R-:W-:Y:S01]  /*8e20*/  IMAD R20, R29, 0x4, R28 ;  /* 0x000000041d147824 */ /* 0x000fe200078e021c */
[----:B------:R-:W-:Y:S01]  /*8e30*/  IADD3 R0, P1, R3, UR4, RZ ;  /* 0x0000000403007c10 */ /* 0x000fe2000ff3e0ff */
[----:B------:R-:W-:Y:S01]  /*8e40*/  ULDC UR10, c[0x0][0x230] ;  /* 0x00008c00000a7ab9 */ /* 0x000fe20000000800 */
[----:B------:R-:W-:Y:S01]  /*8e50*/  SHF.R.U32.HI R8, RZ, 0x4, R8 ;  /* 0x00000004ff087819 */ /* 0x000fe20000011608 */
[----:B------:R-:W-:Y:S01]  /*8e60*/  IMAD R21, R2, UR6, RZ ;  /* 0x0000000602157c24 */ /* 0x000fe2000f8e02ff */
[----:B------:R-:W-:Y:S01]  /*8e70*/  ULDC UR11, c[0x0][0x23c] ;  /* 0x00008f00000b7ab9 */ /* 0x000fe20000000800 */
[----:B------:R1:W-:Y:S04]  /*8e80*/  STL [R1+0xe28], R0 ;  /* 0x000e280001007387 */ /* 0x0003e80000100800 */
[----:B-1----:R-:W3:Y:S01]  /*8e90*/  LDL.LU R0, [R1+0x48] ;  /* 0x0000480001007983 */ /* 0x002ee20000300800 */
[----:B------:R-:W-:Y:S01]  /*8ea0*/  IADD3 R2, P0, R23, UR4, RZ ;  /* 0x0000000417027c10 */ /* 0x000fe2000ff1e0ff */
[----:B------:R-:W-:Y:S01]  /*8eb0*/  ULDC UR4, c[0x0][0x238] ;  /* 0x00008e0000047ab9 */ /* 0x000fe20000000800 */
[----:B------:R-:W-:-:S02]  /*8ec0*/  SGXT.U32 R8, R8, 0x2 ;  /* 0x000000020808781a */ /* 0x000fc40000000000 */
[----:B0-----:R-:W-:Y:S01]  /*8ed0*/  LEA.HI R6, R19, 0x7c, RZ, 0x1c ;  /* 0x0000007c13067811 */ /* 0x001fe200078fe0ff */
[----:B------:R0:W-:Y:S04]  /*8ee0*/  STL [R1+0xe2c], R2 ;  /* 0x000e2c0201007387 */ /* 0x0001e80000100800 */
[----:B------:R-:W-:Y:S02]  /*8ef0*/  IMAD R22, R6, UR6, RZ ;  /* 0x0000000606167c24 */ /* 0x000fe4000f8e02ff */
[C---:B------:R-:W-:Y:S01]  /*8f00*/  IMAD R24, R8.reuse, UR6, RZ ;  /* 0x0000000608187c24 */ /* 0x040fe2000f8e02ff */
[----:B0-----:R-:W-:Y:S02]  /*8f10*/  LOP3.LUT R2, R8, 0x78, RZ, 0xfc, !PT ;  /* 0x0000007808027812 */ /* 0x001fe400078efcff */
[----:B------:R-:W-:-:S03]  /*8f20*/  IADD3 R8, P2, R22, R5, RZ ;  /* 0x0000000516087210 */ /* 0x000fc60007f5e0ff */
[----:B------:R-:W-:Y:S01]  /*8f30*/  IMAD R2, R2, UR4, RZ ;  /* 0x0000000402027c24 */ /* 0x000fe2000f8e02ff */
[----:B------:R-:W-:Y:S01]  /*8f40*/  LEA.HI.X.SX32 R22, R22, R4, 0x1, P2 ;  /* 0x0000000416167211 */ /* 0x000fe200010f0eff */
[----:B------:R0:W-:Y:S01]  /*8f50*/  STL [R1+0xddc], R8 ;  /* 0x000ddc0801007387 */ /* 0x0001e20000100800 */
[----:B------:R-:W-:Y:S01]  /*8f60*/  IMAD R19, R29, 0x4, R20 ;  /* 0x000000041d137824 */ /* 0x000fe200078e0214 */
[----:B------:R-:W-:Y:S01]  /*8f70*/  ULDC UR4, c[0x0][0x240] ;  /* 0x0000900000047ab9 */ /* 0x000fe20000000800 */
[----:B0-----:R-:W-:-:S05]  /*8f80*/  IADD3 R8, P3, R21, R5, RZ ;  /* 0x0000000515087210 */ /* 0x001fca0007f7e0ff */
[----:B------:R0:W-:Y:S02]  /*8f90*/  STL [R1+0xe00], R8 ;  /* 0x000e000801007387 */ /* 0x0001e40000100800 */
[----:B0-----:R-:W-:-:S05]  /*8fa0*/  IADD3 R8, P4, R2, R5, RZ ;  /* 0x0000000502087210 */ /* 0x001fca0007f9e0ff */
[----:B------:R3:W-:Y:S02]  /*8fb0*/  STL [R1+0xde4], R8 ;  /* 0x000de40801007387 */ /* 0x0007e40000100800 */
[----:B---3--:R-:W-:-:S05]  /*8fc0*/  IADD3 R8, P5, R0, R5, RZ ;  /* 0x0000000500087210 */ /* 0x008fca0007fbe0ff */
[----:B------:R2:W-:Y:S02]  /*8fd0*/  STL [R1+0xdf8], R8 ;  /* 0x000df80801007387 */ /* 0x0005e40000100800 */
[----:B--2---:R-:W-:-:S05]  /*8fe0*/  IADD3 R8, P6, R25, R5, RZ ;  /* 0x0000000519087210 */ /* 0x004fca0007fde0ff */
[----:B------:R0:W-:Y:S04]  /*8ff0*/  STL [R1+0xdfc], R8 ;  /* 0x000dfc0801007387 */ /* 0x0001e80000100800 */
[----:B0-----:R-:W2:Y:S04]  /*9000*/  LDL.LU R8, [R1+0xf28] ;  /* 0x000f280001087983 */ /* 0x001ea80000300800 */
[----:B------:R2:W-:Y:S01]  /*9010*/  STL [R1+0xdd8], R22 ;  /* 0x000dd81601007387 */ /* 0x0005e20000100800 */
[----:B------:R-:W-:Y:S01]  /*9020*/  LEA.HI.X.SX32 R2, R2, R4, 0x1, P4 ;  /* 0x0000000402027211 */ /* 0x000fe200020f0eff */
[----:B------:R-:W-:-:S04]  /*9030*/  IMAD R7, R29, 0x4, R19 ;  /* 0x000000041d077824 */ /* 0x000fc800078e0213 */
[----:B------:R-:W-:Y:S01]  /*9040*/  IMAD R6, R29, 0x4, R7 ;  /* 0x000000041d067824 */ /* 0x000fe200078e0207 */
[----:B--2---:R-:W-:-:S05]  /*9050*/  IADD3 R22, P2, R8, R5, RZ ;  /* 0x0000000508167210 */ /* 0x004fca0007f5e0ff */
[----:B------:R0:W-:Y:S02]  /*9060*/  STL [R1+0xdf4], R22 ;  /* 0x000df41601007387 */ /* 0x0001e40000100800 */
[----:B0-----:R-:W-:Y:S02]  /*9070*/  LEA.HI.X.SX32 R22, R21, R4, 0x1, P3 ;  /* 0x0000000415167211 */ /* 0x001fe400018f0eff */
[----:B------:R-:W-:-:S03]  /*9080*/  IADD3 R21, P3, R9, R5, RZ ;  /* 0x0000000509157210 */ /* 0x000fc60007f7e0ff */
[----:B------:R0:W-:Y:S04]  /*9090*/  STL [R1+0xdf0], R22 ;  /* 0x000df01601007387 */ /* 0x0001e80000100800 */
[----:B------:R1:W-:Y:S04]  /*90a0*/  STL [R1+0xde8], R21 ;  /* 0x000de81501007387 */ /* 0x0003e80000100800 */
[----:B------:R2:W-:Y:S01]  /*90b0*/  STL [R1+0xde0], R2 ;  /* 0x000de00201007387 */ /* 0x0005e20000100800 */
[----:B0-----:R-:W-:Y:S02]  /*90c0*/  IADD3 R22, P4, R10, R5, RZ ;  /* 0x000000050a167210 */ /* 0x001fe40007f9e0ff */
[----:B-1----:R-:W-:-:S03]  /*90d0*/  LEA.HI.X.SX32 R21, R0, R4, 0x1, P5 ;  /* 0x0000000400157211 */ /* 0x002fc600028f0eff */
[----:B------:R-:W-:Y:S01]  /*90e0*/  STL [R1+0xdec], R22 ;  /* 0x000dec1601007387 */ /* 0x000fe20000100800 */
[----:B------:R-:W-:Y:S02]  /*90f0*/  LEA.HI.X.SX32 R0, R25, R4, 0x1, P6 ;  /* 0x0000000419007211 */ /* 0x000fe400030f0eff */
[-C--:B--2---:R-:W-:Y:S01]  /*9100*/  IADD3 R2, P5, R11, R5.reuse, RZ ;  /* 0x000000050b027210 */ /* 0x084fe20007fbe0ff */
[----:B------:R0:W-:Y:S04]  /*9110*/  STL [R1+0xdc8], R21 ;  /* 0x000dc81501007387 */ /* 0x0001e80000100800 */
[----:B------:R1:W-:Y:S04]  /*9120*/  STL [R1+0xdd0], R2 ;  /* 0x000dd00201007387 */ /* 0x0003e80000100800 */
[----:B------:R2:W-:Y:S01]  /*9130*/  STL [R1+0xdcc], R0 ;  /* 0x000dcc0001007387 */ /* 0x0005e20000100800 */
[----:B0-----:R-:W-:-:S02]  /*9140*/  IADD3 R21, P6, R12, R5, RZ ;  /* 0x000000050c157210 */ /* 0x001fc40007fde0ff */
[----:B-1----:R-:W-:-:S03]  /*9150*/  LEA.HI.X.SX32 R2, R8, R4, 0x1, P2 ;  /* 0x0000000408027211 */ /* 0x002fc600010f0eff */
[----:B------:R-:W-:Y:S01]  /*9160*/  STL [R1+0xdd4], R21 ;  /* 0x000dd41501007387 */ /* 0x000fe20000100800 */
[----:B--2---:R-:W-:-:S03]  /*9170*/  IADD3 R0, P2, R13, R5, RZ ;  /* 0x000000050d007210 */ /* 0x004fc60007f5e0ff */
[----:B------:R0:W-:Y:S01]  /*9180*/  STL [R1+0xdc0], R2 ;  /* 0x000dc00201007387 */ /* 0x0001e20000100800 */
[----:B------:R-:W-:-:S03]  /*9190*/  LEA.HI.X.SX32 R8, R9, R4, 0x1, P3 ;  /* 0x0000000409087211 */ /* 0x000fc600018f0eff */
[----:B------:R1:W-:Y:S01]  /*91a0*/  STL [R1+0xdc4], R0 ;  /* 0x000dc40001007387 */ /* 0x0003e20000100800 */
[----:B0-----:R-:W-:-:S03]  /*91b0*/  IADD3 R2, P3, R14, R5, RZ ;  /* 0x000000050e027210 */ /* 0x001fc60007f7e0ff */
[----:B------:R0:W-:Y:S01]  /*91c0*/  STL [R1+0xdb8], R8 ;  /* 0x000db80801007387 */ /* 0x0001e20000100800 */
[----:B-1----:R-:W-:-:S03]  /*91d0*/  LEA.HI.X.SX32 R0, R10, R4, 0x1, P4 ;  /* 0x000000040a007211 */ /* 0x002fc600020f0eff */
[----:B------:R1:W-:Y:S04]  /*91e0*/  STL [R1+0xdbc], R2 ;  /* 0x000dbc0201007387 */ /* 0x0003e80000100800 */
[----:B------:R2:W-:Y:S01]  /*91f0*/  STL [R1+0xdb0], R0 ;  /* 0x000db00001007387 */ /* 0x0005e20000100800 */
[----:B0-----:R-:W-:Y:S02]  /*9200*/  IADD3 R8, P4, R15, R5, RZ ;  /* 0x000000050f087210 */ /* 0x001fe40007f9e0ff */
[----:B-1----:R-:W-:-:S03]  /*9210*/  LEA.HI.X.SX32 R2, R11, R4, 0x1, P5 ;  /* 0x000000040b027211 */ /* 0x002fc600028f0eff */
[----:B------:R0:W-:Y:S01]  /*9220*/  STL [R1+0xdb4], R8 ;  /* 0x000db40801007387 */ /* 0x0001e20000100800 */
[----:B--2---:R-:W-:-:S03]  /*9230*/  IADD3 R0, P5, R16, R5, RZ ;  /* 0x0000000510007210 */ /* 0x004fc60007fbe0ff */
[----:B------:R1:W-:Y:S04]  /*9240*/  STL [R1+0xda8], R2 ;  /* 0x000da80201007387 */ /* 0x0003e80000100800 */
[----:B------:R2:W-:Y:S01]  /*9250*/  STL [R1+0xdac], R0 ;  /* 0x000dac0001007387 */ /* 0x0005e20000100800 */
[----:B0-----:R-:W-:Y:S02]  /*9260*/  LEA.HI.X.SX32 R8, R12, R4, 0x1, P6 ;  /* 0x000000040c087211 */ /* 0x001fe400030f0eff */
[----:B-1----:R-:W-:-:S03]  /*9270*/  IADD3 R2, P6, R17, R5, RZ ;  /* 0x0000000511027210 */ /* 0x002fc60007fde0ff */
[----:B------:R0:W-:Y:S01]  /*9280*/  STL [R1+0xda0], R8 ;  /* 0x000da00801007387 */ /* 0x0001e20000100800 */
[----:B--2---:R-:W-:-:S03]  /*9290*/  LEA.HI.X.SX32 R0, R13, R4, 0x1, P2 ;  /* 0x000000040d007211 */ /* 0x004fc600010f0eff */
        /* <DEDUP_REMOVED lines=30> */
[----:B------:R1:W-:Y:S01]  /*9480*/  STL [R1+0xd60], R2 ;  /* 0x000d600201007387 */ /* 0x0003e20000100800 */
[----:B------:R-:W-:-:S03]  /*9490*/  IMAD R8, R29, 0x4, R6 ;  /* 0x000000041d087824 */ /* 0x000fc600078e0206 */
[----:B------:R2:W-:Y:S01]  /*94a0*/  STL [R1+0xd64], R0 ;  /* 0x000d640001007387 */ /* 0x0005e20000100800 */
[----:B0-----:R-:W-:Y:S02]  /*94b0*/  LEA.HI.X.SX32 R9, R28, R4, 0x1, P5 ;  /* 0x000000041c097211 */ /* 0x001fe400028f0eff */
[----:B-1----:R-:W-:-:S03]  /*94c0*/  IADD3 R2, P5, R24, R5, RZ ;  /* 0x0000000518027210 */ /* 0x002fc60007fbe0ff */
[----:B------:R0:W-:Y:S01]  /*94d0*/  STL [R1+0xd00], R9 ;  /* 0x000d000901007387 */ /* 0x0001e20000100800 */
[----:B--2---:R-:W-:-:S03]  /*94e0*/  LEA.HI.X.SX32 R0, R20, R4, 0x1, P6 ;  /* 0x0000000414007211 */ /* 0x004fc600030f0eff */
[----:B------:R1:W-:Y:S01]  /*94f0*/  STL [R1+0xd58], R2 ;  /* 0x000d580201007387 */ /* 0x0003e20000100800 */
[----:B------:R-:W-:-:S03]  /*9500*/  LEA.HI.X.SX32 R6, R6, R4, 0x1, P4 ;  /* 0x0000000406067211 */ /* 0x000fc600020f0eff */
[----:B------:R2:W-:Y:S01]  /*9510*/  STL [R1+0xd04], R0 ;  /* 0x000d040001007387 */ /* 0x0005e20000100800 */
[-C--:B0-----:R-:W-:Y:S02]  /*9520*/  LEA.HI.X.SX32 R9, R19, R4.reuse, 0x1, P2 ;  /* 0x0000000413097211 */ /* 0x081fe400010f0eff */
[----:B-1----:R-:W-:-:S03]  /*9530*/  LEA.HI.X.SX32 R2, R7, R4, 0x1, P3 ;  /* 0x0000000407027211 */ /* 0x002fc600018f0eff */
[----:B------:R-:W-:Y:S01]  /*9540*/  STL [R1+0xd08], R9 ;  /* 0x000d080901007387 */ /* 0x000fe20000100800 */
[----:B--2---:R-:W-:-:S03]  /*9550*/  IADD3 R0, P2, R8, R5, RZ ;  /* 0x0000000508007210 */ /* 0x004fc60007f5e0ff */
[----:B------:R0:W-:Y:S01]  /*9560*/  STL [R1+0xd0c], R2 ;  /* 0x000d0c0201007387 */ /* 0x0001e20000100800 */
[----:B------:R-:W-:-:S03]  /*9570*/  IMAD R11, R29, 0x4, R8 ;  /* 0x000000041d0b7824 */ /* 0x000fc600078e0208 */
[----:B------:R1:W-:Y:S01]  /*9580*/  STL [R1+0xd2c], R0 ;  /* 0x000d2c0001007387 */ /* 0x0003e20000100800 */
[----:B------:R-:W-:Y:S01]  /*9590*/  IMAD R10, R29, 0x4, R11 ;  /* 0x000000041d0a7824 */ /* 0x000fe200078e020b */
[-C--:B0-----:R-:W-:Y:S02]  /*95a0*/  LEA.HI.X.SX32 R2, R24, R4.reuse, 0x1, P5 ;  /* 0x0000000418027211 */ /* 0x081fe400028f0eff */
[----:B------:R-:W-:Y:S01]  /*95b0*/  STL [R1+0xd10], R6 ;  /* 0x000d100601007387 */ /* 0x000fe20000100800 */
[----:B-1----:R-:W-:-:S03]  /*95c0*/  LEA.HI.X.SX32 R0, R8, R4, 0x1, P2 ;  /* 0x0000000408007211 */ /* 0x002fc600010f0eff */
[----:B------:R-:W2:Y:S04]  /*95d0*/  LDL.LU R13, [R1+0x11c] ;  /* 0x00011c00010d7983 */ /* 0x000ea80000300800 */
[----:B------:R0:W-:Y:S01]  /*95e0*/  STL [R1+0xd54], R2 ;  /* 0x000d540201007387 */ /* 0x0001e20000100800 */
[----:B------:R-:W-:-:S03]  /*95f0*/  IMAD R12, R29, 0x4, R10 ;  /* 0x000000041d0c7824 */ /* 0x000fc600078e020a */
[----:B------:R-:W3:Y:S04]  /*9600*/  LDL.LU R14, [R1+0x118] ;  /* 0x00011800010e7983 */ /* 0x000ee80000300800 */
[----:B------:R1:W-:Y:S01]  /*9610*/  STL [R1+0xd28], R0 ;  /* 0x000d280001007387 */ /* 0x0003e20000100800 */
[----:B0-----:R-:W-:-:S03]  /*9620*/  IADD3 R2, P3, R10, R5, RZ ;  /* 0x000000050a027210 */ /* 0x001fc60007f7e0ff */
[----:B------:R-:W4:Y:S01]  /*9630*/  LDL.LU R21, [R1+0x114] ;  /* 0x0001140001157983 */ /* 0x000f220000300800 */
[----:B-1----:R-:W-:Y:S01]  /*9640*/  IADD3 R0, P2, R11, R5, RZ ;  /* 0x000000050b007210 */ /* 0x002fe20007f5e0ff */
[----:B------:R-:W-:-:S04]  /*9650*/  IMAD R9, R29, 0x4, R12 ;  /* 0x000000041d097824 */ /* 0x000fc800078e020c */
[----:B------:R0:W-:Y:S01]  /*9660*/  STL [R1+0xd34], R0 ;  /* 0x000d340001007387 */ /* 0x0001e20000100800 */
[----:B------:R-:W-:-:S03]  /*9670*/  LEA.HI.X.SX32 R6, R11, R4, 0x1, P2 ;  /* 0x000000040b067211 */ /* 0x000fc600010f0eff */
[----:B------:R-:W5:Y:S01]  /*9680*/  LDL.LU R22, [R1+0x110] ;  /* 0x0001100001167983 */ /* 0x000f620000300800 */
[----:B------:R-:W-:-:S03]  /*9690*/  LEA.HI.X.SX32 R11, R10, R4, 0x1, P3 ;  /* 0x000000040a0b7211 */ /* 0x000fc600018f0eff */
[----:B------:R1:W-:Y:S01]  /*96a0*/  STL [R1+0xd3c], R2 ;  /* 0x000d3c0201007387 */ /* 0x0003e20000100800 */
[----:B0-----:R-:W-:-:S04]  /*96b0*/  IADD3 R0, P4, R12, R5, RZ ;  /* 0x000000050c007210 */ /* 0x001fc80007f9e0ff */
[----:B------:R-:W-:Y:S01]  /*96c0*/  LEA.HI.X.SX32 R10, R12, R4, 0x1, P4 ;  /* 0x000000040c0a7211 */ /* 0x000fe200020f0eff */
[----:B-1----:R-:W5:Y:S01]  /*96d0*/  LDL.LU R2, [R1+0x10c] ;  /* 0x00010c0001027983 */ /* 0x002f620000300800 */
[----:B------:R-:W-:-:S03]  /*96e0*/  IADD3 R12, P2, R9, R5, RZ ;  /* 0x00000005090c7210 */ /* 0x000fc60007f5e0ff */
[----:B------:R0:W-:Y:S04]  /*96f0*/  STL [R1+0xd44], R0 ;  /* 0x000d440001007387 */ /* 0x0001e80000100800 */
[----:B0-----:R-:W5:Y:S04]  /*9700*/  LDL.LU R0, [R1+0x108] ;  /* 0x0001080001007983 */ /* 0x001f680000300800 */
[----:B------:R-:W-:Y:S04]  /*9710*/  STL [R1+0xd30], R6 ;  /* 0x000d300601007387 */ /* 0x000fe80000100800 */
[----:B------:R-:W-:Y:S04]  /*9720*/  STL [R1+0xd38], R11 ;  /* 0x000d380b01007387 */ /* 0x000fe80000100800 */
[----:B------:R-:W5:Y:S04]  /*9730*/  LDL.LU R24, [R1+0x12c] ;  /* 0x00012c0001187983 */ /* 0x000f680000300800 */
[----:B------:R0:W-:Y:S04]  /*9740*/  STL [R1+0xd40], R10 ;  /* 0x000d400a01007387 */ /* 0x0001e80000100800 */
[----:B------:R-:W-:Y:S04]  /*9750*/  STL [R1+0xd48], R12 ;  /* 0x000d480c01007387 */ /* 0x000fe80000100800 */
[----:B------:R-:W5:Y:S01]  /*9760*/  LDL.LU R25, [R1+0x134] ;  /* 0x0001340001197983 */ /* 0x000f620000300800 */
[----:B------:R-:W-:-:S04]  /*9770*/  IMAD R8, R29, 0x4, R9 ;  /* 0x000000041d087824 */ /* 0x000fc800078e0209 */
[----:B------:R-:W-:Y:S01]  /*9780*/  IMAD R7, R29, 0x4, R8 ;  /* 0x000000041d077824 */ /* 0x000fe200078e0208 */
[----:B0-----:R-:W-:-:S03]  /*9790*/  IADD3 R10, P3, R8, R5, RZ ;  /* 0x00000005080a7210 */ /* 0x001fc60007f7e0ff */
[----:B------:R-:W-:Y:S01]  /*97a0*/  IMAD R6, R29, 0x4, R7 ;  /* 0x000000041d067824 */ /* 0x000fe200078e0207 */
[----:B------:R-:W-:Y:S01]  /*97b0*/  IADD3 R11, P4, R7, R5, RZ ;  /* 0x00000005070b7210 */ /* 0x000fe20007f9e0ff */
[----:B------:R0:W-:Y:S01]  /*97c0*/  STL [R1+0xd4c], R10 ;  /* 0x000d4c0a01007387 */ /* 0x0001e20000100800 */
[----:B------:R-:W-:-:S03]  /*97d0*/  LEA.HI.X.SX32 R8, R8, R4, 0x1, P3 ;  /* 0x0000000408087211 */ /* 0x000fc600018f0eff */
[----:B------:R-:W-:Y:S01]  /*97e0*/  STL [R1+0xd50], R11 ;  /* 0x000d500b01007387 */ /* 0x000fe20000100800 */
[----:B0-----:R-:W-:Y:S02]  /*97f0*/  IADD3 R10, P5, R6, R5, RZ ;  /* 0x00000005060a7210 */ /* 0x001fe40007fbe0ff */
[----:B------:R-:W-:-:S03]  /*9800*/  LEA.HI.X.SX32 R5, R9, R4, 0x1, P2 ;  /* 0x0000000409057211 */ /* 0x000fc600010f0eff */
[----:B------:R-:W-:Y:S04]  /*9810*/  STL [R1+0xd24], R10 ;  /* 0x000d240a01007387 */ /* 0x000fe80000100800 */
[----:B------:R-:W5:Y:S04]  /*9820*/  LDL.LU R29, [R1+0x138] ;  /* 0x00013800011d7983 */ /* 0x000f680000300800 */
[----:B------:R0:W-:Y:S01]  /*9830*/  STL [R1+0xd14], R5 ;  /* 0x000d140501007387 */ /* 0x0001e20000100800 */
[----:B------:R-:W-:-:S03]  /*9840*/  LEA.HI.X.SX32 R3, R3, UR5, 0x1, P1 ;  /* 0x0000000503037c11 */ /* 0x000fc600088f0eff */
[----:B------:R-:W-:Y:S01]  /*9850*/  STL [R1+0xd18], R8 ;  /* 0x000d180801007387 */ /* 0x000fe20000100800 */
[-C--:B0-----:R-:W-:Y:S02]  /*9860*/  LEA.HI.X.SX32 R5, R7, R4.reuse, 0x1, P4 ;  /* 0x0000000407057211 */ /* 0x081fe400020f0eff */
[----:B------:R-:W-:-:S03]  /*9870*/  LEA.HI.X.SX32 R4, R6, R4, 0x1, P5 ;  /* 0x0000000406047211 */ /* 0x000fc600028f0eff */
[----:B------:R-:W-:Y:S04]  /*9880*/  STL [R1+0xd1c], R5 ;  /* 0x000d1c0501007387 */ /* 0x000fe80000100800 */
[----:B------:R0:W-:Y:S04]  /*9890*/  STL [R1+0xd20], R4 ;  /* 0x000d200401007387 */ /* 0x0001e80000100800 */
[----:B------:R-:W-:Y:S01]  /*98a0*/  STL [R1+0xe30], R3 ;  /* 0x000e300301007387 */ /* 0x000fe20000100800 */
[----:B0-----:R-:W-:-:S05]  /*98b0*/  LEA.HI.X.SX32 R4, R23, UR5, 0x1, P0 ;  /* 0x0000000517047c11 */ /* 0x001fca00080f0eff */
[----:B------:R-:W-:Y:S01]  /*98c0*/  STL [R1+0xe34], R4 ;  /* 0x000e340401007387 */ /* 0x000fe20000100800 */
[----:B--2---:R-:W-:Y:S02]  /*98d0*/  IMAD R13, R13, UR4, RZ ;  /* 0x000000040d0d7c24 */ /* 0x004fe4000f8e02ff */
[----:B---3--:R-:W-:-:S03]  /*98e0*/  IMAD R12, R14, UR4, RZ ;  /* 0x000000040e0c7c24 */ /* 0x008fc6000f8e02ff */
[----:B------:R-:W-:Y:S01]  /*98f0*/  STL [R1+0xed0], R13 ;  /* 0x000ed00d01007387 */ /* 0x000fe20000100800 */
[----:B----4-:R-:W-:-:S03]  /*9900*/  IMAD R11, R21, UR4, RZ ;  /* 0x00000004150b7c24 */ /* 0x010fc6000f8e02ff */
[----:B------:R-:W-:Y:S04]  /*9910*/  STL [R1+0xed4], R12 ;  /* 0x000ed40c01007387 */ /* 0x000fe80000100800 */
[----:B------:R0:W-:Y:S01]  /*9920*/  STL [R1+0xed8], R11 ;  /* 0x000ed80b01007387 */ /* 0x0001e20000100800 */
[----:B-----5:R-:W-:-:S05]  /*9930*/  IMAD R9, R22, UR4, RZ ;  /* 0x0000000416097c24 */ /* 0x020fca000f8e02ff */
[----:B------:R-:W-:Y:S04]  /*9940*/  STL [R1+0xedc], R9 ;  /* 0x000edc0901007387 */ /* 0x000fe80000100800 */
[----:B------:R-:W2:Y:S01]  /*9950*/  LDL.LU R16, [R1+0x14c] ;  /* 0x00014c0001107983 */ /* 0x000ea20000300800 */
[----:B------:R-:W-:-:S05]  /*9960*/  IMAD R8, R2, UR4, RZ ;  /* 0x0000000402087c24 */ /* 0x000fca000f8e02ff */
[----:B------:R-:W-:Y:S04]  /*9970*/  STL [R1+0xee0], R8 ;  /* 0x000ee00801007387 */ /* 0x000fe80000100800 */
[----:B------:R-:W3:Y:S04]  /*9980*/  LDL.LU R18, [R1+0x150] ;  /* 0x0001500001127983 */ /* 0x000ee80000300800 */
[----:B------:R-:W4:Y:S01]  /*9990*/  LDL.LU R20, [R1+0x154] ;  /* 0x0001540001147983 */ /* 0x000f220000300800 */
[----:B------:R-:W-:-:S05]  /*99a0*/  IMAD R7, R0, UR4, RZ ;  /* 0x0000000400077c24 */ /* 0x000fca000f8e02ff */
[----:B------:R1:W-:Y:S04]  /*99b0*/  STL [R1+0xee4], R7 ;  /* 0x000ee40701007387 */ /* 0x0003e80000100800 */
[----:B------:R-:W5:Y:S01]  /*99c0*/  LDL.LU R22, [R1+0x158] ;  /* 0x0001580001167983 */ /* 0x000f620000300800 */
[----:B------:R-:W-:-:S03]  /*99d0*/  IMAD R6, R24, UR4, RZ ;  /* 0x0000000418067c24 */ /* 0x000fc6000f8e02ff */
[----:B------:R-:W5:Y:S04]  /*99e0*/  LDL.LU R23, [R1+0x15c] ;  /* 0x00015c0001177983 */ /* 0x000f680000300800 */
[----:B------:R1:W-:Y:S04]  /*99f0*/  STL [R1+0xee8], R6 ;  /* 0x000ee80601007387 */ /* 0x0003e80000100800 */
[----:B------:R-:W5:Y:S01]  /*9a00*/  LDL.LU R26, [R1+0x174] ;  /* 0x00017400011a7983 */ /* 0x000f620000300800 */
[----:B------:R-:W-:-:S03]  /*9a10*/  IMAD R5, R25, UR4, RZ ;  /* 0x0000000419057c24 */ /* 0x000fc6000f8e02ff */
[----:B------:R-:W5:Y:S04]  /*9a20*/  LDL.LU R28, [R1+0x178] ;  /* 0x00017800011c7983 */ /* 0x000f680000300800 */
[----:B------:R1:W-:Y:S04]  /*9a30*/  STL [R1+0xeec], R5 ;  /* 0x000eec0501007387 */ /* 0x0003e80000100800 */
[----:B0-----:R-:W1:Y:S04]  /*9a40*/  LDL.LU R11, [R1+0x180] ;  /* 0x00018000010b7983 */ /* 0x001e680000300800 */
        /* <DEDUP_REMOVED lines=13> */
[----:B------:R-:W-:-:S03]  /*9b20*/  IMAD R15, R29, UR4, RZ ;  /* 0x000000041d0f7c24 */ /* 0x000fc6000f8e02ff */
[----:B------:R-:W5:Y:S04]  /*9b30*/  LDL.LU R25, [R1+0x230] ;  /* 0x0002300001197983 */ /* 0x000f680000300800 */
[----:B------:R-:W5:Y:S04]  /*9b40*/  LDL.LU R29, [R1+0x22c] ;  /* 0x00022c00011d7983 */ /* 0x000f680000300800 */
[----:B------:R-:W-:Y:S01]  /*9b50*/  STL [R1+0xef0], R15 ;  /* 0x000ef00f01007387 */ /* 0x000fe20000100800 */
[----:B--2---:R-:W-:-:S05]  /*9b60*/  IMAD R16, R16, UR4, RZ ;  /* 0x0000000410107c24 */ /* 0x004fca000f8e02ff */
[----:B------:R-:W-:Y:S01]  /*9b70*/  STL [R1+0xef4], R16 ;  /* 0x000ef41001007387 */ /* 0x000fe20000100800 */
[----:B---3--:R-:W-:Y:S02]  /*9b80*/  IMAD R18, R18, UR4, RZ ;  /* 0x0000000412127c24 */ /* 0x008fe4000f8e02ff */
[----:B----4-:R-:W-:-:S03]  /*9b90*/  IMAD R20, R20, UR4, RZ ;  /* 0x0000000414147c24 */ /* 0x010fc6000f8e02ff */
[----:B------:R-:W-:Y:S04]  /*9ba0*/  STL [R1+0xef8], R18 ;  /* 0x000ef81201007387 */ /* 0x000fe80000100800 */
[----:B------:R-:W-:Y:S01]  /*9bb0*/  STL [R1+0xefc], R20 ;  /* 0x000efc1401007387 */ /* 0x000fe20000100800 */
[----:B-----5:R-:W-:Y:S02]  /*9bc0*/  IMAD R22, R22, UR4, RZ ;  /* 0x0000000416167c24 */ /* 0x020fe4000f8e02ff */
[----:B------:R-:W-:-:S03]  /*9bd0*/  IMAD R23, R23, UR4, RZ ;  /* 0x0000000417177c24 */ /* 0x000fc6000f8e02ff */
[----:B------:R-:W-:Y:S01]  /*9be0*/  STL [R1+0xf00], R22 ;  /* 0x000f001601007387 */ /* 0x000fe20000100800 */
[----:B------:R-:W-:-:S03]  /*9bf0*/  IMAD R26, R26, UR4, RZ ;  /* 0x000000041a1a7c24 */ /* 0x000fc6000f8e02ff */
[----:B------:R-:W-:Y:S01]  /*9c00*/  STL [R1+0xf04], R23 ;  /* 0x000f041701007387 */ /* 0x000fe20000100800 */
[----:B------:R-:W-:-:S03]  /*9c10*/  IMAD R28, R28, UR4, RZ ;  /* 0x000000041c1c7c24 */ /* 0x000fc6000f8e02ff */
[----:B------:R-:W-:Y:S01]  /*9c20*/  STL [R1+0xf08], R26 ;  /* 0x000f081a01007387 */ /* 0x000fe20000100800 */
[----:B-1----:R-:W-:-:S03]  /*9c30*/  IMAD R7, R11, UR4, RZ ;  /* 0x000000040b077c24 */ /* 0x002fc6000f8e02ff */
[----:B------:R-:W-:Y:S01]  /*9c40*/  STL [R1+0xf0c], R28 ;  /* 0x000f0c1c01007387 */ /* 0x000fe20000100800 */
[----:B------:R-:W-:-:S03]  /*9c50*/  IMAD R6, R12, UR4, RZ ;  /* 0x000000040c067c24 */ /* 0x000fc6000f8e02ff */
[----:B------:R-:W-:Y:S01]  /*9c60*/  STL [R1+0x8], R7 ;  /* 0x0000080701007387 */ /* 0x000fe20000100800 */
[----:B------:R-:W-:-:S03]  /*9c70*/  IMAD R5, R13, UR4, RZ ;  /* 0x000000040d057c24 */ /* 0x000fc6000f8e02ff */
[----:B------:R-:W-:Y:S01]  /*9c80*/  STL [R1+0x1c], R6 ;  /* 0x00001c0601007387 */ /* 0x000fe20000100800 */
[----:B------:R-:W-:-:S03]  /*9c90*/  IMAD R4, R4, UR4, RZ ;  /* 0x0000000404047c24 */ /* 0x000fc6000f8e02ff */
[----:B------:R0:W-:Y:S01]  /*9ca0*/  STL [R1+0x2c], R5 ;  /* 0x00002c0501007387 */ /* 0x0001e20000100800 */
[----:B------:R-:W-:-:S03]  /*9cb0*/  IMAD R3, R3, UR4, RZ ;  /* 0x0000000403037c24 */ /* 0x000fc6000f8e02ff */
[----:B------:R1:W-:Y:S04]  /*9cc0*/  STL [R1+0x44], R4 ;  /* 0x0000440401007387 */ /* 0x0003e80000100800 */
[----:B------:R2:W-:Y:S01]  /*9cd0*/  STL [R1+0x48], R3 ;  /* 0x0000480301007387 */ /* 0x0005e20000100800 */
[----:B0-----:R-:W-:Y:S02]  /*9ce0*/  IMAD R5, R10, UR4, RZ ;  /* 0x000000040a057c24 */ /* 0x001fe4000f8e02ff */
[----:B-1----:R-:W-:-:S03]  /*9cf0*/  IMAD R4, R19, UR4, RZ ;  /* 0x0000000413047c24 */ /* 0x002fc6000f8e02ff */
[----:B------:R0:W-:Y:S01]  /*9d00*/  STL [R1+0x68], R5 ;  /* 0x0000680501007387 */ /* 0x0001e20000100800 */
[----:B--2---:R-:W-:-:S03]  /*9d10*/  IMAD R3, R27, UR4, RZ ;  /* 0x000000041b037c24 */ /* 0x004fc6000f8e02ff */
[----:B------:R1:W-:Y:S04]  /*9d20*/  STL [R1+0x70], R4 ;  /* 0x0000700401007387 */ /* 0x0003e80000100800 */
[----:B------:R2:W-:Y:S01]  /*9d30*/  STL [R1+0x8c], R3 ;  /* 0x00008c0301007387 */ /* 0x0005e20000100800 */
[----:B0-----:R-:W-:Y:S02]  /*9d40*/  IMAD R5, R17, UR4, RZ ;  /* 0x0000000411057c24 */ /* 0x001fe4000f8e02ff */
[----:B-1----:R-:W-:-:S03]  /*9d50*/  IMAD R4, R14, UR4, RZ ;  /* 0x000000040e047c24 */ /* 0x002fc6000f8e02ff */
[----:B------:R-:W-:Y:S01]  /*9d60*/  STL [R1+0x94], R5 ;  /* 0x0000940501007387 */ /* 0x000fe20000100800 */
[----:B--2---:R-:W-:-:S03]  /*9d70*/  IMAD R3, R21, UR4, RZ ;  /* 0x0000000415037c24 */ /* 0x004fc6000f8e02ff */
[----:B------:R-:W-:Y:S01]  /*9d80*/  STL [R1+0xb4], R4 ;  /* 0x0000b40401007387 */ /* 0x000fe20000100800 */
[----:B------:R-:W-:Y:S02]  /*9d90*/  IMAD R2, R2, UR4, RZ ;  /* 0x0000000402027c24 */ /* 0x000fe4000f8e02ff */
[----:B------:R-:W-:Y:S01]  /*9da0*/  IMAD R0, R0, UR4, RZ ;  /* 0x0000000400007c24 */ /* 0x000fe2000f8e02ff */
[----:B------:R0:W-:Y:S04]  /*9db0*/  STL [R1+0xc8], R3 ;  /* 0x0000c80301007387 */ /* 0x0001e80000100800 */
[----:B------:R1:W-:Y:S01]  /*9dc0*/  STL [R1+0xe0], R2 ;  /* 0x0000e00201007387 */ /* 0x0003e20000100800 */
[----:B0-----:R-:W-:-:S03]  /*9dd0*/  IMAD R3, R24, UR4, RZ ;  /* 0x0000000418037c24 */ /* 0x001fc6000f8e02ff */
[----:B------:R0:W-:Y:S04]  /*9de0*/  STL [R1+0xf0], R0 ;  /* 0x0000f00001007387 */ /* 0x0001e80000100800 */
[----:B------:R-:W-:Y:S04]  /*9df0*/  STL [R1+0xf4], R3 ;  /* 0x0000f40301007387 */ /* 0x000fe80000100800 */
[----:B------:R-:W2:Y:S01]  /*9e00*/  LDL.LU R28, [R1+0x220] ;  /* 0x00022000011c7983 */ /* 0x000ea20000300800 */
[----:B-1----:R-:W-:Y:S02]  /*9e10*/  IMAD R2, R25, UR4, RZ ;  /* 0x0000000419027c24 */ /* 0x002fe4000f8e02ff */
[----:B0-----:R-:W-:-:S03]  /*9e20*/  IMAD R0, R29, UR4, RZ ;  /* 0x000000041d007c24 */ /* 0x001fc6000f8e02ff */
[----:B------:R-:W-:Y:S04]  /*9e30*/  STL [R1+0x100], R2 ;  /* 0x0001000201007387 */ /* 0x000fe80000100800 */
[----:B--2---:R0:W-:Y:S04]  /*9e40*/  STL [R1+0xf20], R28 ;  /* 0x000f201c01007387 */ /* 0x0041e80000100800 */
[----:B------:R-:W-:Y:S04]  /*9e50*/  STL [R1+0x108], R0 ;  /* 0x0001080001007387 */ /* 0x000fe80000100800 */
        /* <DEDUP_REMOVED lines=12> */
[----:B------:R-:W3:Y:S04]  /*9f20*/  LDL.LU R7, [R1+0x1f8] ;  /* 0x0001f80001077983 */ /* 0x000ee80000300800 */
[----:B------:R-:W5:Y:S04]  /*9f30*/  LDL.LU R8, [R1+0x1f4] ;  /* 0x0001f40001087983 */ /* 0x000f680000300800 */
[----:B------:R-:W5:Y:S04]  /*9f40*/  LDL.LU R9, [R1+0x1f0] ;  /* 0x0001f00001097983 */ /* 0x000f680000300800 */
[----:B------:R-:W5:Y:S04]  /*9f50*/  LDL.LU R11, [R1+0x1ec] ;  /* 0x0001ec00010b7983 */ /* 0x000f680000300800 */
[----:B------:R-:W5:Y:S04]  /*9f60*/  LDL.LU R12, [R1+0x1e0] ;  /* 0x0001e000010c7983 */ /* 0x000f680000300800 */
[----:B------:R-:W5:Y:S04]  /*9f70*/  LDL.LU R13, [R1+0x1d8] ;  /* 0x0001d800010d7983 */ /* 0x000f680000300800 */
        /* <DEDUP_REMOVED lines=13> */
[----:B--2---:R-:W-:-:S05]  /*a050*/  IMAD R28, R28, UR4, RZ ;  /* 0x000000041c1c7c24 */ /* 0x004fca000f8e02ff */
[----:B------:R0:W-:Y:S04]  /*a060*/  STL [R1+0x10c], R28 ;  /* 0x00010c1c01007387 */ /* 0x0001e80000100800 */
[----:B0-----:R-:W2:Y:S02]  /*a070*/  LDL.LU R28, [R1+0xf24] ;  /* 0x000f2400011c7983 */ /* 0x001ea40000300800 */
[----:B--2---:R-:W-:-:S05]  /*a080*/  IMAD R28, R28, UR4, RZ ;  /* 0x000000041c1c7c24 */ /* 0x004fca000f8e02ff */
[----:B------:R0:W-:Y:S04]  /*a090*/  STL [R1+0x110], R28 ;  /* 0x0001101c01007387 */ /* 0x0001e80000100800 */
[----:B0-----:R-:W2:Y:S01]  /*a0a0*/  LDL.LU R28, [R1+0xf20] ;  /* 0x000f2000011c7983 */ /* 0x001ea20000300800 */
[----:B---3--:R-:W-:Y:S02]  /*a0b0*/  IMAD R7, R7, UR4, RZ ;  /* 0x0000000407077c24 */ /* 0x008fe4000f8e02ff */
[----:B----4-:R-:W-:Y:S02]  /*a0c0*/  IMAD R4, R4, UR4, RZ ;  /* 0x0000000404047c24 */ /* 0x010fe4000f8e02ff */
[----:B-----5:R-:W-:Y:S02]  /*a0d0*/  IMAD R3, R3, UR4, RZ ;  /* 0x0000000403037c24 */ /* 0x020fe4000f8e02ff */
[----:B------:R-:W-:-:S02]  /*a0e0*/  IMAD R2, R2, UR4, RZ ;  /* 0x0000000402027c24 */ /* 0x000fc4000f8e02ff */
[----:B------:R-:W-:Y:S02]  /*a0f0*/  IMAD R0, R0, UR4, RZ ;  /* 0x0000000400007c24 */ /* 0x000fe4000f8e02ff */
[----:B--2---:R-:W-:-:S05]  /*a100*/  IMAD R28, R28, UR4, RZ ;  /* 0x000000041c1c7c24 */ /* 0x004fca000f8e02ff */
[----:B------:R0:W-:Y:S02]  /*a110*/  STL [R1+0x114], R28 ;  /* 0x0001141c01007387 */ /* 0x0001e40000100800 */
[----:B0-----:R-:W-:Y:S02]  /*a120*/  IMAD R28, R26, UR4, RZ ;  /* 0x000000041a1c7c24 */ /* 0x001fe4000f8e02ff */
[----:B------:R-:W-:Y:S02]  /*a130*/  IMAD R26, R23, UR4, RZ ;  /* 0x00000004171a7c24 */ /* 0x000fe4000f8e02ff */
[----:B------:R-:W-:Y:S02]  /*a140*/  IMAD R23, R22, UR4, RZ ;  /* 0x0000000416177c24 */ /* 0x000fe4000f8e02ff */
[----:B------:R-:W-:Y:S01]  /*a150*/  IMAD R22, R20, UR4, RZ ;  /* 0x0000000414167c24 */ /* 0x000fe2000f8e02ff */
[----:B------:R-:W-:Y:S01]  /*a160*/  STL [R1+0x118], R28 ;  /* 0x0001181c01007387 */ /* 0x000fe20000100800 */
[----:B------:R-:W-:-:S02]  /*a170*/  IMAD R20, R18, UR4, RZ ;  /* 0x0000000412147c24 */ /* 0x000fc4000f8e02ff */
[----:B------:R-:W-:Y:S01]  /*a180*/  IMAD R18, R16, UR4, RZ ;  /* 0x0000000410127c24 */ /* 0x000fe2000f8e02ff */
[----:B------:R-:W-:Y:S01]  /*a190*/  STL [R1+0x11c], R26 ;  /* 0x00011c1a01007387 */ /* 0x000fe20000100800 */
[----:B------:R-:W-:Y:S02]  /*a1a0*/  IMAD R16, R15, UR4, RZ ;  /* 0x000000040f107c24 */ /* 0x000fe4000f8e02ff */
[----:B------:R-:W-:Y:S01]  /*a1b0*/  IMAD R15, R5, UR4, RZ ;  /* 0x00000004050f7c24 */ /* 0x000fe2000f8e02ff */
[----:B------:R-:W-:Y:S01]  /*a1c0*/  STL [R1+0x12c], R23 ;  /* 0x00012c1701007387 */ /* 0x000fe20000100800 */
[----:B------:R-:W-:-:S03]  /*a1d0*/  IMAD R5, R6, UR4, RZ ;  /* 0x0000000406057c24 */ /* 0x000fc6000f8e02ff */
[----:B------:R-:W-:Y:S04]  /*a1e0*/  STL [R1+0x134], R22 ;  /* 0x0001341601007387 */ /* 0x000fe80000100800 */
[----:B------:R-:W-:Y:S01]  /*a1f0*/  STL [R1+0x138], R20 ;  /* 0x0001381401007387 */ /* 0x000fe20000100800 */
[----:B------:R-:W-:-:S03]  /*a200*/  IMAD R6, R8, UR4, RZ ;  /* 0x0000000408067c24 */ /* 0x000fc6000f8e02ff */
[----:B------:R-:W-:Y:S04]  /*a210*/  STL [R1+0x144], R18 ;  /* 0x0001441201007387 */ /* 0x000fe80000100800 */
[----:B------:R-:W-:Y:S04]  /*a220*/  STL [R1+0x14c], R16 ;  /* 0x00014c1001007387 */ /* 0x000fe80000100800 */
[----:B------:R-:W-:Y:S04]  /*a230*/  STL [R1+0x150], R15 ;  /* 0x0001500f01007387 */ /* 0x000fe80000100800 */
[----:B------:R0:W-:Y:S04]  /*a240*/  STL [R1+0x154], R5 ;  /* 0x0001540501007387 */ /* 0x0001e80000100800 */
[----:B------:R1:W-:Y:S01]  /*a250*/  STL [R1+0x158], R7 ;  /* 0x0001580701007387 */ /* 0x0003e20000100800 */
[----:B0-----:R-:W-:-:S03]  /*a260*/  IMAD R5, R9, UR4, RZ ;  /* 0x0000000409057c24 */ /* 0x001fc6000f8e02ff */
[----:B------:R0:W-:Y:S01]  /*a270*/  STL [R1+0x15c], R6 ;  /* 0x00015c0601007387 */ /* 0x0001e20000100800 */
[----:B-1----:R-:W-:-:S03]  /*a280*/  IMAD R7, R11, UR4, RZ ;  /* 0x000000040b077c24 */ /* 0x002fc6000f8e02ff */
[----:B------:R1:W-:Y:S01]  /*a290*/  STL [R1+0x174], R5 ;  /* 0x0001740501007387 */ /* 0x0003e20000100800 */
[----:B0-----:R-:W-:-:S03]  /*a2a0*/  IMAD R6, R12, UR4, RZ ;  /* 0x000000040c067c24 */ /* 0x001fc6000f8e02ff */
[----:B------:R-:W-:Y:S01]  /*a2b0*/  STL [R1+0x178], R7 ;  /* 0x0001780701007387 */ /* 0x000fe20000100800 */
[----:B-1----:R-:W-:-:S03]  /*a2c0*/  IMAD R5, R13, UR4, RZ ;  /* 0x000000040d057c24 */ /* 0x002fc6000f8e02ff */
[----:B------:R-:W-:Y:S04]  /*a2d0*/  STL [R1+0x180], R6 ;  /* 0x0001800601007387 */ /* 0x000fe80000100800 */
[----:B------:R0:W-:Y:S04]  /*a2e0*/  STL [R1+0x188], R5 ;  /* 0x0001880501007387 */ /* 0x0001e80000100800 */
[----:B------:R1:W-:Y:S04]  /*a2f0*/  STL [R1+0x18c], R4 ;  /* 0x00018c0401007387 */ /* 0x0003e80000100800 */
[----:B------:R2:W-:Y:S01]  /*a300*/  STL [R1+0x1a4], R3 ;  /* 0x0001a40301007387 */ /* 0x0005e20000100800 */
[----:B0-----:R-:W-:-:S02]  /*a310*/  IMAD R5, R10, UR4, RZ ;  /* 0x000000040a057c24 */ /* 0x001fc4000f8e02ff */
        /* <DEDUP_REMOVED lines=9> */
[----:B------:R-:W-:Y:S04]  /*a3b0*/  STL [R1+0x1a0], R4 ;  /* 0x0001a00401007387 */ /* 0x000fe80000100800 */
        /* <DEDUP_REMOVED lines=138> */
[----:B------:R-:W5:Y:S01]  /*ac60*/  LDL.LU R0, [R1] ;  /* 0x0000000001007983 */ /* 0x000f620000300800 */
        /* <DEDUP_REMOVED lines=11> */
[----:B------:R-:W-:Y:S02]  /*ad20*/  IMAD R16, R16, UR4, RZ ;  /* 0x0000000410107c24 */ /* 0x000fe4000f8e02ff */
[----:B------:R-:W-:Y:S02]  /*ad30*/  IMAD R15, R15, UR4, RZ ;  /* 0x000000040f0f7c24 */ /* 0x000fe4000f8e02ff */
[----:B------:R-:W-:Y:S02]  /*ad40*/  IMAD R5, R5, UR4, RZ ;  /* 0x0000000405057c24 */ /* 0x000fe4000f8e02ff */
[----:B------:R-:W-:Y:S02]  /*ad50*/  IMAD R6, R6, UR4, RZ ;  /* 0x0000000406067c24 */ /* 0x000fe4000f8e02ff */
        /* <DEDUP_REMOVED lines=9> */
[----:B--2---:R-:W-:-:S05]  /*adf0*/  IMAD R28, R28, UR4, RZ ;  /* 0x000000041c1c7c24 */ /* 0x004fca000f8e02ff */
        /* <DEDUP_REMOVED lines=31> */
[----:B0-----:R-:W4:Y:S04]  /*aff0*/  LDL.LU R13, [R1+0xed0] ;  /* 0x000ed000010d7983 */ /* 0x001f280000300800 */
[----:B------:R0:W-:Y:S04]  /*b000*/  STL [R1+0x2c0], R24 ;  /* 0x0002c01801007387 */ /* 0x0001e80000100800 */
[----:B0-----:R-:W4:Y:S04]  /*b010*/  LDL.LU R24, [R1+0xecc] ;  /* 0x000ecc0001187983 */ /* 0x001f280000300800 */
[----:B------:R0:W-:Y:S04]  /*b020*/  STL [R1+0x2c4], R25 ;  /* 0x0002c41901007387 */ /* 0x0001e80000100800 */
[----:B0-----:R-:W4:Y:S04]  /*b030*/  LDL.LU R25, [R1+0xec8] ;  /* 0x000ec80001197983 */ /* 0x001f280000300800 */
[----:B------:R0:W-:Y:S04]  /*b040*/  STL [R1+0x2cc], R29 ;  /* 0x0002cc1d01007387 */ /* 0x0001e80000100800 */
[----:B0-----:R-:W4:Y:S01]  /*b050*/  LDL.LU R29, [R1+0xec4] ;  /* 0x000ec400011d7983 */ /* 0x001f220000300800 */
[----:B------:R-:W-:-:S05]  /*b060*/  IMAD R4, R4, UR4, RZ ;  /* 0x0000000404047c24 */ /* 0x000fca000f8e02ff */
[----:B------:R0:W-:Y:S02]  /*b070*/  STL [R1+0x2d0], R4 ;  /* 0x0002d00401007387 */ /* 0x0001e40000100800 */
[----:B0-----:R-:W-:Y:S02]  /*b080*/  IMAD R4, R3, UR4, RZ ;  /* 0x0000000403047c24 */ /* 0x001fe4000f8e02ff */
[----:B------:R-:W-:Y:S02]  /*b090*/  IMAD R3, R10, UR4, RZ ;  /* 0x000000040a037c24 */ /* 0x000fe4000f8e02ff */
[----:B------:R-:W-:Y:S01]  /*b0a0*/  IMAD R10, R19, UR4, RZ ;  /* 0x00000004130a7c24 */ /* 0x000fe2000f8e02ff */
[----:B------:R0:W-:Y:S04]  /*b0b0*/  STL [R1+0x2d8], R4 ;  /* 0x0002d80401007387 */ /* 0x0001e80000100800 */
[----:B------:R1:W-:Y:S01]  /*b0c0*/  STL [R1+0x2e0], R3 ;  /* 0x0002e00301007387 */ /* 0x0003e20000100800 */
[----:B0-----:R-:W-:-:S03]  /*b0d0*/  IMAD R4, R27, UR4, RZ ;  /* 0x000000041b047c24 */ /* 0x001fc6000f8e02ff */
[----:B------:R0:W-:Y:S01]  /*b0e0*/  STL [R1+0x2e4], R10 ;  /* 0x0002e40a01007387 */ /* 0x0001e20000100800 */
[----:B-1----:R-:W-:-:S03]  /*b0f0*/  IMAD R3, R17, UR4, RZ ;  /* 0x0000000411037c24 */ /* 0x002fc6000f8e02ff */
[----:B------:R1:W-:Y:S01]  /*b100*/  STL [R1+0x2ec], R4 ;  /* 0x0002ec0401007387 */ /* 0x0003e20000100800 */
[----:B0-----:R-:W-:-:S03]  /*b110*/  IMAD R10, R14, UR4, RZ ;  /* 0x000000040e0a7c24 */ /* 0x001fc6000f8e02ff */
[----:B------:R0:W-:Y:S01]  /*b120*/  STL [R1+0x2f0], R3 ;  /* 0x0002f00301007387 */ /* 0x0001e20000100800 */
[----:B-1----:R-:W-:-:S03]  /*b130*/  IMAD R4, R21, UR4, RZ ;  /* 0x0000000415047c24 */ /* 0x002fc6000f8e02ff */
[----:B------:R1:W-:Y:S04]  /*b140*/  STL [R1+0x2f8], R10 ;  /* 0x0002f80a01007387 */ /* 0x0003e80000100800 */
[----:B------:R-:W-:Y:S01]  /*b150*/  STL [R1+0x300], R4 ;  /* 0x0003000401007387 */ /* 0x000fe20000100800 */
[----:B0-----:R-:W-:-:S03]  /*b160*/  IMAD R3, R2, UR4, RZ ;  /* 0x0000000402037c24 */ /* 0x001fc6000f8e02ff */
[----:B------:R0:W-:Y:S01]  /*b170*/  STL [R1+0xe38], R4 ;  /* 0x000e380401007387 */ /* 0x0001e20000100800 */
[----:B------:R-:W-:-:S03]  /*b180*/  IMAD R2, R0, UR4, RZ ;  /* 0x0000000400027c24 */ /* 0x000fc6000f8e02ff */
[----:B------:R-:W-:Y:S04]  /*b190*/  STL [R1+0x304], R3 ;  /* 0x0003040301007387 */ /* 0x000fe80000100800 */
[----:B------:R0:W-:Y:S01]  /*b1a0*/  STL [R1+0xe3c], R3 ;  /* 0x000e3c0301007387 */ /* 0x0001e20000100800 */
[----:B-----5:R-:W-:Y:S02]  /*b1b0*/  SHF.R.S32.HI R21, RZ, 0x1f, R8 ;  /* 0x0000001fff157819 */ /* 0x020fe40000011408 */
[----:B--2---:R-:W-:Y:S02]  /*b1c0*/  SHF.R.S32.HI R19, RZ, 0x1f, R9 ;  /* 0x0000001fff137819 */ /* 0x004fe40000011409 */
[----:B---3--:R-:W-:Y:S02]  /*b1d0*/  SHF.R.S32.HI R17, RZ, 0x1f, R11 ;  /* 0x0000001fff117819 */ /* 0x008fe4000001140b */
[----:B----4-:R-:W-:Y:S01]  /*b1e0*/  SHF.R.S32.HI R14, RZ, 0x1f, R12 ;  /* 0x0000001fff0e7819 */ /* 0x010fe2000001140c */
[----:B-1----:R-:W-:-:S02]  /*b1f0*/  IMAD R10, R24, UR4, RZ ;  /* 0x00000004180a7c24 */ /* 0x002fc4000f8e02ff */
[----:B0-----:R-:W-:-:S05]  /*b200*/  IMAD R4, R25, UR4, RZ ;  /* 0x0000000419047c24 */ /* 0x001fca000f8e02ff */
[----:B------:R0:W-:Y:S04]  /*b210*/  STL [R1+0x318], R4 ;  /* 0x0003180401007387 */ /* 0x0001e80000100800 */
[----:B------:R-:W2:Y:S04]  /*b220*/  LDL R3, [R1+0xe0] ;  /* 0x0000e00001037983 */ /* 0x000ea80000100800 */
[----:B0-----:R-:W3:Y:S04]  /*b230*/  LDL R4, [R1+0xf0] ;  /* 0x0000f00001047983 */ /* 0x001ee80000100800 */
[----:B------:R0:W-:Y:S01]  /*b240*/  STL [R1+0x320], R10 ;  /* 0x0003200a01007387 */ /* 0x0001e20000100800 */
[----:B------:R-:W-:-:S03]  /*b250*/  IMAD R0, R29, UR4, RZ ;  /* 0x000000041d007c24 */ /* 0x000fc6000f8e02ff */
[----:B------:R-:W-:Y:S01]  /*b260*/  STL [R1+0x30c], R2 ;  /* 0x00030c0201007387 */ /* 0x000fe20000100800 */
[----:B0-----:R-:W-:-:S03]  /*b270*/  SHF.R.S32.HI R10, RZ, 0x1f, R13 ;  /* 0x0000001fff0a7819 */ /* 0x001fc6000001140d */
[----:B------:R0:W-:Y:S04]  /*b280*/  STL [R1+0xe40], R2 ;  /* 0x000e400201007387 */ /* 0x0001e80000100800 */
[----:B0-----:R-:W4:Y:S04]  /*b290*/  LDL R2, [R1+0xc8] ;  /* 0x0000c80001027983 */ /* 0x001f280000100800 */
[----:B------:R0:W-:Y:S04]  /*b2a0*/  STL [R1+0xe48], R10 ;  /* 0x000e480a01007387 */ /* 0x0001e80000100800 */
[----:B0-----:R-:W5:Y:S04]  /*b2b0*/  LDL R10, [R1+0xb4] ;  /* 0x0000b400010a7983 */ /* 0x001f680000100800 */
[----:B------:R0:W-:Y:S04]  /*b2c0*/  STL [R1+0xe44], R13 ;  /* 0x000e440d01007387 */ /* 0x0001e80000100800 */
[----:B0-----:R-:W2:Y:S04]  /*b2d0*/  LDL R13, [R1+0x94] ;  /* 0x00009400010d7983 */ /* 0x001ea80000100800 */
[----:B------:R-:W-:Y:S04]  /*b2e0*/  STL [R1+0x310], R0 ;  /* 0x0003100001007387 */ /* 0x000fe80000100800 */
[----:B------:R0:W-:Y:S04]  /*b2f0*/  STL [R1+0xe4c], R0 ;  /* 0x000e4c0001007387 */ /* 0x0001e80000100800 */
[----:B0-----:R-:W3:Y:S04]  /*b300*/  LDL R0, [R1+0x8c] ;  /* 0x00008c0001007983 */ /* 0x001ee80000100800 */
[----:B------:R0:W-:Y:S04]  /*b310*/  STL [R1+0xe54], R14 ;  /* 0x000e540e01007387 */ /* 0x0001e80000100800 */
[----:B0-----:R-:W4:Y:S04]  /*b320*/  LDL R14, [R1+0x70] ;  /* 0x00007000010e7983 */ /* 0x001f280000100800 */
[----:B------:R0:W-:Y:S04]  /*b330*/  STL [R1+0xe50], R12 ;  /* 0x000e500c01007387 */ /* 0x0001e80000100800 */
[----:B0-----:R-:W5:Y:S04]  /*b340*/  LDL R12, [R1+0x68] ;  /* 0x00006800010c7983 */ /* 0x001f680000100800 */
[----:B------:R0:W-:Y:S04]  /*b350*/  STL [R1+0xe5c], R17 ;  /* 0x000e5c1101007387 */ /* 0x0001e80000100800 */
[----:B0-----:R-:W2:Y:S04]  /*b360*/  LDL R17, [R1+0x48] ;  /* 0x0000480001117983 */ /* 0x001ea80000100800 */
[----:B------:R0:W-:Y:S04]  /*b370*/  STL [R1+0xe58], R11 ;  /* 0x000e580b01007387 */ /* 0x0001e80000100800 */
[----:B0-----:R-:W3:Y:S04]  /*b380*/  LDL R11, [R1+0x44] ;  /* 0x00004400010b7983 */ /* 0x001ee80000100800 */
[----:B------:R0:W-:Y:S04]  /*b390*/  STL [R1+0xe64], R19 ;  /* 0x000e641301007387 */ /* 0x0001e80000100800 */
[----:B0-----:R-:W4:Y:S04]  /*b3a0*/  LDL R19, [R1+0x2c] ;  /* 0x00002c0001137983 */ /* 0x001f280000100800 */
[----:B------:R0:W-:Y:S04]  /*b3b0*/  STL [R1+0xe60], R9 ;  /* 0x000e600901007387 */ /* 0x0001e80000100800 */
[----:B0-----:R-:W5:Y:S04]  /*b3c0*/  LDL R9, [R1+0x1c] ;  /* 0x00001c0001097983 */ /* 0x001f680000100800 */
[----:B------:R0:W-:Y:S04]  /*b3d0*/  STL [R1+0xe6c], R21 ;  /* 0x000e6c1501007387 */ /* 0x0001e80000100800 */
[----:B0-----:R-:W2:Y:S01]  /*b3e0*/  LDL R21, [R1+0x8] ;  /* 0x0000080001157983 */ /* 0x001ea20000100800 */
[----:B------:R-:W-:-:S02]  /*b3f0*/  SHF.R.S32.HI R24, RZ, 0x1f, R7 ;  /* 0x0000001fff187819 */ /* 0x000fc40000011407 */
[----:B------:R-:W-:Y:S01]  /*b400*/  SHF.R.S32.HI R25, RZ, 0x1f, R6 ;  /* 0x0000001fff197819 */ /* 0x000fe20000011406 */
[----:B------:R-:W-:Y:S01]  /*b410*/  STL [R1+0xe68], R8 ;  /* 0x000e680801007387 */ /* 0x000fe20000100800 */
[----:B------:R-:W-:-:S03]  /*b420*/  SHF.R.S32.HI R27, RZ, 0x1f, R5 ;  /* 0x0000001fff1b7819 */ /* 0x000fc60000011405 */
[----:B------:R-:W-:Y:S01]  /*b430*/  STL [R1+0xe74], R24 ;  /* 0x000e741801007387 */ /* 0x000fe20000100800 */
[----:B------:R-:W-:-:S03]  /*b440*/  SHF.R.S32.HI R29, RZ, 0x1f, R15 ;  /* 0x0000001fff1d7819 */ /* 0x000fc6000001140f */
[----:B------:R-:W-:Y:S04]  /*b450*/  STL [R1+0xe70], R7 ;  /* 0x000e700701007387 */ /* 0x000fe80000100800 */
[----:B------:R-:W-:Y:S04]  /*b460*/  STL [R1+0xe7c], R25 ;  /* 0x000e7c1901007387 */ /* 0x000fe80000100800 */
[----:B------:R0:W-:Y:S04]  /*b470*/  STL [R1+0xe78], R6 ;  /* 0x000e780601007387 */ /* 0x0001e80000100800 */
[----:B------:R-:W-:Y:S04]  /*b480*/  STL [R1+0xe84], R27 ;  /* 0x000e841b01007387 */ /* 0x000fe80000100800 */
[----:B------:R1:W-:Y:S01]  /*b490*/  STL [R1+0xe80], R5 ;  /* 0x000e800501007387 */ /* 0x0003e20000100800 */
[----:B0-----:R-:W-:-:S03]  /*b4a0*/  SHF.R.S32.HI R6, RZ, 0x1f, R18 ;  /* 0x0000001fff067819 */ /* 0x001fc60000011412 */
[----:B------:R-:W-:Y:S01]  /*b4b0*/  STL [R1+0xe8c], R29 ;  /* 0x000e8c1d01007387 */ /* 0x000fe20000100800 */
[----:B-1----:R-:W-:-:S03]  /*b4c0*/  SHF.R.S32.HI R5, RZ, 0x1f, R16 ;  /* 0x0000001fff057819 */ /* 0x002fc60000011410 */
[----:B------:R-:W-:Y:S04]  /*b4d0*/  STL [R1+0xe88], R15 ;  /* 0x000e880f01007387 */ /* 0x000fe80000100800 */
[----:B------:R-:W-:Y:S04]  /*b4e0*/  STL [R1+0xe90], R16 ;  /* 0x000e901001007387 */ /* 0x000fe80000100800 */
[----:B------:R0:W-:Y:S04]  /*b4f0*/  STL [R1], R5 ;  /* 0x0000000501007387 */ /* 0x0001e80000100800 */
[----:B------:R-:W-:Y:S01]  /*b500*/  STL [R1+0xe94], R18 ;  /* 0x000e941201007387 */ /* 0x000fe20000100800 */
[----:B0-----:R-:W-:-:S03]  /*b510*/  SHF.R.S32.HI R5, RZ, 0x1f, R20 ;  /* 0x0000001fff057819 */ /* 0x001fc60000011414 */
[----:B------:R0:W-:Y:S04]  /*b520*/  STL [R1+0x4], R6 ;  /* 0x0000040601007387 */ /* 0x0001e80000100800 */
[----:B------:R-:W-:Y:S04]  /*b530*/  STL [R1+0xe98], R20 ;  /* 0x000e981401007387 */ /* 0x000fe80000100800 */
[----:B------:R1:W-:Y:S01]  /*b540*/  STL [R1+0xc], R5 ;  /* 0x00000c0501007387 */ /* 0x0003e20000100800 */
[----:B0-----:R-:W-:-:S03]  /*b550*/  SHF.R.S32.HI R6, RZ, 0x1f, R22 ;  /* 0x0000001fff067819 */ /* 0x001fc60000011416 */
[----:B------:R-:W-:Y:S01]  /*b560*/  STL [R1+0xe9c], R22 ;  /* 0x000e9c1601007387 */ /* 0x000fe20000100800 */
[----:B-1----:R-:W-:-:S03]  /*b570*/  SHF.R.S32.HI R5, RZ, 0x1f, R23 ;  /* 0x0000001fff057819 */ /* 0x002fc60000011417 */
        /* <DEDUP_REMOVED lines=9> */
[----:B----4-:R-:W-:Y:S02]  /*b610*/  SHF.R.S32.HI R6, RZ, 0x1f, R19 ;  /* 0x0000001fff067819 */ /* 0x010fe40000011413 */
[----:B-----5:R-:W-:-:S02]  /*b620*/  SHF.R.S32.HI R5, RZ, 0x1f, R9 ;  /* 0x0000001fff057819 */ /* 0x020fc40000011409 */
[----:B--2---:R-:W-:-:S05]  /*b630*/  SHF.R.S32.HI R7, RZ, 0x1f, R21 ;  /* 0x0000001fff077819 */ /* 0x004fca0000011415 */
[----:B------:R3:W-:Y:S04]  /*b640*/  STL [R1+0x24], R7 ;  /* 0x0000240701007387 */ /* 0x0007e80000100800 */
[----:B------:R0:W-:Y:S01]  /*b650*/  STL [R1+0x28], R5 ;  /* 0x0000280501007387 */ /* 0x0001e20000100800 */
[----:B---3--:R-:W-:-:S03]  /*b660*/  SHF.R.S32.HI R7, RZ, 0x1f, R11 ;  /* 0x0000001fff077819 */ /* 0x008fc6000001140b */
[----:B------:R1:W-:Y:S01]  /*b670*/  STL [R1+0x30], R6 ;  /* 0x0000300601007387 */ /* 0x0003e20000100800 */
[----:B0-----:R-:W-:-:S03]  /*b680*/  SHF.R.S32.HI R5, RZ, 0x1f, R17 ;  /* 0x0000001fff057819 */ /* 0x001fc60000011411 */
[----:B------:R0:W-:Y:S04]  /*b690*/  STL [R1+0x34], R7 ;  /* 0x0000340701007387 */ /* 0x0001e80000100800 */
[----:B------:R2:W-:Y:S01]  /*b6a0*/  STL [R1+0x38], R5 ;  /* 0x0000380501007387 */ /* 0x0005e20000100800 */
[----:B-1----:R-:W-:Y:S02]  /*b6b0*/  SHF.R.S32.HI R6, RZ, 0x1f, R12 ;  /* 0x0000001fff067819 */ /* 0x002fe4000001140c */
[----:B0-----:R-:W-:-:S03]  /*b6c0*/  SHF.R.S32.HI R7, RZ, 0x1f, R14 ;  /* 0x0000001fff077819 */ /* 0x001fc6000001140e */
[----:B------:R0:W-:Y:S01]  /*b6d0*/  STL [R1+0x3c], R6 ;  /* 0x00003c0601007387 */ /* 0x0001e20000100800 */
[----:B--2---:R-:W-:-:S03]  /*b6e0*/  SHF.R.S32.HI R5, RZ, 0x1f, R0 ;  /* 0x0000001fff057819 */ /* 0x004fc60000011400 */
[----:B------:R-:W-:Y:S01]  /*b6f0*/  STL [R1+0x40], R7 ;  /* 0x0000400701007387 */ /* 0x000fe20000100800 */
[----:B------:R-:W-:-:S03]  /*b700*/  SHF.R.S32.HI R0, RZ, 0x1f, R10 ;  /* 0x0000001fff007819 */ /* 0x000fc6000001140a */
[----:B------:R1:W-:Y:S01]  /*b710*/  STL [R1+0x4c], R5 ;  /* 0x00004c0501007387 */ /* 0x0003e20000100800 */
[----:B0-----:R-:W-:-:S05]  /*b720*/  SHF.R.S32.HI R6, RZ, 0x1f, R13 ;  /* 0x0000001fff067819 */ /* 0x001fca000001140d */
[----:B------:R-:W-:Y:S01]  /*b730*/  STL [R1+0x50], R6 ;  /* 0x0000500601007387 */ /* 0x000fe20000100800 */
[----:B-1----:R-:W-:-:S03]  /*b740*/  SHF.R.S32.HI R5, RZ, 0x1f, R2 ;  /* 0x0000001fff057819 */ /* 0x002fc60000011402 */
[----:B------:R0:W-:Y:S04]  /*b750*/  STL [R1+0x54], R0 ;  /* 0x0000540001007387 */ /* 0x0001e80000100800 */
[----:B------:R-:W-:Y:S04]  /*b760*/  STL [R1+0x58], R5 ;  /* 0x0000580501007387 */ /* 0x000fe80000100800 */
[----:B------:R-:W2:Y:S01]  /*b770*/  LDL R28, [R1+0x108] ;  /* 0x00010800011c7983 */ /* 0x000ea20000100800 */
[----:B------:R-:W-:Y:S02]  /*b780*/  SHF.R.S32.HI R2, RZ, 0x1f, R3 ;  /* 0x0000001fff027819 */ /* 0x000fe40000011403 */
[----:B0-----:R-:W-:-:S03]  /*b790*/  SHF.R.S32.HI R0, RZ, 0x1f, R4 ;  /* 0x0000001fff007819 */ /* 0x001fc60000011404 */
[----:B------:R-:W-:Y:S04]  /*b7a0*/  STL [R1+0x5c], R2 ;  /* 0x00005c0201007387 */ /* 0x000fe80000100800 */
[----:B--2---:R0:W-:Y:S04]  /*b7b0*/  STL [R1+0xebc], R28 ;  /* 0x000ebc1c01007387 */ /* 0x0041e80000100800 */
[----:B------:R-:W-:Y:S04]  /*b7c0*/  STL [R1+0x60], R0 ;  /* 0x0000600001007387 */ /* 0x000fe80000100800 */
[----:B0-----:R-:W2:Y:S04]  /*b7d0*/  LDL R28, [R1+0x100] ;  /* 0x00010000011c7983 */ /* 0x001ea80000100800 */
[----:B--2---:R0:W-:Y:S04]  /*b7e0*/  STL [R1+0xec0], R28 ;  /* 0x000ec01c01007387 */ /* 0x0041e80000100800 */
[----:B------:R-:W2:Y:S04]  /*b7f0*/  LDL R26, [R1+0x10c] ;  /* 0x00010c00011a7983 */ /* 0x000ea80000100800 */
[----:B------:R-:W3:Y:S04]  /*b800*/  LDL R23, [R1+0x110] ;  /* 0x0001100001177983 */ /* 0x000ee80000100800 */
[----:B0-----:R-:W4:Y:S04]  /*b810*/  LDL R28, [R1+0xf4] ;  /* 0x0000f400011c7983 */ /* 0x001f280000100800 */
[----:B------:R-:W5:Y:S04]  /*b820*/  LDL R22, [R1+0x114] ;  /* 0x0001140001167983 */ /* 0x000f680000100800 */
        /* <DEDUP_REMOVED lines=24> */
[----:B------:R-:W5:Y:S01]  /*b9b0*/  LDL R4, [R1+0x194] ;  /* 0x0001940001047983 */ /* 0x000f620000100800 */
[----:B----4-:R-:W-:-:S05]  /*b9c0*/  SHF.R.S32.HI R28, RZ, 0x1f, R28 ;  /* 0x0000001fff1c7819 */ /* 0x010fca000001141c */
[----:B------:R0:W-:Y:S04]  /*b9d0*/  STL [R1+0x64], R28 ;  /* 0x0000641c01007387 */ /* 0x0001e80000100800 */
[----:B0-----:R-:W4:Y:S02]  /*b9e0*/  LDL.LU R28, [R1+0xec0] ;  /* 0x000ec000011c7983 */ /* 0x001f240000300800 */
[----:B----4-:R-:W-:-:S05]  /*b9f0*/  SHF.R.S32.HI R28, RZ, 0x1f, R28 ;  /* 0x0000001fff1c7819 */ /* 0x010fca000001141c */
[----:B------:R0:W-:Y:S04]  /*ba00*/  STL [R1+0x6c], R28 ;  /* 0x00006c1c01007387 */ /* 0x0001e80000100800 */
[----:B0-----:R-:W4:Y:S01]  /*ba10*/  LDL.LU R28, [R1+0xebc] ;  /* 0x000ebc00011c7983 */ /* 0x001f220000300800 */
[----:B--2---:R-:W-:Y:S02]  /*ba20*/  SHF.R.S32.HI R26, RZ, 0x1f, R26 ;  /* 0x0000001fff1a7819 */ /* 0x004fe4000001141a */
[----:B---3--:R-:W-:Y:S02]  /*ba30*/  SHF.R.S32.HI R23, RZ, 0x1f, R23 ;  /* 0x0000001fff177819 */ /* 0x008fe40000011417 */
[----:B-----5:R-:W-:Y:S02]  /*ba40*/  SHF.R.S32.HI R22, RZ, 0x1f, R22 ;  /* 0x0000001fff167819 */ /* 0x020fe40000011416 */
[----:B------:R-:W-:-:S02]  /*ba50*/  SHF.R.S32.HI R20, RZ, 0x1f, R20 ;  /* 0x0000001fff147819 */ /* 0x000fc40000011414 */
[----:B------:R-:W-:Y:S02]  /*ba60*/  SHF.R.S32.HI R18, RZ, 0x1f, R18 ;  /* 0x0000001fff127819 */ /* 0x000fe40000011412 */
[----:B------:R-:W-:Y:S02]  /*ba70*/  SHF.R.S32.HI R16, RZ, 0x1f, R16 ;  /* 0x0000001fff107819 */ /* 0x000fe40000011410 */
[----:B------:R-:W-:Y:S02]  /*ba80*/  SHF.R.S32.HI R15, RZ, 0x1f, R15 ;  /* 0x0000001fff0f7819 */ /* 0x000fe4000001140f */
[----:B------:R-:W-:Y:S02]  /*ba90*/  SHF.R.S32.HI R7, RZ, 0x1f, R7 ;  /* 0x0000001fff077819 */ /* 0x000fe40000011407 */
[----:B----4-:R-:W-:-:S05]  /*baa0*/  SHF.R.S32.HI R28, RZ, 0x1f, R28 ;  /* 0x0000001fff1c7819 */ /* 0x010fca000001141c */
[----:B------:R-:W-:Y:S04]  /*bab0*/  STL [R1+0x74], R28 ;  /* 0x0000741c01007387 */ /* 0x000fe80000100800 */
[----:B------:R-:W-:Y:S04]  /*bac0*/  STL [R1+0x78], R26 ;  /* 0x0000781a01007387 */ /* 0x000fe80000100800 */
[----:B------:R-:W-:Y:S04]  /*bad0*/  STL [R1+0x7c], R23 ;  /* 0x00007c1701007387 */ /* 0x000fe80000100800 */
[----:B------:R-:W-:Y:S04]  /*bae0*/  STL [R1+0x80], R22 ;  /* 0x0000801601007387 */ /* 0x000fe80000100800 */
[----:B------:R-:W-:Y:S04]  /*baf0*/  STL [R1+0x84], R20 ;  /* 0x0000841401007387 */ /* 0x000fe80000100800 */
[----:B------:R0:W-:Y:S04]  /*bb00*/  STL [R1+0x88], R18 ;  /* 0x0000881201007387 */ /* 0x0001e80000100800 */
[----:B------:R1:W-:Y:S04]  /*bb10*/  STL [R1+0x90], R16 ;  /* 0x0000901001007387 */ /* 0x0003e80000100800 */
[----:B------:R2:W-:Y:S01]  /*bb20*/  STL [R1+0x98], R15 ;  /* 0x0000980f01007387 */ /* 0x0005e20000100800 */
[----:B0-----:R-:W-:-:S02]  /*bb30*/  SHF.R.S32.HI R18, RZ, 0x1f, R29 ;  /* 0x0000001fff127819 */ /* 0x001fc4000001141d */
[----:B-1----:R-:W-:Y:S02]  /*bb40*/  SHF.R.S32.HI R16, RZ, 0x1f, R5 ;  /* 0x0000001fff107819 */ /* 0x002fe40000011405 */
[----:B------:R-:W-:Y:S02]  /*bb50*/  SHF.R.S32.HI R5, RZ, 0x1f, R6 ;  /* 0x0000001fff057819 */ /* 0x000fe40000011406 */
[----:B--2---:R-:W-:Y:S01]  /*bb60*/  SHF.R.S32.HI R15, RZ, 0x1f, R27 ;  /* 0x0000001fff0f7819 */ /* 0x004fe2000001141b */
[----:B------:R-:W-:Y:S01]  /*bb70*/  STL [R1+0x9c], R18 ;  /* 0x00009c1201007387 */ /* 0x000fe20000100800 */
[----:B------:R-:W-:-:S03]  /*bb80*/  SHF.R.S32.HI R6, RZ, 0x1f, R25 ;  /* 0x0000001fff067819 */ /* 0x000fc60000011419 */
[----:B------:R-:W-:Y:S04]  /*bb90*/  STL [R1+0xa0], R16 ;  /* 0x0000a01001007387 */ /* 0x000fe80000100800 */
[----:B------:R-:W-:Y:S04]  /*bba0*/  STL [R1+0xa4], R15 ;  /* 0x0000a40f01007387 */ /* 0x000fe80000100800 */
[----:B------:R0:W-:Y:S04]  /*bbb0*/  STL [R1+0xa8], R5 ;  /* 0x0000a80501007387 */ /* 0x0001e80000100800 */
[----:B------:R1:W-:Y:S01]  /*bbc0*/  STL [R1+0xac], R6 ;  /* 0x0000ac0601007387 */ /* 0x0003e20000100800 */
[----:B0-----:R-:W-:-:S03]  /*bbd0*/  SHF.R.S32.HI R5, RZ, 0x1f, R24 ;  /* 0x0000001fff057819 */ /* 0x001fc60000011418 */
[----:B------:R0:W-:Y:S01]  /*bbe0*/  STL [R1+0xb0], R7 ;  /* 0x0000b00701007387 */ /* 0x0001e20000100800 */
[----:B-1----:R-:W-:-:S03]  /*bbf0*/  SHF.R.S32.HI R6, RZ, 0x1f, R8 ;  /* 0x0000001fff067819 */ /* 0x002fc60000011408 */
[----:B------:R1:W-:Y:S01]  /*bc00*/  STL [R1+0xb8], R5 ;  /* 0x0000b80501007387 */ /* 0x0003e20000100800 */
[----:B0-----:R-:W-:-:S03]  /*bc10*/  SHF.R.S32.HI R7, RZ, 0x1f, R21 ;  /* 0x0000001fff077819 */ /* 0x001fc60000011415 */
[----:B------:R0:W-:Y:S01]  /*bc20*/  STL [R1+0xbc], R6 ;  /* 0x0000bc0601007387 */ /* 0x0001e20000100800 */
[----:B-1----:R-:W-:-:S03]  /*bc30*/  SHF.R.S32.HI R5, RZ, 0x1f, R9 ;  /* 0x0000001fff057819 */ /* 0x002fc60000011409 */
[----:B------:R1:W-:Y:S04]  /*bc40*/  STL [R1+0xc0], R7 ;  /* 0x0000c00701007387 */ /* 0x0003e80000100800 */
[----:B------:R2:W-:Y:S01]  /*bc50*/  STL [R1+0xc4], R5 ;  /* 0x0000c40501007387 */ /* 0x0005e20000100800 */
[----:B0-----:R-:W-:Y:S02]  /*bc60*/  SHF.R.S32.HI R6, RZ, 0x1f, R19 ;  /* 0x0000001fff067819 */ /* 0x001fe40000011413 */
[----:B-1----:R-:W-:-:S03]  /*bc70*/  SHF.R.S32.HI R7, RZ, 0x1f, R11 ;  /* 0x0000001fff077819 */ /* 0x002fc6000001140b */
[----:B------:R0:W-:Y:S01]  /*bc80*/  STL [R1+0xcc], R6 ;  /* 0x0000cc0601007387 */ /* 0x0001e20000100800 */
[----:B--2---:R-:W-:-:S03]  /*bc90*/  SHF.R.S32.HI R5, RZ, 0x1f, R17 ;  /* 0x0000001fff057819 */ /* 0x004fc60000011411 */
[----:B------:R1:W-:Y:S04]  /*bca0*/  STL [R1+0xd0], R7 ;  /* 0x0000d00701007387 */ /* 0x0003e80000100800 */
[----:B------:R2:W-:Y:S01]  /*bcb0*/  STL [R1+0xd4], R5 ;  /* 0x0000d40501007387 */ /* 0x0005e20000100800 */
[----:B0-----:R-:W-:Y:S02]  /*bcc0*/  SHF.R.S32.HI R6, RZ, 0x1f, R12 ;  /* 0x0000001fff067819 */ /* 0x001fe4000001140c */
[----:B-1----:R-:W-:-:S03]  /*bcd0*/  SHF.R.S32.HI R7, RZ, 0x1f, R14 ;  /* 0x0000001fff077819 */ /* 0x002fc6000001140e */
        /* <DEDUP_REMOVED lines=158> */
[----:B------:R-:W-:Y:S02]  /*c6c0*/  SHF.R.S32.HI R27, RZ, 0x1f, R27 ;  /* 0x0000001fff1b7819 */ /* 0x000fe4000001141b */
        /* <DEDUP_REMOVED lines=19> */
[----:B----4-:R-:W-:-:S05]  /*c800*/  SHF.R.S32.HI R28, RZ, 0x1f, R28 ;  /* 0x0000001fff1c7819 */ /* 0x010fca000001141c */
        /* <DEDUP_REMOVED lines=19> */
[----:B0-----:R-:W5:Y:S04]  /*c940*/  LDL.LU R27, [R1+0xe84] ;  /* 0x000e8400011b7983 */ /* 0x001f680000300800 */
[----:B------:R0:W-:Y:S04]  /*c950*/  STL [R1+0x33c], R5 ;  /* 0x00033c0501007387 */ /* 0x0001e80000100800 */
[----:B0-----:R-:W3:Y:S04]  /*c960*/  LDL.LU R5, [R1+0xe80] ;  /* 0x000e800001057983 */ /* 0x001ee80000300800 */
[----:B------:R0:W-:Y:S04]  /*c970*/  STL [R1+0x340], R25 ;  /* 0x0003401901007387 */ /* 0x0001e80000100800 */
[----:B0-----:R-:W5:Y:S04]  /*c980*/  LDL.LU R25, [R1+0xe7c] ;  /* 0x000e7c0001197983 */ /* 0x001f680000300800 */
[----:B------:R0:W-:Y:S04]  /*c990*/  STL [R1+0x344], R6 ;  /* 0x0003440601007387 */ /* 0x0001e80000100800 */
[----:B0-----:R-:W4:Y:S04]  /*c9a0*/  LDL.LU R6, [R1+0xe78] ;  /* 0x000e780001067983 */ /* 0x001f280000300800 */
[----:B------:R0:W-:Y:S04]  /*c9b0*/  STL [R1+0x348], R24 ;  /* 0x0003481801007387 */ /* 0x0001e80000100800 */
[----:B0-----:R-:W2:Y:S04]  /*c9c0*/  LDL.LU R24, [R1+0xe74] ;  /* 0x000e740001187983 */ /* 0x001ea80000300800 */
        /* <DEDUP_REMOVED lines=25> */
[----:B0-----:R-:W3:Y:S04]  /*cb60*/  LDL.LU R2, [R1+0xe40] ;  /* 0x000e400001027983 */ /* 0x001ee80000300800 */
[----:B------:R0:W-:Y:S04]  /*cb70*/  STL [R1+0x380], R3 ;  /* 0x0003800301007387 */ /* 0x0001e80000100800 */
[----:B0-----:R-:W5:Y:S04]  /*cb80*/  LDL.LU R3, [R1+0xe3c] ;  /* 0x000e3c0001037983 */ /* 0x001f680000300800 */
[----:B------:R0:W-:Y:S04]  /*cb90*/  STL [R1+0x384], R4 ;  /* 0x0003840401007387 */ /* 0x0001e80000100800 */
[----:B0-----:R-:W2:Y:S01]  /*cba0*/  LDL.LU R4, [R1+0xe38] ;  /* 0x000e380001047983 */ /* 0x001ea20000300800 */
[----:B---3--:R-:W-:-:S02]  /*cbb0*/  SHF.R.S32.HI R2, RZ, 0x1f, R2 ;  /* 0x0000001fff027819 */ /* 0x008fc40000011402 */
[----:B-----5:R-:W-:Y:S02]  /*cbc0*/  SHF.R.S32.HI R3, RZ, 0x1f, R3 ;  /* 0x0000001fff037819 */ /* 0x020fe40000011403 */
[----:B--2---:R-:W-:-:S05]  /*cbd0*/  SHF.R.S32.HI R4, RZ, 0x1f, R4 ;  /* 0x0000001fff047819 */ /* 0x004fca0000011404 */
[----:B------:R0:W-:Y:S04]  /*cbe0*/  STL [R1+0x388], R4 ;  /* 0x0003880401007387 */ /* 0x0001e80000100800 */
[----:B0-----:R-:W2:Y:S04]  /*cbf0*/  LDL.LU R4, [R1+0xe34] ;  /* 0x000e340001047983 */ /* 0x001ea80000300800 */
[----:B------:R0:W-:Y:S04]  /*cc00*/  STL [R1+0x38c], R3 ;  /* 0x00038c0301007387 */ /* 0x0001e80000100800 */
[----:B0-----:R-:W3:Y:S04]  /*cc10*/  LDL.LU R3, [R1+0xe30] ;  /* 0x000e300001037983 */ /* 0x001ee80000300800 */
[----:B------:R0:W-:Y:S04]  /*cc20*/  STL [R1+0x390], R2 ;  /* 0x0003900201007387 */ /* 0x0001e80000100800 */
[----:B0-----:R-:W4:Y:S01]  /*cc30*/  LDL.LU R2, [R1+0xe2c] ;  /* 0x000e2c0001027983 */ /* 0x001f220000300800 */
[----:B------:R-:W-:-:S05]  /*cc40*/  SHF.R.S32.HI R0, RZ, 0x1f, R0 ;  /* 0x0000001fff007819 */ /* 0x000fca0000011400 */
[----:B------:R4:W-:Y:S02]  /*cc50*/  STL [R1+0x394], R0 ;  /* 0x0003940001007387 */ /* 0x0009e40000100800 */
[----:B----4-:R-:W-:-:S05]  /*cc60*/  IADD3 R0, P2, R13, R2, RZ ;  /* 0x000000020d007210 */ /* 0x010fca0007f5e0ff */
[----:B------:R0:W-:Y:S04]  /*cc70*/  STL [R1+0xcf4], R0 ;  /* 0x000cf40001007387 */ /* 0x0001e80000100800 */
[----:B0-----:R-:W4:Y:S02]  /*cc80*/  LDL.LU R0, [R1+0xe28] ;  /* 0x000e280001007983 */ /* 0x001f240000300800 */
[----:B----4-:R-:W-:-:S05]  /*cc90*/  IADD3 R13, P5, R13, R0, RZ ;  /* 0x000000000d0d7210 */ /* 0x010fca0007fbe0ff */
[----:B------:R0:W-:Y:S02]  /*cca0*/  STL [R1+0xcfc], R13 ;  /* 0x000cfc0d01007387 */ /* 0x0001e40000100800 */
[C---:B0-----:R-:W-:Y:S02]  /*ccb0*/  IADD3 R13, P1, R12.reuse, R2, RZ ;  /* 0x000000020c0d7210 */ /* 0x041fe40007f3e0ff */
[----:B------:R-:W-:-:S03]  /*ccc0*/  IADD3 R12, P0, R12, R0, RZ ;  /* 0x000000000c0c7210 */ /* 0x000fc60007f1e0ff */
[----:B------:R0:W-:Y:S04]  /*ccd0*/  STL [R1+0x504], R13 ;  /* 0x0005040d01007387 */ /* 0x0001e80000100800 */
[----:B------:R1:W-:Y:S01]  /*cce0*/  STL [R1+0x50c], R12 ;  /* 0x00050c0c01007387 */ /* 0x0003e20000100800 */
[C---:B0-----:R-:W-:Y:S02]  /*ccf0*/  IADD3 R13, P4, R11.reuse, R2, RZ ;  /* 0x000000020b0d7210 */ /* 0x041fe40007f9e0ff */
[----:B-1----:R-:W-:Y:S01]  /*cd00*/  IADD3 R12, P3, R11, R0, RZ ;  /* 0x000000000b0c7210 */ /* 0x002fe20007f7e0ff */
[C---:B--2---:R-:W-:Y:S02]  /*cd10*/  IMAD.X R11, R10.reuse, 0x1, R4, P2 ;  /* 0x000000010a0b7824 */ /* 0x044fe400010e0604 */
[----:B------:R0:W-:Y:S04]  /*cd20*/  STL [R1+0x514], R13 ;  /* 0x0005140d01007387 */ /* 0x0001e80000100800 */
[----:B------:R3:W-:Y:S04]  /*cd30*/  STL [R1+0x51c], R12 ;  /* 0x00051c0c01007387 */ /* 0x0007e80000100800 */
[----:B------:R1:W-:Y:S01]  /*cd40*/  STL [R1+0xcf0], R11 ;  /* 0x000cf00b01007387 */ /* 0x0003e20000100800 */
[-C--:B0-----:R-:W-:Y:S01]  /*cd50*/  IADD3 R13, P6, R9, R2.reuse, RZ ;  /* 0x00000002090d7210 */ /* 0x081fe20007fde0ff */
[----:B---3--:R-:W-:Y:S01]  /*cd60*/  IMAD.X R12, R10, 0x1, R3, P5 ;  /* 0x000000010a0c7824 */ /* 0x008fe200028e0603 */
[----:B------:R-:W-:-:S02]  /*cd70*/  IADD3 R10, P2, R8, R2, RZ ;  /* 0x00000002080a7210 */ /* 0x000fc40007f5e0ff */
[-C--:B-1----:R-:W-:Y:S01]  /*cd80*/  IADD3 R11, P5, R9, R0.reuse, RZ ;  /* 0x00000000090b7210 */ /* 0x082fe20007fbe0ff */
[----:B------:R-:W-:Y:S01]  /*cd90*/  IMAD.X R9, R14, 0x1, R4, P1 ;  /* 0x000000010e097824 */ /* 0x000fe200008e0604 */
[----:B------:R-:W-:Y:S01]  /*cda0*/  STL [R1+0x524], R13 ;  /* 0x0005240d01007387 */ /* 0x000fe20000100800 */
[----:B------:R-:W-:-:S03]  /*cdb0*/  IADD3 R8, P1, R8, R0, RZ ;  /* 0x0000000008087210 */ /* 0x000fc60007f3e0ff */
[----:B------:R-:W-:Y:S04]  /*cdc0*/  STL [R1+0xcf8], R12 ;  /* 0x000cf80c01007387 */ /* 0x000fe80000100800 */
[----:B------:R-:W-:Y:S04]  /*cdd0*/  STL [R1+0x52c], R11 ;  /* 0x00052c0b01007387 */ /* 0x000fe80000100800 */
[----:B------:R0:W-:Y:S04]  /*cde0*/  STL [R1+0x55c], R10 ;  /* 0x00055c0a01007387 */ /* 0x0001e80000100800 */
[----:B------:R1:W-:Y:S01]  /*cdf0*/  STL [R1+0x500], R9 ;  /* 0x0005000901007387 */ /* 0x0003e20000100800 */
[----:B0-----:R-:W-:-:S03]  /*ce00*/  IMAD.X R10, R14, 0x1, R3, P0 ;  /* 0x000000010e0a7824 */ /* 0x001fc600000e0603 */
[----:B------:R0:W-:Y:S01]  /*ce10*/  STL [R1+0x564], R8 ;  /* 0x0005640801007387 */ /* 0x0001e20000100800 */
[----:B-1----:R-:W-:-:S03]  /*ce20*/  IADD3 R9, P0, R7, R2, RZ ;  /* 0x0000000207097210 */ /* 0x002fc60007f1e0ff */
[----:B------:R-:W-:Y:S04]  /*ce30*/  STL [R1+0x508], R10 ;  /* 0x0005080a01007387 */ /* 0x000fe80000100800 */
[----:B------:R1:W-:Y:S01]  /*ce40*/  STL [R1+0x56c], R9 ;  /* 0x00056c0901007387 */ /* 0x0003e20000100800 */
[----:B0-----:R-:W-:Y:S01]  /*ce50*/  IMAD.X R8, R17, 0x1, R4, P4 ;  /* 0x0000000111087824 */ /* 0x001fe200020e0604 */
[----:B------:R-:W-:-:S04]  /*ce60*/  IADD3 R7, P4, R7, R0, RZ ;  /* 0x0000000007077210 */ /* 0x000fc80007f9e0ff */
[----:B------:R0:W-:Y:S01]  /*ce70*/  STL [R1+0x510], R8 ;  /* 0x0005100801007387 */ /* 0x0001e20000100800 */
[----:B-1----:R-:W-:-:S03]  /*ce80*/  IMAD.X R9, R17, 0x1, R3, P3 ;  /* 0x0000000111097824 */ /* 0x002fc600018e0603 */
[----:B------:R1:W-:Y:S04]  /*ce90*/  STL [R1+0x574], R7 ;  /* 0x0005740701007387 */ /* 0x0003e80000100800 */
[----:B------:R-:W-:Y:S01]  /*cea0*/  STL [R1+0x518], R9 ;  /* 0x0005180901007387 */ /* 0x000fe20000100800 */
[----:B0-----:R-:W-:-:S03]  /*ceb0*/  IADD3 R8, P3, R6, R2, RZ ;  /* 0x0000000206087210 */ /* 0x001fc60007f7e0ff */
[----:B------:R-:W2:Y:S01]  /*cec0*/  LDL.LU R12, [R1] ;  /* 0x00000000010c7983 */ /* 0x000ea20000300800 */
[C---:B-1----:R-:W-:Y:S01]  /*ced0*/  IMAD.X R7, R19.reuse, 0x1, R4, P6 ;  /* 0x0000000113077824 */ /* 0x042fe200030e0604 */
[----:B------:R-:W-:Y:S02]  /*cee0*/  IADD3 R6, P6, R6, R0, RZ ;  /* 0x0000000006067210 */ /* 0x000fe40007fde0ff */
[----:B------:R0:W-:Y:S04]  /*cef0*/  STL [R1+0x57c], R8 ;  /* 0x00057c0801007387 */ /* 0x0001e80000100800 */
[----:B------:R1:W-:Y:S01]  /*cf00*/  STL [R1+0x520], R7 ;  /* 0x0005200701007387 */ /* 0x0003e20000100800 */
[----:B0-----:R-:W-:-:S03]  /*cf10*/  IMAD.X R8, R19, 0x1, R3, P5 ;  /* 0x0000000113087824 */ /* 0x001fc600028e0603 */
[----:B------:R0:W-:Y:S01]  /*cf20*/  STL [R1+0x584], R6 ;  /* 0x0005840601007387 */ /* 0x0001e20000100800 */
[----:B-1----:R-:W-:-:S03]  /*cf30*/  IADD3 R7, P5, R5, R2, RZ ;  /* 0x0000000205077210 */ /* 0x002fc60007fbe0ff */
[----:B------:R-:W-:Y:S04]  /*cf40*/  STL [R1+0x528], R8 ;  /* 0x0005280801007387 */ /* 0x000fe80000100800 */
[----:B------:R1:W-:Y:S04]  /*cf50*/  STL [R1+0x58c], R7 ;  /* 0x00058c0701007387 */ /* 0x0003e80000100800 */
[----:B------:R-:W3:Y:S01]  /*cf60*/  LDL.LU R13, [R1+0x4] ;  /* 0x00000400010d7983 */ /* 0x000ee20000300800 */
[----:B0-----:R-:W-:Y:S01]  /*cf70*/  IMAD.X R6, R21, 0x1, R4, P2 ;  /* 0x0000000115067824 */ /* 0x001fe200010e0604 */
[----:B------:R-:W-:-:S04]  /*cf80*/  IADD3 R5, P2, R5, R0, RZ ;  /* 0x0000000005057210 */ /* 0x000fc80007f5e0ff */
[----:B------:R0:W-:Y:S01]  /*cf90*/  STL [R1+0x558], R6 ;  /* 0x0005580601007387 */ /* 0x0001e20000100800 */
[----:B-1----:R-:W-:-:S03]  /*cfa0*/  IMAD.X R7, R24, 0x1, R4, P0 ;  /* 0x0000000118077824 */ /* 0x002fc600000e0604 */
[----:B------:R1:W-:Y:S01]  /*cfb0*/  STL [R1+0x594], R5 ;  /* 0x0005940501007387 */ /* 0x0003e20000100800 */
[----:B0-----:R-:W-:Y:S01]  /*cfc0*/  IMAD.X R6, R21, 0x1, R3, P1 ;  /* 0x0000000115067824 */ /* 0x001fe200008e0603 */
[----:B-1----:R-:W-:-:S04]  /*cfd0*/  IADD3 R5, P1, R15, R2, RZ ;  /* 0x000000020f057210 */ /* 0x002fc80007f3e0ff */
[----:B------:R0:W-:Y:S04]  /*cfe0*/  STL [R1+0x560], R6 ;  /* 0x0005600601007387 */ /* 0x0001e80000100800 */
[----:B------:R1:W-:Y:S04]  /*cff0*/  STL [R1+0x59c], R5 ;  /* 0x00059c0501007387 */ /* 0x0003e80000100800 */
[----:B------:R-:W-:Y:S01]  /*d000*/  STL [R1+0x568], R7 ;  /* 0x0005680701007387 */ /* 0x000fe20000100800 */
[----:B0-----:R-:W-:-:S03]  /*d010*/  IADD3 R6, P0, R15, R0, RZ ;  /* 0x000000000f067210 */ /* 0x001fc60007f1e0ff */
[----:B------:R-:W4:Y:S01]  /*d020*/  LDL.LU R14, [R1+0xc] ;  /* 0x00000c00010e7983 */ /* 0x000f220000300800 */
[----:B-1----:R-:W-:-:S03]  /*d030*/  IMAD.X R5, R24, 0x1, R3, P4 ;  /* 0x0000000118057824 */ /* 0x002fc600020e0603 */
[----:B------:R0:W-:Y:S04]  /*d040*/  STL [R1+0x5a4], R6 ;  /* 0x0005a40601007387 */ /* 0x0001e80000100800 */
[----:B------:R1:W-:Y:S01]  /*d050*/  STL [R1+0x570], R5 ;  /* 0x0005700501007387 */ /* 0x0003e20000100800 */
[C---:B0-----:R-:W-:Y:S01]  /*d060*/  IADD3 R6, P4, R16.reuse, R2, RZ ;  /* 0x0000000210067210 */ /* 0x041fe20007f9e0ff */
[----:B-1----:R-:W-:Y:S01]  /*d070*/  IMAD.X R5, R25, 0x1, R4, P3 ;  /* 0x0000000119057824 */ /* 0x002fe200018e0604 */
[----:B------:R-:W-:-:S03]  /*d080*/  IADD3 R7, P3, R16, R0, RZ ;  /* 0x0000000010077210 */ /* 0x000fc60007f7e0ff */
[----:B------:R0:W-:Y:S04]  /*d090*/  STL [R1+0x5ac], R6 ;  /* 0x0005ac0601007387 */ /* 0x0001e80000100800 */
[----:B------:R1:W-:Y:S04]  /*d0a0*/  STL [R1+0x578], R5 ;  /* 0x0005780501007387 */ /* 0x0003e80000100800 */
[----:B------:R5:W-:Y:S01]  /*d0b0*/  STL [R1+0x5b4], R7 ;  /* 0x0005b40701007387 */ /* 0x000be20000100800 */
[----:B0-----:R-:W-:-:S03]  /*d0c0*/  IMAD.X R6, R25, 0x1, R3, P6 ;  /* 0x0000000119067824 */ /* 0x001fc600030e0603 */
[----:B------:R-:W4:Y:S01]  /*d0d0*/  LDL.LU R8, [R1+0x10] ;  /* 0x0000100001087983 */ /* 0x000f220000300800 */
[----:B-1----:R-:W-:-:S03]  /*d0e0*/  IADD3 R5, P6, R18, R2, RZ ;  /* 0x0000000212057210 */ /* 0x002fc60007fde0ff */
[----:B------:R0:W-:Y:S01]  /*d0f0*/  STL [R1+0x580], R6 ;  /* 0x0005800601007387 */ /* 0x0001e20000100800 */
[----:B-----5:R-:W-:-:S03]  /*d100*/  IMAD.X R7, R27, 0x1, R4, P5 ;  /* 0x000000011b077824 */ /* 0x020fc600028e0604 */
[----:B------:R1:W-:Y:S04]  /*d110*/  STL [R1+0x5bc], R5 ;  /* 0x0005bc0501007387 */ /* 0x0003e80000100800 */
[----:B------:R5:W-:Y:S01]  /*d120*/  STL [R1+0x588], R7 ;  /* 0x0005880701007387 */ /* 0x000be20000100800 */
[----:B0-----:R-:W-:-:S03]  /*d130*/  IMAD.X R6, R27, 0x1, R3, P2 ;  /* 0x000000011b067824 */ /* 0x001fc600010e0603 */
[----:B------:R-:W4:Y:S01]  /*d140*/  LDL.LU R9, [R1+0x8] ;  /* 0x0000080001097983 */ /* 0x000f220000300800 */
[----:B-1----:R-:W-:-:S05]  /*d150*/  IADD3 R5, P5, R18, R0, RZ ;  /* 0x0000000012057210 */ /* 0x002fca0007fbe0ff */
[----:B------:R0:W-:Y:S01]  /*d160*/  STL [R1+0x5c4], R5 ;  /* 0x0005c40501007387 */ /* 0x0001e20000100800 */
[----:B-----5:R-:W-:-:S03]  /*d170*/  IMAD.X R7, R29, 0x1, R4, P1 ;  /* 0x000000011d077824 */ /* 0x020fc600008e0604 */
[----:B------:R1:W-:Y:S04]  /*d180*/  STL [R1+0x590], R6 ;  /* 0x0005900601007387 */ /* 0x0003e80000100800 */
[----:B------:R-:W5:Y:S01]  /*d190*/  LDL.LU R10, [R1+0x14] ;  /* 0x00001400010a7983 */ /* 0x000f620000300800 */
[----:B0-----:R-:W-:-:S05]  /*d1a0*/  IADD3 R5, P2, R20, R2, RZ ;  /* 0x0000000214057210 */ /* 0x001fca0007f5e0ff */
[----:B------:R0:W-:Y:S01]  /*d1b0*/  STL [R1+0x5cc], R5 ;  /* 0x0005cc0501007387 */ /* 0x0001e20000100800 */
[----:B-1----:R-:W-:-:S03]  /*d1c0*/  IMAD.X R6, R29, 0x1, R3, P0 ;  /* 0x000000011d067824 */ /* 0x002fc600000e0603 */
[----:B------:R-:W-:Y:S04]  /*d1d0*/  STL [R1+0x598], R7 ;  /* 0x0005980701007387 */ /* 0x000fe80000100800 */
[----:B------:R-:W5:Y:S01]  /*d1e0*/  LDL.LU R19, [R1+0x1c] ;  /* 0x00001c0001137983 */ /* 0x000f620000300800 */
[----:B0-----:R-:W-:-:S05]  /*d1f0*/  IADD3 R5, P1, R20, R0, RZ ;  /* 0x0000000014057210 */ /* 0x001fca0007f3e0ff */
[----:B------:R0:W-:Y:S04]  /*d200*/  STL [R1+0x5d4], R5 ;  /* 0x0005d40501007387 */ /* 0x0001e80000100800 */
[----:B------:R2:W-:Y:S04]  /*d210*/  STL [R1+0x5a0], R6 ;  /* 0x0005a00601007387 */ /* 0x0005e80000100800 */
[----:B------:R-:W5:Y:S01]  /*d220*/  LDL.LU R11, [R1+0x18] ;  /* 0x00001800010b7983 */ /* 0x000f620000300800 */
[----:B0-----:R-:W-:-:S05]  /*d230*/  IADD3 R5, P0, R22, R2, RZ ;  /* 0x0000000216057210 */ /* 0x001fca0007f1e0ff */
[----:B------:R0:W-:Y:S01]  /*d240*/  STL [R1+0x5dc], R5 ;  /* 0x0005dc0501007387 */ /* 0x0001e20000100800 */
[----:B--2---:R-:W-:Y:S01]  /*d250*/  IMAD.X R6, R12, 0x1, R4, P4 ;  /* 0x000000010c067824 */ /* 0x004fe200020e0604 */
[----:B0-----:R-:W-:Y:S01]  /*d260*/  IADD3 R5, P4, R22, R0, RZ ;  /* 0x0000000016057210 */ /* 0x001fe20007f9e0ff */
[----:B------:R-:W-:-:S03]  /*d270*/  IMAD.X R7, R12, 0x1, R3, P3 ;  /* 0x000000010c077824 */ /* 0x000fc600018e0603 */
[----:B------:R0:W-:Y:S04]  /*d280*/  STL [R1+0x5a8], R6 ;  /* 0x0005a80601007387 */ /* 0x0001e80000100800 */
[----:B0-----:R-:W2:Y:S04]  /*d290*/  LDL.LU R6, [R1+0x2c] ;  /* 0x00002c0001067983 */ /* 0x001ea80000300800 */
[----:B------:R0:W-:Y:S04]  /*d2a0*/  STL [R1+0x5e4], R5 ;  /* 0x0005e40501007387 */ /* 0x0001e80000100800 */
[----:B------:R1:W-:Y:S04]  /*d2b0*/  STL [R1+0x5b0], R7 ;  /* 0x0005b00701007387 */ /* 0x0003e80000100800 */
[----:B------:R-:W2:Y:S01]  /*d2c0*/  LDL.LU R12, [R1+0x20] ;  /* 0x00002000010c7983 */ /* 0x000ea20000300800 */
[----:B0-----:R-:W-:Y:S01]  /*d2d0*/  IADD3 R5, P3, R23, R2, RZ ;  /* 0x0000000217057210 */ /* 0x001fe20007f7e0ff */
[----:B---3--:R-:W-:-:S04]  /*d2e0*/  IMAD.X R15, R13, 0x1, R4, P6 ;  /* 0x000000010d0f7824 */ /* 0x008fc800030e0604 */
[----:B------:R0:W-:Y:S01]  /*d2f0*/  STL [R1+0x5ec], R5 ;  /* 0x0005ec0501007387 */ /* 0x0001e20000100800 */
[----:B-1----:R-:W-:-:S03]  /*d300*/  IMAD.X R7, R13, 0x1, R3, P5 ;  /* 0x000000010d077824 */ /* 0x002fc600028e0603 */
[----:B------:R-:W-:Y:S04]  /*d310*/  STL [R1+0x5b8], R15 ;  /* 0x0005b80f01007387 */ /* 0x000fe80000100800 */
[----:B------:R-:W3:Y:S01]  /*d320*/  LDL.LU R17, [R1+0x44] ;  /* 0x0000440001117983 */ /* 0x000ee20000300800 */
[----:B0-----:R-:W-:-:S05]  /*d330*/  IADD3 R5, P6, R23, R0, RZ ;  /* 0x0000000017057210 */ /* 0x001fca0007fde0ff */
[----:B------:R0:W-:Y:S04]  /*d340*/  STL [R1+0x5f4], R5 ;  /* 0x0005f40501007387 */ /* 0x0001e80000100800 */
[----:B------:R4:W-:Y:S04]  /*d350*/  STL [R1+0x5c0], R7 ;  /* 0x0005c00701007387 */ /* 0x0009e80000100800 */
[----:B------:R-:W3:Y:S01]  /*d360*/  LDL.LU R13, [R1+0x24] ;  /* 0x00002400010d7983 */ /* 0x000ee20000300800 */
[----:B0-----:R-:W-:Y:S01]  /*d370*/  IADD3 R5, P5, R26, R2, RZ ;  /* 0x000000021a057210 */ /* 0x001fe20007fbe0ff */
[----:B----4-:R-:W-:-:S04]  /*d380*/  IMAD.X R7, R14, 0x1, R4, P2 ;  /* 0x000000010e077824 */ /* 0x010fc800010e0604 */
[----:B------:R0:W-:Y:S01]  /*d390*/  STL [R1+0x5fc], R5 ;  /* 0x0005fc0501007387 */ /* 0x0001e20000100800 */
[----:B------:R-:W-:-:S03]  /*d3a0*/  IADD3 R15, P2, R26, R0, RZ ;  /* 0x000000001a0f7210 */ /* 0x000fc60007f5e0ff */
[----:B------:R1:W-:Y:S01]  /*d3b0*/  STL [R1+0x5c8], R7 ;  /* 0x0005c80701007387 */ /* 0x0003e20000100800 */
[----:B0-----:R-:W-:-:S03]  /*d3c0*/  IMAD.X R5, R14, 0x1, R3, P1 ;  /* 0x000000010e057824 */ /* 0x001fc600008e0603 */
[----:B-1----:R-:W4:Y:S04]  /*d3d0*/  LDL.LU R7, [R1+0x48] ;  /* 0x0000480001077983 */ /* 0x002f280000300800 */
[----:B------:R0:W-:Y:S04]  /*d3e0*/  STL [R1+0x604], R15 ;  /* 0x0006040f01007387 */ /* 0x0001e80000100800 */
[----:B------:R1:W-:Y:S04]  /*d3f0*/  STL [R1+0x5d0], R5 ;  /* 0x0005d00501007387 */ /* 0x0003e80000100800 */
[----:B------:R-:W4:Y:S01]  /*d400*/  LDL.LU R14, [R1+0x28] ;  /* 0x00002800010e7983 */ /* 0x000f220000300800 */
[----:B0-----:R-:W-:Y:S01]  /*d410*/  IADD3 R15, P1, R28, R2, RZ ;  /* 0x000000021c0f7210 */ /* 0x001fe20007f3e0ff */
[----:B-1----:R-:W-:-:S04]  /*d420*/  IMAD.X R5, R8, 0x1, R4, P0 ;  /* 0x0000000108057824 */ /* 0x002fc800000e0604 */
[----:B------:R0:W-:Y:S01]  /*d430*/  STL [R1+0x60c], R15 ;  /* 0x00060c0f01007387 */ /* 0x0001e20000100800 */
[----:B------:R-:W-:-:S03]  /*d440*/  IMAD.X R8, R8, 0x1, R3, P4 ;  /* 0x0000000108087824 */ /* 0x000fc600020e0603 */
[----:B------:R1:W-:Y:S01]  /*d450*/  STL [R1+0x5d8], R5 ;  /* 0x0005d80501007387 */ /* 0x0003e20000100800 */
[----:B0-----:R-:W-:-:S03]  /*d460*/  IADD3 R15, P0, R28, R0, RZ ;  /* 0x000000001c0f7210 */ /* 0x001fc60007f1e0ff */
[----:B-1----:R-:W4:Y:S04]  /*d470*/  LDL.LU R5, [R1+0x68] ;  /* 0x0000680001057983 */ /* 0x002f280000300800 */
[----:B------:R0:W-:Y:S04]  /*d480*/  STL [R1+0x614], R15 ;  /* 0x0006140f01007387 */ /* 0x0001e80000100800 */
[----:B------:R1:W-:Y:S01]  /*d490*/  STL [R1+0x5e0], R8 ;  /* 0x0005e00801007387 */ /* 0x0003e20000100800 */
[----:B0-----:R-:W-:Y:S01]  /*d4a0*/  IADD3 R15, P4, R9, R2, RZ ;  /* 0x00000002090f7210 */ /* 0x001fe20007f9e0ff */
[----:B-----5:R-:W-:-:S02]  /*d4b0*/  IMAD.X R16, R10, 0x1, R4, P3 ;  /* 0x000000010a107824 */ /* 0x020fc400018e0604 */
[----:B-1----:R-:W5:Y:S01]  /*d4c0*/  LDL.LU R8, [R1+0x30] ;  /* 0x0000300001087983 */ /* 0x002f620000300800 */
[----:B------:R-:W-:-:S03]  /*d4d0*/  IMAD.X R10, R10, 0x1, R3, P6 ;  /* 0x000000010a0a7824 */ /* 0x000fc600030e0603 */
[----:B------:R0:W-:Y:S04]  /*d4e0*/  STL [R1+0x61c], R15 ;  /* 0x00061c0f01007387 */ /* 0x0001e80000100800 */
[----:B------:R1:W-:Y:S01]  /*d4f0*/  STL [R1+0x5e8], R16 ;  /* 0x0005e81001007387 */ /* 0x0003e20000100800 */
[----:B0-----:R-:W-:-:S03]  /*d500*/  IADD3 R15, P3, R9, R0, RZ ;  /* 0x00000000090f7210 */ /* 0x001fc60007f7e0ff */
[----:B------:R-:W5:Y:S04]  /*d510*/  LDL.LU R9, [R1+0x70] ;  /* 0x0000700001097983 */ /* 0x000f680000300800 */
[----:B------:R0:W-:Y:S04]  /*d520*/  STL [R1+0x624], R15 ;  /* 0x0006240f01007387 */ /* 0x0001e80000100800 */
[----:B------:R0:W-:Y:S01]  /*d530*/  STL [R1+0x5f0], R10 ;  /* 0x0005f00a01007387 */ /* 0x0001e20000100800 */
[----:B-1----:R-:W-:Y:S01]  /*d540*/  IMAD.X R16, R11, 0x1, R4, P5 ;  /* 0x000000010b107824 */ /* 0x002fe200028e0604 */
[----:B0-----:R-:W-:-:S02]  /*d550*/  IADD3 R15, P6, R19, R2, RZ ;  /* 0x00000002130f7210 */ /* 0x001fc40007fde0ff */
[----:B------:R-:W5:Y:S01]  /*d560*/  LDL.LU R10, [R1+0x34] ;  /* 0x00003400010a7983 */ /* 0x000f620000300800 */
[----:B------:R-:W-:-:S03]  /*d570*/  IMAD.X R11, R11, 0x1, R3, P2 ;  /* 0x000000010b0b7824 */ /* 0x000fc600010e0603 */
[----:B------:R0:W-:Y:S04]  /*d580*/  STL [R1+0x62c], R15 ;  /* 0x00062c0f01007387 */ /* 0x0001e80000100800 */
[----:B------:R-:W-:Y:S01]  /*d590*/  STL [R1+0x5f8], R16 ;  /* 0x0005f81001007387 */ /* 0x000fe20000100800 */
[----:B0-----:R-:W-:-:S03]  /*d5a0*/  IADD3 R15, P5, R19, R0, RZ ;  /* 0x00000000130f7210 */ /* 0x001fc60007fbe0ff */
[----:B------:R-:W5:Y:S04]  /*d5b0*/  LDL.LU R19, [R1+0x8c] ;  /* 0x00008c0001137983 */ /* 0x000f680000300800 */
[----:B------:R-:W-:Y:S04]  /*d5c0*/  STL [R1+0x634], R15 ;  /* 0x0006340f01007387 */ /* 0x000fe80000100800 */
[----:B------:R0:W-:Y:S04]  /*d5d0*/  STL [R1+0x600], R11 ;  /* 0x0006000b01007387 */ /* 0x0001e80000100800 */
[----:B0-----:R-:W5:Y:S01]  /*d5e0*/  LDL.LU R11, [R1+0x38] ;  /* 0x00003800010b7983 */ /* 0x001f620000300800 */
[----:B--2---:R-:W-:-:S05]  /*d5f0*/  IADD3 R15, P2, R6, R2, RZ ;  /* 0x00000002060f7210 */ /* 0x004fca0007f5e0ff */
[----:B------:R0:W-:Y:S01]  /*d600*/  STL [R1+0x63c], R15 ;  /* 0x00063c0f01007387 */ /* 0x0001e20000100800 */
[C---:B------:R-:W-:Y:S02]  /*d610*/  IMAD.X R16, R12.reuse, 0x1, R4, P1 ;  /* 0x000000010c107824 */ /* 0x040fe400008e0604 */
[----:B------:R-:W-:Y:S01]  /*d620*/  IMAD.X R12, R12, 0x1, R3, P0 ;  /* 0x000000010c0c7824 */ /* 0x000fe200000e0603 */
[----:B0-----:R-:W-:Y:S02]  /*d630*/  IADD3 R15, P1, R6, R0, RZ ;  /* 0x00000000060f7210 */ /* 0x001fe40007f3e0ff */
[----:B------:R-:W-:Y:S04]  /*d640*/  STL [R1+0x608], R16 ;  /* 0x0006081001007387 */ /* 0x000fe80000100800 */
[----:B------:R-:W2:Y:S04]  /*d650*/  LDL.LU R6, [R1+0x94] ;  /* 0x0000940001067983 */ /* 0x000ea80000300800 */
[----:B------:R3:W-:Y:S04]  /*d660*/  STL [R1+0x644], R15 ;  /* 0x0006440f01007387 */ /* 0x0007e80000100800 */
[----:B------:R0:W-:Y:S01]  /*d670*/  STL [R1+0x610], R12 ;  /* 0x0006100c01007387 */ /* 0x0001e20000100800 */
[----:B---3--:R-:W-:-:S03]  /*d680*/  IADD3 R15, P0, R17, R2, RZ ;  /* 0x00000002110f7210 */ /* 0x008fc60007f1e0ff */
[----:B0-----:R-:W3:Y:S01]  /*d690*/  LDL.LU R12, [R1+0x3c] ;  /* 0x00003c00010c7983 */ /* 0x001ee20000300800 */
[----:B------:R-:W-:-:S03]  /*d6a0*/  IMAD.X R16, R13, 0x1, R4, P4 ;  /* 0x000000010d107824 */ /* 0x000fc600020e0604 */
[----:B------:R0:W-:Y:S01]  /*d6b0*/  STL [R1+0x64c], R15 ;  /* 0x00064c0f01007387 */ /* 0x0001e20000100800 */
[----:B------:R-:W-:-:S03]  /*d6c0*/  IMAD.X R13, R13, 0x1, R3, P3 ;  /* 0x000000010d0d7824 */ /* 0x000fc600018e0603 */
[----:B------:R-:W-:Y:S01]  /*d6d0*/  STL [R1+0x618], R16 ;  /* 0x0006181001007387 */ /* 0x000fe20000100800 */
[----:B0-----:R-:W-:-:S03]  /*d6e0*/  IADD3 R15, P4, R17, R0, RZ ;  /* 0x00000000110f7210 */ /* 0x001fc60007f9e0ff */
[----:B------:R-:W3:Y:S04]  /*d6f0*/  LDL.LU R17, [R1+0xb4] ;  /* 0x0000b40001117983 */ /* 0x000ee80000300800 */
[----:B------:R-:W-:Y:S04]  /*d700*/  STL [R1+0x654], R15 ;  /* 0x0006540f01007387 */ /* 0x000fe80000100800 */
[----:B------:R0:W-:Y:S04]  /*d710*/  STL [R1+0x620], R13 ;  /* 0x0006200d01007387 */ /* 0x0001e80000100800 */
[----:B0-----:R-:W3:Y:S01]  /*d720*/  LDL.LU R13, [R1+0x40] ;  /* 0x00004000010d7983 */ /* 0x001ee20000300800 */
[----:B----4-:R-:W-:Y:S01]  /*d730*/  IADD3 R15, P3, R7, R2, RZ ;  /* 0x00000002070f7210 */ /* 0x010fe20007f7e0ff */
[----:B------:R-:W-:-:S02]  /*d740*/  IMAD.X R16, R14, 0x1, R4, P6 ;  /* 0x000000010e107824 */ /* 0x000fc400030e0604 */
[----:B------:R-:W-:Y:S02]  /*d750*/  IMAD.X R14, R14, 0x1, R3, P5 ;  /* 0x000000010e0e7824 */ /* 0x000fe400028e0603 */
[----:B------:R0:W-:Y:S04]  /*d760*/  STL [R1+0x65c], R15 ;  /* 0x00065c0f01007387 */ /* 0x0001e80000100800 */
[----:B------:R-:W-:Y:S01]  /*d770*/  STL [R1+0x628], R16 ;  /* 0x0006281001007387 */ /* 0x000fe20000100800 */
[----:B0-----:R-:W-:-:S03]  /*d780*/  IADD3 R15, P6, R7, R0, RZ ;  /* 0x00000000070f7210 */ /* 0x001fc60007fde0ff */
[----:B------:R-:W4:Y:S04]  /*d790*/  LDL.LU R7, [R1+0xc8] ;  /* 0x0000c80001077983 */ /* 0x000f280000300800 */
[----:B------:R0:W-:Y:S04]  /*d7a0*/  STL [R1+0x664], R15 ;  /* 0x0006640f01007387 */ /* 0x0001e80000100800 */
[----:B------:R1:W-:Y:S01]  /*d7b0*/  STL [R1+0x630], R14 ;  /* 0x0006300e01007387 */ /* 0x0003e20000100800 */
[----:B0-----:R-:W-:-:S03]  /*d7c0*/  IADD3 R15, P5, R5, R2, RZ ;  /* 0x00000002050f7210 */ /* 0x001fc60007fbe0ff */
[----:B-1----:R-:W4:Y:S01]  /*d7d0*/  LDL.LU R14, [R1+0x4c] ;  /* 0x00004c00010e7983 */ /* 0x002f220000300800 */
[----:B-----5:R-:W-:-:S03]  /*d7e0*/  IMAD.X R16, R8, 0x1, R4, P2 ;  /* 0x0000000108107824 */ /* 0x020fc600010e0604 */
[----:B------:R0:W-:Y:S01]  /*d7f0*/  STL [R1+0x66c], R15 ;  /* 0x00066c0f01007387 */ /* 0x0001e20000100800 */
[----:B------:R-:W-:-:S03]  /*d800*/  IMAD.X R8, R8, 0x1, R3, P1 ;  /* 0x0000000108087824 */ /* 0x000fc600008e0603 */
[----:B------:R-:W-:Y:S01]  /*d810*/  STL [R1+0x638], R16 ;  /* 0x0006381001007387 */ /* 0x000fe20000100800 */
[----:B0-----:R-:W-:-:S03]  /*d820*/  IADD3 R15, P2, R5, R0, RZ ;  /* 0x00000000050f7210 */ /* 0x001fc60007f5e0ff */
[----:B------:R-:W5:Y:S04]  /*d830*/  LDL.LU R5, [R1+0xe0] ;  /* 0x0000e00001057983 */ /* 0x000f680000300800 */
[----:B------:R0:W-:Y:S04]  /*d840*/  STL [R1+0x674], R15 ;  /* 0x0006740f01007387 */ /* 0x0001e80000100800 */
[----:B------:R1:W-:Y:S01]  /*d850*/  STL [R1+0x640], R8 ;  /* 0x0006400801007387 */ /* 0x0003e20000100800 */
[----:B0-----:R-:W-:-:S03]  /*d860*/  IADD3 R15, P1, R9, R2, RZ ;  /* 0x00000002090f7210 */ /* 0x001fc60007f3e0ff */
[----:B-1----:R-:W5:Y:S01]  /*d870*/  LDL.LU R8, [R1+0x50] ;  /* 0x0000500001087983 */ /* 0x002f620000300800 */
[----:B------:R-:W-:-:S03]  /*d880*/  IMAD.X R16, R10, 0x1, R4, P0 ;  /* 0x000000010a107824 */ /* 0x000fc600000e0604 */
        /* <DEDUP_REMOVED lines=20> */
[----:B---3--:R-:W-:Y:S01]  /*d9d0*/  IMAD.X R16, R12, 0x1, R4, P5 ;  /* 0x000000010c107824 */ /* 0x008fe200028e0604 */
[----:B0-----:R-:W-:Y:S01]  /*d9e0*/  IADD3 R15, P5, R6, R0, RZ ;  /* 0x00000000060f7210 */ /* 0x001fe20007fbe0ff */
[----:B------:R-:W-:-:S03]  /*d9f0*/  IMAD.X R12, R12, 0x1, R3, P2 ;  /* 0x000000010c0c7824 */ /* 0x000fc600010e0603 */
[----:B------:R-:W-:Y:S04]  /*da00*/  STL [R1+0x668], R16 ;  /* 0x0006681001007387 */ /* 0x000fe80000100800 */
[----:B------:R-:W2:Y:S04]  /*da10*/  LDL.LU R6, [R1+0x100] ;  /* 0x0001000001067983 */ /* 0x000ea80000300800 */
[----:B------:R0:W-:Y:S04]  /*da20*/  STL [R1+0x6a4], R15 ;  /* 0x0006a40f01007387 */ /* 0x0001e80000100800 */
[----:B------:R1:W-:Y:S01]  /*da30*/  STL [R1+0x670], R12 ;  /* 0x0006700c01007387 */ /* 0x0003e20000100800 */
[----:B0-----:R-:W-:-:S03]  /*da40*/  IADD3 R15, P2, R17, R2, RZ ;  /* 0x00000002110f7210 */ /* 0x001fc60007f5e0ff */
[----:B-1----:R-:W3:Y:S04]  /*da50*/  LDL.LU R12, [R1+0x5c] ;  /* 0x00005c00010c7983 */ /* 0x002ee80000300800 */
[----:B------:R0:W-:Y:S01]  /*da60*/  STL [R1+0x6ac], R15 ;  /* 0x0006ac0f01007387 */ /* 0x0001e20000100800 */
[C-C-:B------:R-:W-:Y:S02]  /*da70*/  IMAD.X R16, R13.reuse, 0x1, R4.reuse, P1 ;  /* 0x000000010d107824 */ /* 0x140fe400008e0604 */
[----:B------:R-:W-:Y:S01]  /*da80*/  IMAD.X R13, R13, 0x1, R3, P0 ;  /* 0x000000010d0d7824 */ /* 0x000fe200000e0603 */
[----:B0-----:R-:W-:Y:S02]  /*da90*/  IADD3 R15, P1, R17, R0, RZ ;  /* 0x00000000110f7210 */ /* 0x001fe40007f3e0ff */
[----:B------:R-:W-:Y:S04]  /*daa0*/  STL [R1+0x678], R16 ;  /* 0x0006781001007387 */ /* 0x000fe80000100800 */
[----:B------:R-:W3:Y:S04]  /*dab0*/  LDL.LU R17, [R1+0x108] ;  /* 0x0001080001117983 */ /* 0x000ee80000300800 */
[----:B------:R-:W-:Y:S04]  /*dac0*/  STL [R1+0x6b4], R15 ;  /* 0x0006b40f01007387 */ /* 0x000fe80000100800 */
[----:B------:R0:W-:Y:S04]  /*dad0*/  STL [R1+0x680], R13 ;  /* 0x0006800d01007387 */ /* 0x0001e80000100800 */
[----:B0-----:R-:W3:Y:S01]  /*dae0*/  LDL.LU R13, [R1+0x60] ;  /* 0x00006000010d7983 */ /* 0x001ee20000300800 */
[----:B----4-:R-:W-:Y:S01]  /*daf0*/  IADD3 R15, P0, R7, R2, RZ ;  /* 0x00000002070f7210 */ /* 0x010fe20007f1e0ff */
[----:B------:R-:W-:-:S04]  /*db00*/  IMAD.X R16, R14, 0x1, R4, P4 ;  /* 0x000000010e107824 */ /* 0x000fc800020e0604 */
[----:B------:R0:W-:Y:S01]  /*db10*/  STL [R1+0x6bc], R15 ;  /* 0x0006bc0f01007387 */ /* 0x0001e20000100800 */
[----:B------:R-:W-:-:S03]  /*db20*/  IMAD.X R14, R14, 0x1, R3, P3 ;  /* 0x000000010e0e7824 */ /* 0x000fc600018e0603 */
[----:B------:R-:W-:Y:S01]  /*db30*/  STL [R1+0x688], R16 ;  /* 0x0006881001007387 */ /* 0x000fe20000100800 */
[----:B0-----:R-:W-:-:S03]  /*db40*/  IADD3 R15, P4, R7, R0, RZ ;  /* 0x00000000070f7210 */ /* 0x001fc60007f9e0ff */
[----:B------:R-:W4:Y:S04]  /*db50*/  LDL.LU R7, [R1+0x10c] ;  /* 0x00010c0001077983 */ /* 0x000f280000300800 */
[----:B------:R5:W-:Y:S04]  /*db60*/  STL [R1+0x6c4], R15 ;  /* 0x0006c40f01007387 */ /* 0x000be80000100800 */
[----:B------:R0:W-:Y:S01]  /*db70*/  STL [R1+0x690], R14 ;  /* 0x0006900e01007387 */ /* 0x0001e20000100800 */
[----:B-----5:R-:W-:-:S03]  /*db80*/  IADD3 R15, P3, R5, R2, RZ ;  /* 0x00000002050f7210 */ /* 0x020fc60007f7e0ff */
[----:B0-----:R-:W5:Y:S04]  /*db90*/  LDL.LU R14, [R1+0x64] ;  /* 0x00006400010e7983 */ /* 0x001f680000300800 */
[----:B------:R0:W-:Y:S01]  /*dba0*/  STL [R1+0x6cc], R15 ;  /* 0x0006cc0f01007387 */ /* 0x0001e20000100800 */
[C---:B------:R-:W-:Y:S02]  /*dbb0*/  IMAD.X R16, R8.reuse, 0x1, R4, P6 ;  /* 0x0000000108107824 */ /* 0x040fe400030e0604 */
[----:B------:R-:W-:-:S03]  /*dbc0*/  IMAD.X R8, R8, 0x1, R3, P5 ;  /* 0x0000000108087824 */ /* 0x000fc600028e0603 */
[----:B------:R-:W-:Y:S01]  /*dbd0*/  STL [R1+0x698], R16 ;  /* 0x0006981001007387 */ /* 0x000fe20000100800 */
[----:B0-----:R-:W-:-:S03]  /*dbe0*/  IADD3 R15, P6, R5, R0, RZ ;  /* 0x00000000050f7210 */ /* 0x001fc60007fde0ff */
[----:B------:R-:W5:Y:S04]  /*dbf0*/  LDL.LU R5, [R1+0x110] ;  /* 0x0001100001057983 */ /* 0x000f680000300800 */
[----:B------:R0:W-:Y:S04]  /*dc00*/  STL [R1+0x6d4], R15 ;  /* 0x0006d40f01007387 */ /* 0x0001e80000100800 */
[----:B------:R1:W-:Y:S01]  /*dc10*/  STL [R1+0x6a0], R8 ;  /* 0x0006a00801007387 */ /* 0x0003e20000100800 */
[----:B0-----:R-:W-:-:S03]  /*dc20*/  IADD3 R15, P5, R9, R2, RZ ;  /* 0x00000002090f7210 */ /* 0x001fc60007fbe0ff */
[----:B-1----:R-:W5:Y:S04]  /*dc30*/  LDL.LU R8, [R1+0x6c] ;  /* 0x00006c0001087983 */ /* 0x002f680000300800 */
        /* <DEDUP_REMOVED lines=31> */
[C---:B------:R-:W-:Y:S02]  /*de30*/  IMAD.X R16, R13.reuse, 0x1, R4, P5 ;  /* 0x000000010d107824 */ /* 0x040fe400028e0604 */
[----:B------:R-:W-:Y:S01]  /*de40*/  IMAD.X R13, R13, 0x1, R3, P2 ;  /* 0x000000010d0d7824 */ /* 0x000fe200010e0603 */
[----:B0-----:R-:W-:Y:S02]  /*de50*/  IADD3 R15, P5, R17, R0, RZ ;  /* 0x00000000110f7210 */ /* 0x001fe40007fbe0ff */
[----:B------:R-:W-:Y:S04]  /*de60*/  STL [R1+0x6d8], R16 ;  /* 0x0006d81001007387 */ /* 0x000fe80000100800 */
[----:B------:R-:W3:Y:S04]  /*de70*/  LDL.LU R17, [R1+0x12c] ;  /* 0x00012c0001117983 */ /* 0x000ee80000300800 */
[----:B------:R-:W-:Y:S04]  /*de80*/  STL [R1+0x714], R15 ;  /* 0x0007140f01007387 */ /* 0x000fe80000100800 */
[----:B------:R0:W-:Y:S04]  /*de90*/  STL [R1+0x6e0], R13 ;  /* 0x0006e00d01007387 */ /* 0x0001e80000100800 */
[----:B0-----:R-:W3:Y:S01]  /*dea0*/  LDL.LU R13, [R1+0x80] ;  /* 0x00008000010d7983 */ /* 0x001ee20000300800 */
[----:B----4-:R-:W-:-:S05]  /*deb0*/  IADD3 R15, P2, R7, R2, RZ ;  /* 0x00000002070f7210 */ /* 0x010fca0007f5e0ff */
[----:B------:R0:W-:Y:S01]  /*dec0*/  STL [R1+0x71c], R15 ;  /* 0x00071c0f01007387 */ /* 0x0001e20000100800 */
[C---:B-----5:R-:W-:Y:S02]  /*ded0*/  IMAD.X R16, R14.reuse, 0x1, R4, P1 ;  /* 0x000000010e107824 */ /* 0x060fe400008e0604 */
[----:B------:R-:W-:Y:S01]  /*dee0*/  IMAD.X R14, R14, 0x1, R3, P0 ;  /* 0x000000010e0e7824 */ /* 0x000fe200000e0603 */
[----:B0-----:R-:W-:Y:S02]  /*def0*/  IADD3 R15, P1, R7, R0, RZ ;  /* 0x00000000070f7210 */ /* 0x001fe40007f3e0ff */
[----:B------:R-:W-:Y:S04]  /*df00*/  STL [R1+0x6e8], R16 ;  /* 0x0006e81001007387 */ /* 0x000fe80000100800 */
[----:B------:R-:W4:Y:S04]  /*df10*/  LDL.LU R7, [R1+0x134] ;  /* 0x0001340001077983 */ /* 0x000f280000300800 */
        /* <DEDUP_REMOVED lines=63> */
[----:B-1----:R-:W5:Y:S04]  /*e310*/  LDL.LU R14, [R1+0xa4] ;  /* 0x0000a400010e7983 */ /* 0x002f680000300800 */
[----:B------:R0:W-:Y:S01]  /*e320*/  STL [R1+0x78c], R15 ;  /* 0x00078c0f01007387 */ /* 0x0001e20000100800 */
[C---:B------:R-:W-:Y:S02]  /*e330*/  IMAD.X R16, R8.reuse, 0x1, R4, P1 ;  /* 0x0000000108107824 */ /* 0x040fe400008e0604 */
[----:B------:R-:W-:Y:S01]  /*e340*/  IMAD.X R8, R8, 0x1, R3, P0 ;  /* 0x0000000108087824 */ /* 0x000fe200000e0603 */
[----:B0-----:R-:W-:Y:S02]  /*e350*/  IADD3 R15, P1, R5, R0, RZ ;  /* 0x00000000050f7210 */ /* 0x001fe40007f3e0ff */
[----:B------:R-:W-:Y:S04]  /*e360*/  STL [R1+0x758], R16 ;  /* 0x0007581001007387 */ /* 0x000fe80000100800 */
        /* <DEDUP_REMOVED lines=586> */
[C---:B-----5:R-:W-:Y:S01]  /*10810*/  IMAD.X R16, R14.reuse, 0x1, R4, P2 ;  /* 0x000000010e107824 */ /* 0x060fe200010e0604 */
[----:B0-----:R-:W-:Y:S02]  /*10820*/  IADD3 R15, P2, R7, R0, RZ ;  /* 0x00000000070f7210 */ /* 0x001fe40007f5e0ff */
[----:B------:R-:W4:Y:S04]  /*10830*/  LDL.LU R7, [R1+0x28c] ;  /* 0x00028c0001077983 */ /* 0x000f280000300800 */
[----:B------:R0:W-:Y:S04]  /*10840*/  STL [R1+0xb08], R16 ;  /* 0x000b081001007387 */ /* 0x0001e80000100800 */
[----:B------:R1:W-:Y:S01]  /*10850*/  STL [R1+0xb44], R15 ;  /* 0x000b440f01007387 */ /* 0x0003e20000100800 */
[----:B0-----:R-:W-:-:S03]  /*10860*/  IMAD.X R16, R14, 0x1, R3, P1 ;  /* 0x000000010e107824 */ /* 0x001fc600008e0603 */
[----:B------:R-:W5:Y:S01]  /*10870*/  LDL.LU R14, [R1+0x334] ;  /* 0x00033400010e7983 */ /* 0x000f620000300800 */
[----:B-1----:R-:W-:-:S03]  /*10880*/  IADD3 R15, P1, R5, R2, RZ ;  /* 0x00000002050f7210 */ /* 0x002fc60007f3e0ff */
[----:B------:R0:W-:Y:S04]  /*10890*/  STL [R1+0xb10], R16 ;  /* 0x000b101001007387 */ /* 0x0001e80000100800 */
[----:B------:R1:W-:Y:S01]  /*108a0*/  STL [R1+0xb4c], R15 ;  /* 0x000b4c0f01007387 */ /* 0x0003e20000100800 */
[C---:B0-----:R-:W-:Y:S01]  /*108b0*/  IMAD.X R16, R8.reuse, 0x1, R4, P0 ;  /* 0x0000000108107824 */ /* 0x041fe200000e0604 */
[----:B-1----:R-:W-:Y:S02]  /*108c0*/  IADD3 R15, P0, R5, R0, RZ ;  /* 0x00000000050f7210 */ /* 0x002fe40007f1e0ff */
[----:B------:R-:W5:Y:S04]  /*108d0*/  LDL.LU R5, [R1+0x290] ;  /* 0x0002900001057983 */ /* 0x000f680000300800 */
        /* <DEDUP_REMOVED lines=17> */
[----:B0-----:R-:W-:Y:S01]  /*109f0*/  IMAD.X R16, R11, 0x1, R4, P5 ;  /* 0x000000010b107824 */ /* 0x001fe200028e0604 */
[----:B-1----:R-:W-:Y:S02]  /*10a00*/  IADD3 R15, P5, R19, R0, RZ ;  /* 0x00000000130f7210 */ /* 0x002fe40007fbe0ff */
[----:B------:R-:W5:Y:S04]  /*10a10*/  LDL.LU R19, [R1+0x2a0] ;  /* 0x0002a00001137983 */ /* 0x000f680000300800 */
[----:B------:R0:W-:Y:S04]  /*10a20*/  STL [R1+0xb38], R16 ;  /* 0x000b381001007387 */ /* 0x0001e80000100800 */
[----:B------:R2:W-:Y:S01]  /*10a30*/  STL [R1+0xb74], R15 ;  /* 0x000b740f01007387 */ /* 0x0005e20000100800 */
[----:B0-----:R-:W-:-:S03]  /*10a40*/  IMAD.X R16, R11, 0x1, R3, P2 ;  /* 0x000000010b107824 */ /* 0x001fc600010e0603 */
[----:B------:R-:W5:Y:S04]  /*10a50*/  LDL.LU R11, [R1+0x340] ;  /* 0x00034000010b7983 */ /* 0x000f680000300800 */
[----:B------:R3:W-:Y:S01]  /*10a60*/  STL [R1+0xb40], R16 ;  /* 0x000b401001007387 */ /* 0x0007e20000100800 */
[----:B--2---:R-:W-:-:S05]  /*10a70*/  IADD3 R15, P2, R6, R2, RZ ;  /* 0x00000002060f7210 */ /* 0x004fca0007f5e0ff */
[----:B------:R0:W-:Y:S01]  /*10a80*/  STL [R1+0xb7c], R15 ;  /* 0x000b7c0f01007387 */ /* 0x0001e20000100800 */
[----:B---3--:R-:W-:Y:S01]  /*10a90*/  IMAD.X R16, R12, 0x1, R4, P1 ;  /* 0x000000010c107824 */ /* 0x008fe200008e0604 */
[----:B0-----:R-:W-:Y:S01]  /*10aa0*/  IADD3 R15, P1, R6, R0, RZ ;  /* 0x00000000060f7210 */ /* 0x001fe20007f3e0ff */
[----:B------:R-:W-:-:S03]  /*10ab0*/  IMAD.X R6, R12, 0x1, R3, P0 ;  /* 0x000000010c067824 */ /* 0x000fc600000e0603 */
[----:B------:R0:W-:Y:S04]  /*10ac0*/  STL [R1+0xb48], R16 ;  /* 0x000b481001007387 */ /* 0x0001e80000100800 */
[----:B------:R-:W2:Y:S04]  /*10ad0*/  LDL.LU R12, [R1+0x2a4] ;  /* 0x0002a400010c7983 */ /* 0x000ea80000300800 */
[----:B------:R-:W-:Y:S04]  /*10ae0*/  STL [R1+0xb84], R15 ;  /* 0x000b840f01007387 */ /* 0x000fe80000100800 */
[----:B------:R1:W-:Y:S01]  /*10af0*/  STL [R1+0xb50], R6 ;  /* 0x000b500601007387 */ /* 0x0003e20000100800 */
[----:B0-----:R-:W-:-:S03]  /*10b00*/  IADD3 R16, P0, R17, R2, RZ ;  /* 0x0000000211107210 */ /* 0x001fc60007f1e0ff */
[----:B-1----:R-:W3:Y:S04]  /*10b10*/  LDL.LU R6, [R1+0x344] ;  /* 0x0003440001067983 */ /* 0x002ee80000300800 */
[----:B------:R0:W-:Y:S01]  /*10b20*/  STL [R1+0xb8c], R16 ;  /* 0x000b8c1001007387 */ /* 0x0001e20000100800 */
[----:B------:R-:W-:Y:S01]  /*10b30*/  IMAD.X R15, R13, 0x1, R4, P4 ;  /* 0x000000010d0f7824 */ /* 0x000fe200020e0604 */
[----:B------:R-:W-:Y:S01]  /*10b40*/  IADD3 R17, P4, R17, R0, RZ ;  /* 0x0000000011117210 */ /* 0x000fe20007f9e0ff */
[----:B0-----:R-:W-:-:S03]  /*10b50*/  IMAD.X R16, R13, 0x1, R3, P3 ;  /* 0x000000010d107824 */ /* 0x001fc600018e0603 */
[----:B------:R-:W-:Y:S04]  /*10b60*/  STL [R1+0xb58], R15 ;  /* 0x000b580f01007387 */ /* 0x000fe80000100800 */
[----:B------:R0:W-:Y:S04]  /*10b70*/  STL [R1+0xb94], R17 ;  /* 0x000b941101007387 */ /* 0x0001e80000100800 */
[----:B------:R-:W3:Y:S04]  /*10b80*/  LDL.LU R13, [R1+0x2ac] ;  /* 0x0002ac00010d7983 */ /* 0x000ee80000300800 */
[----:B------:R-:W-:Y:S04]  /*10b90*/  STL [R1+0xb60], R16 ;  /* 0x000b601001007387 */ /* 0x000fe80000100800 */
[----:B0-----:R-:W3:Y:S01]  /*10ba0*/  LDL.LU R17, [R1+0x348] ;  /* 0x0003480001117983 */ /* 0x001ee20000300800 */
[----:B----4-:R-:W-:-:S05]  /*10bb0*/  IADD3 R15, P3, R7, R2, RZ ;  /* 0x00000002070f7210 */ /* 0x010fca0007f7e0ff */
[----:B------:R5:W-:Y:S02]  /*10bc0*/  STL [R1+0xb9c], R15 ;  /* 0x000b9c0f01007387 */ /* 0x000be40000100800 */
[C---:B-----5:R-:W-:Y:S01]  /*10bd0*/  IMAD.X R15, R14.reuse, 0x1, R4, P6 ;  /* 0x000000010e0f7824 */ /* 0x060fe200030e0604 */
[----:B------:R-:W-:Y:S01]  /*10be0*/  IADD3 R7, P6, R7, R0, RZ ;  /* 0x0000000007077210 */ /* 0x000fe20007fde0ff */
[----:B------:R-:W-:-:S03]  /*10bf0*/  IMAD.X R14, R14, 0x1, R3, P5 ;  /* 0x000000010e0e7824 */ /* 0x000fc600028e0603 */
[----:B------:R0:W-:Y:S04]  /*10c00*/  STL [R1+0xb68], R15 ;  /* 0x000b680f01007387 */ /* 0x0001e80000100800 */
[----:B------:R1:W-:Y:S01]  /*10c10*/  STL [R1+0xba4], R7 ;  /* 0x000ba40701007387 */ /* 0x0003e20000100800 */
[----:B0-----:R-:W-:-:S03]  /*10c20*/  IADD3 R15, P5, R5, R2, RZ ;  /* 0x00000002050f7210 */ /* 0x001fc60007fbe0ff */
[----:B-1----:R-:W4:Y:S04]  /*10c30*/  LDL.LU R7, [R1+0x2b4] ;  /* 0x0002b40001077983 */ /* 0x002f280000300800 */
[----:B------:R0:W-:Y:S04]  /*10c40*/  STL [R1+0xb70], R14 ;  /* 0x000b700e01007387 */ /* 0x0001e80000100800 */
[----:B0-----:R-:W5:Y:S01]  /*10c50*/  LDL.LU R14, [R1+0x34c] ;  /* 0x00034c00010e7983 */ /* 0x001f620000300800 */
[----:B------:R-:W-:Y:S01]  /*10c60*/  IMAD.X R18, R8, 0x1, R4, P2 ;  /* 0x0000000108127824 */ /* 0x000fe200010e0604 */
[----:B------:R-:W-:-:S02]  /*10c70*/  IADD3 R16, P2, R5, R0, RZ ;  /* 0x0000000005107210 */ /* 0x000fc40007f5e0ff */
[----:B------:R0:W-:Y:S04]  /*10c80*/  STL [R1+0xbac], R15 ;  /* 0x000bac0f01007387 */ /* 0x0001e80000100800 */
[----:B------:R-:W-:Y:S01]  /*10c90*/  STL [R1+0xb78], R18 ;  /* 0x000b781201007387 */ /* 0x000fe20000100800 */
[----:B0-----:R-:W-:-:S03]  /*10ca0*/  IMAD.X R15, R8, 0x1, R3, P1 ;  /* 0x00000001080f7824 */ /* 0x001fc600008e0603 */
[----:B------:R-:W-:Y:S04]  /*10cb0*/  STL [R1+0xbb4], R16 ;  /* 0x000bb41001007387 */ /* 0x000fe80000100800 */
[----:B------:R-:W5:Y:S01]  /*10cc0*/  LDL.LU R8, [R1+0x2b8] ;  /* 0x0002b80001087983 */ /* 0x000f620000300800 */
[----:B------:R-:W-:-:S03]  /*10cd0*/  IADD3 R5, P1, R9, R2, RZ ;  /* 0x0000000209057210 */ /* 0x000fc60007f3e0ff */
[----:B------:R-:W-:Y:S04]  /*10ce0*/  STL [R1+0xb80], R15 ;  /* 0x000b800f01007387 */ /* 0x000fe80000100800 */
[----:B------:R-:W5:Y:S04]  /*10cf0*/  LDL.LU R21, [R1+0x350] ;  /* 0x0003500001157983 */ /* 0x000f680000300800 */
[----:B------:R0:W-:Y:S02]  /*10d00*/  STL [R1+0xbbc], R5 ;  /* 0x000bbc0501007387 */ /* 0x0001e40000100800 */
[C---:B0-----:R-:W-:Y:S01]  /*10d10*/  IMAD.X R5, R10.reuse, 0x1, R4, P0 ;  /* 0x000000010a057824 */ /* 0x041fe200000e0604 */
[----:B------:R-:W-:Y:S01]  /*10d20*/  IADD3 R9, P0, R9, R0, RZ ;  /* 0x0000000009097210 */ /* 0x000fe20007f1e0ff */
[----:B------:R-:W-:-:S03]  /*10d30*/  IMAD.X R10, R10, 0x1, R3, P4 ;  /* 0x000000010a0a7824 */ /* 0x000fc600020e0603 */
[----:B------:R0:W-:Y:S04]  /*10d40*/  STL [R1+0xb88], R5 ;  /* 0x000b880501007387 */ /* 0x0001e80000100800 */
[----:B------:R1:W-:Y:S01]  /*10d50*/  STL [R1+0xbc4], R9 ;  /* 0x000bc40901007387 */ /* 0x0003e20000100800 */
[----:B0-----:R-:W-:-:S03]  /*10d60*/  IADD3 R5, P4, R19, R2, RZ ;  /* 0x0000000213057210 */ /* 0x001fc60007f9e0ff */
[----:B-1----:R-:W5:Y:S04]  /*10d70*/  LDL.LU R9, [R1+0x2c0] ;  /* 0x0002c00001097983 */ /* 0x002f680000300800 */
[----:B------:R0:W-:Y:S01]  /*10d80*/  STL [R1+0xb90], R10 ;  /* 0x000b900a01007387 */ /* 0x0001e20000100800 */
[----:B------:R-:W-:-:S03]  /*10d90*/  IMAD.X R16, R11, 0x1, R4, P3 ;  /* 0x000000010b107824 */ /* 0x000fc600018e0604 */
[----:B0-----:R-:W5:Y:S01]  /*10da0*/  LDL.LU R10, [R1+0x354] ;  /* 0x00035400010a7983 */ /* 0x001f620000300800 */
[----:B------:R-:W-:-:S03]  /*10db0*/  IADD3 R15, P3, R19, R0, RZ ;  /* 0x00000000130f7210 */ /* 0x000fc60007f7e0ff */
[----:B------:R0:W-:Y:S04]  /*10dc0*/  STL [R1+0xbcc], R5 ;  /* 0x000bcc0501007387 */ /* 0x0001e80000100800 */
[----:B0-----:R-:W5:Y:S04]  /*10dd0*/  LDL.LU R5, [R1+0x2c4] ;  /* 0x0002c40001057983 */ /* 0x001f680000300800 */
[----:B------:R0:W-:Y:S04]  /*10de0*/  STL [R1+0xb98], R16 ;  /* 0x000b981001007387 */ /* 0x0001e80000100800 */
[----:B------:R2:W-:Y:S01]  /*10df0*/  STL [R1+0xbd4], R15 ;  /* 0x000bd40f01007387 */ /* 0x0005e20000100800 */
[----:B0-----:R-:W-:-:S03]  /*10e00*/  IMAD.X R16, R11, 0x1, R3, P6 ;  /* 0x000000010b107824 */ /* 0x001fc600030e0603 */
[----:B------:R-:W5:Y:S04]  /*10e10*/  LDL.LU R11, [R1+0x358] ;  /* 0x00035800010b7983 */ /* 0x000f680000300800 */
[----:B------:R3:W-:Y:S01]  /*10e20*/  STL [R1+0xba0], R16 ;  /* 0x000ba01001007387 */ /* 0x0007e20000100800 */
[----:B--2---:R-:W-:-:S05]  /*10e30*/  IADD3 R15, P6, R12, R2, RZ ;  /* 0x000000020c0f7210 */ /* 0x004fca0007fde0ff */
[----:B------:R0:W-:Y:S01]  /*10e40*/  STL [R1+0xbdc], R15 ;  /* 0x000bdc0f01007387 */ /* 0x0001e20000100800 */
[--C-:B---3--:R-:W-:Y:S01]  /*10e50*/  IMAD.X R16, R6, 0x1, R4.reuse, P5 ;  /* 0x0000000106107824 */ /* 0x108fe200028e0604 */
[----:B0-----:R-:W-:Y:S02]  /*10e60*/  IADD3 R15, P5, R12, R0, RZ ;  /* 0x000000000c0f7210 */ /* 0x001fe40007fbe0ff */
[----:B------:R-:W2:Y:S04]  /*10e70*/  LDL.LU R12, [R1+0x2cc] ;  /* 0x0002cc00010c7983 */ /* 0x000ea80000300800 */
[----:B------:R-:W-:Y:S04]  /*10e80*/  STL [R1+0xba8], R16 ;  /* 0x000ba81001007387 */ /* 0x000fe80000100800 */
[----:B------:R-:W3:Y:S04]  /*10e90*/  LDL.LU R19, [R1+0x35c] ;  /* 0x00035c0001137983 */ /* 0x000ee80000300800 */
[----:B------:R0:W-:Y:S02]  /*10ea0*/  STL [R1+0xbe4], R15 ;  /* 0x000be40f01007387 */ /* 0x0001e40000100800 */
[----:B0-----:R-:W-:Y:S01]  /*10eb0*/  IMAD.X R15, R6, 0x1, R3, P2 ;  /* 0x00000001060f7824 */ /* 0x001fe200010e0603 */
[----:B------:R-:W-:Y:S01]  /*10ec0*/  IADD3 R6, P2, R13, R2, RZ ;  /* 0x000000020d067210 */ /* 0x000fe20007f5e0ff */
[----:B------:R-:W-:-:S03]  /*10ed0*/  IMAD.X R16, R17, 0x1, R4, P1 ;  /* 0x0000000111107824 */ /* 0x000fc600008e0604 */
[----:B------:R0:W-:Y:S04]  /*10ee0*/  STL [R1+0xbb0], R15 ;  /* 0x000bb00f01007387 */ /* 0x0001e80000100800 */
[----:B------:R1:W-:Y:S01]  /*10ef0*/  STL [R1+0xbec], R6 ;  /* 0x000bec0601007387 */ /* 0x0003e20000100800 */
[----:B0-----:R-:W-:-:S03]  /*10f00*/  IADD3 R15, P1, R13, R0, RZ ;  /* 0x000000000d0f7210 */ /* 0x001fc60007f3e0ff */
[----:B-1----:R-:W3:Y:S04]  /*10f10*/  LDL.LU R6, [R1+0x2d0] ;  /* 0x0002d00001067983 */ /* 0x002ee80000300800 */
[----:B------:R4:W-:Y:S04]  /*10f20*/  STL [R1+0xbb8], R16 ;  /* 0x000bb81001007387 */ /* 0x0009e80000100800 */
[----:B------:R-:W3:Y:S01]  /*10f30*/  LDL.LU R13, [R1+0x360] ;  /* 0x00036000010d7983 */ /* 0x000ee20000300800 */
[----:B------:R-:W-:-:S03]  /*10f40*/  IMAD.X R17, R17, 0x1, R3, P0 ;  /* 0x0000000111117824 */ /* 0x000fc600000e0603 */
[----:B------:R-:W-:Y:S04]  /*10f50*/  STL [R1+0xbf4], R15 ;  /* 0x000bf40f01007387 */ /* 0x000fe80000100800 */
[----:B------:R0:W-:Y:S01]  /*10f60*/  STL [R1+0xbc0], R17 ;  /* 0x000bc01101007387 */ /* 0x0001e20000100800 */
[----:B----4-:R-:W-:-:S03]  /*10f70*/  IADD3 R16, P0, R7, R2, RZ ;  /* 0x0000000207107210 */ /* 0x010fc60007f1e0ff */
[----:B0-----:R-:W4:Y:S04]  /*10f80*/  LDL.LU R17, [R1+0x2d8] ;  /* 0x0002d80001117983 */ /* 0x001f280000300800 */
[----:B------:R0:W-:Y:S01]  /*10f90*/  STL [R1+0xbfc], R16 ;  /* 0x000bfc1001007387 */ /* 0x0001e20000100800 */
[----:B-----5:R-:W-:-:S05]  /*10fa0*/  IMAD.X R15, R14, 0x1, R4, P4 ;  /* 0x000000010e0f7824 */ /* 0x020fca00020e0604 */
[----:B------:R1:W-:Y:S01]  /*10fb0*/  STL [R1+0xbc8], R15 ;  /* 0x000bc80f01007387 */ /* 0x0003e20000100800 */
[----:B0-----:R-:W-:-:S03]  /*10fc0*/  IADD3 R16, P4, R7, R0, RZ ;  /* 0x0000000007107210 */ /* 0x001fc60007f9e0ff */
[----:B------:R-:W5:Y:S04]  /*10fd0*/  LDL.LU R7, [R1+0x364] ;  /* 0x0003640001077983 */ /* 0x000f680000300800 */
[----:B------:R0:W-:Y:S01]  /*10fe0*/  STL [R1+0xc04], R16 ;  /* 0x000c041001007387 */ /* 0x0001e20000100800 */
[----:B-1----:R-:W-:Y:S01]  /*10ff0*/  IMAD.X R15, R14, 0x1, R3, P3 ;  /* 0x000000010e0f7824 */ /* 0x002fe200018e0603 */
[----:B------:R-:W-:-:S04]  /*11000*/  IADD3 R14, P3, R8, R2, RZ ;  /* 0x00000002080e7210 */ /* 0x000fc80007f7e0ff */
[----:B------:R1:W-:Y:S04]  /*11010*/  STL [R1+0xbd0], R15 ;  /* 0x000bd00f01007387 */ /* 0x0003e80000100800 */
[----:B------:R1:W-:Y:S01]  /*11020*/  STL [R1+0xc0c], R14 ;  /* 0x000c0c0e01007387 */ /* 0x0003e20000100800 */
[C---:B0-----:R-:W-:Y:S01]  /*11030*/  IMAD.X R16, R21.reuse, 0x1, R4, P6 ;  /* 0x0000000115107824 */ /* 0x041fe200030e0604 */
[----:B-1----:R-:W-:Y:S02]  /*11040*/  IADD3 R15, P6, R8, R0, RZ ;  /* 0x00000000080f7210 */ /* 0x002fe40007fde0ff */
[----:B------:R-:W5:Y:S04]  /*11050*/  LDL.LU R14, [R1+0x2e0] ;  /* 0x0002e000010e7983 */ /* 0x000f680000300800 */
[----:B------:R0:W-:Y:S04]  /*11060*/  STL [R1+0xbd8], R16 ;  /* 0x000bd81001007387 */ /* 0x0001e80000100800 */
[----:B------:R-:W5:Y:S01]  /*11070*/  LDL.LU R8, [R1+0x368] ;  /* 0x0003680001087983 */ /* 0x000f620000300800 */
[----:B------:R-:W-:-:S03]  /*11080*/  IMAD.X R18, R21, 0x1, R3, P5 ;  /* 0x0000000115127824 */ /* 0x000fc600028e0603 */
[----:B------:R1:W-:Y:S04]  /*11090*/  STL [R1+0xc14], R15 ;  /* 0x000c140f01007387 */ /* 0x0003e80000100800 */
[----:B------:R-:W-:Y:S01]  /*110a0*/  STL [R1+0xbe0], R18 ;  /* 0x000be01201007387 */ /* 0x000fe20000100800 */
[----:B0-----:R-:W-:-:S05]  /*110b0*/  IADD3 R16, P5, R9, R2, RZ ;  /* 0x0000000209107210 */ /* 0x001fca0007fbe0ff */
[----:B------:R-:W-:Y:S01]  /*110c0*/  STL [R1+0xc1c], R16 ;  /* 0x000c1c1001007387 */ /* 0x000fe20000100800 */
[C---:B-1----:R-:W-:Y:S01]  /*110d0*/  IMAD.X R15, R10.reuse, 0x1, R4, P2 ;  /* 0x000000010a0f7824 */ /* 0x042fe200010e0604 */
[----:B------:R-:W-:Y:S01]  /*110e0*/  IADD3 R9, P2, R9, R0, RZ ;  /* 0x0000000009097210 */ /* 0x000fe20007f5e0ff */
[----:B------:R-:W-:-:S03]  /*110f0*/  IMAD.X R10, R10, 0x1, R3, P1 ;  /* 0x000000010a0a7824 */ /* 0x000fc600008e0603 */
[----:B------:R0:W-:Y:S04]  /*11100*/  STL [R1+0xbe8], R15 ;  /* 0x000be80f01007387 */ /* 0x0001e80000100800 */
[----:B------:R1:W-:Y:S01]  /*11110*/  STL [R1+0xc24], R9 ;  /* 0x000c240901007387 */ /* 0x0003e20000100800 */
[----:B0-----:R-:W-:-:S03]  /*11120*/  IADD3 R15, P1, R5, R2, RZ ;  /* 0x00000002050f7210 */ /* 0x001fc60007f3e0ff */
[----:B-1----:R-:W5:Y:S04]  /*11130*/  LDL.LU R9, [R1+0x2e4] ;  /* 0x0002e40001097983 */ /* 0x002f680000300800 */
[----:B------:R0:W-:Y:S04]  /*11140*/  STL [R1+0xbf0], R10 ;  /* 0x000bf00a01007387 */ /* 0x0001e80000100800 */
[----:B0-----:R-:W5:Y:S01]  /*11150*/  LDL.LU R10, [R1+0x36c] ;  /* 0x00036c00010a7983 */ /* 0x001f620000300800 */
[----:B------:R-:W-:-:S03]  /*11160*/  IMAD.X R16, R11, 0x1, R4, P0 ;  /* 0x000000010b107824 */ /* 0x000fc600000e0604 */
[----:B------:R0:W-:Y:S04]  /*11170*/  STL [R1+0xc2c], R15 ;  /* 0x000c2c0f01007387 */ /* 0x0001e80000100800 */
[----:B------:R-:W-:Y:S01]  /*11180*/  STL [R1+0xbf8], R16 ;  /* 0x000bf81001007387 */ /* 0x000fe20000100800 */
[----:B0-----:R-:W-:Y:S01]  /*11190*/  IADD3 R15, P0, R5, R0, RZ ;  /* 0x00000000050f7210 */ /* 0x001fe20007f1e0ff */
[----:B------:R-:W-:-:S04]  /*111a0*/  IMAD.X R5, R11, 0x1, R3, P4 ;  /* 0x000000010b057824 */ /* 0x000fc800020e0603 */
[----:B------:R3:W-:Y:S04]  /*111b0*/  STL [R1+0xc34], R15 ;  /* 0x000c340f01007387 */ /* 0x0007e80000100800 */
[----:B------:R0:W-:Y:S01]  /*111c0*/  STL [R1+0xc00], R5 ;  /* 0x000c000501007387 */ /* 0x0001e20000100800 */
[----:B--2---:R-:W-:-:S05]  /*111d0*/  IADD3 R11, P4, R12, R2, RZ ;  /* 0x000000020c0b7210 */ /* 0x004fca0007f9e0ff */
[----:B------:R1:W-:Y:S01]  /*111e0*/  STL [R1+0xc3c], R11 ;  /* 0x000c3c0b01007387 */ /* 0x0003e20000100800 */
[C---:B---3--:R-:W-:Y:S01]  /*111f0*/  IMAD.X R15, R19.reuse, 0x1, R4, P3 ;  /* 0x00000001130f7824 */ /* 0x048fe200018e0604 */
[----:B0-----:R-:W-:Y:S02]  /*11200*/  IADD3 R5, P3, R12, R0, RZ ;  /* 0x000000000c057210 */ /* 0x001fe40007f7e0ff */
[----:B-1----:R-:W2:Y:S04]  /*11210*/  LDL.LU R11, [R1+0x2ec] ;  /* 0x0002ec00010b7983 */ /* 0x002ea80000300800 */
[----:B------:R-:W-:Y:S04]  /*11220*/  STL [R1+0xc08], R15 ;  /* 0x000c080f01007387 */ /* 0x000fe80000100800 */
[----:B------:R-:W3:Y:S04]  /*11230*/  LDL.LU R12, [R1+0x370] ;  /* 0x00037000010c7983 */ /* 0x000ee80000300800 */
[----:B------:R0:W-:Y:S02]  /*11240*/  STL [R1+0xc44], R5 ;  /* 0x000c440501007387 */ /* 0x0001e40000100800 */
[----:B0-----:R-:W-:Y:S01]  /*11250*/  IMAD.X R5, R19, 0x1, R3, P6 ;  /* 0x0000000113057824 */ /* 0x001fe200030e0603 */
[----:B------:R-:W-:-:S04]  /*11260*/  IADD3 R16, P6, R6, R2, RZ ;  /* 0x0000000206107210 */ /* 0x000fc80007fde0ff */
[----:B------:R0:W-:Y:S04]  /*11270*/  STL [R1+0xc10], R5 ;  /* 0x000c100501007387 */ /* 0x0001e80000100800 */
[----:B------:R1:W-:Y:S01]  /*11280*/  STL [R1+0xc4c], R16 ;  /* 0x000c4c1001007387 */ /* 0x0003e20000100800 */
[C---:B------:R-:W-:Y:S01]  /*11290*/  IMAD.X R15, R13.reuse, 0x1, R4, P5 ;  /* 0x000000010d0f7824 */ /* 0x040fe200028e0604 */
[----:B0-----:R-:W-:Y:S01]  /*112a0*/  IADD3 R5, P5, R6, R0, RZ ;  /* 0x0000000006057210 */ /* 0x001fe20007fbe0ff */
[----:B------:R-:W-:Y:S01]  /*112b0*/  IMAD.X R6, R13, 0x1, R3, P2 ;  /* 0x000000010d067824 */ /* 0x000fe200010e0603 */
[----:B-1----:R-:W3:Y:S04]  /*112c0*/  LDL.LU R16, [R1+0x2f0] ;  /* 0x0002f00001107983 */ /* 0x002ee80000300800 */
[----:B------:R-:W-:Y:S04]  /*112d0*/  STL [R1+0xc18], R15 ;  /* 0x000c180f01007387 */ /* 0x000fe80000100800 */
[----:B------:R4:W-:Y:S04]  /*112e0*/  STL [R1+0xc54], R5 ;  /* 0x000c540501007387 */ /* 0x0009e80000100800 */
[----:B------:R-:W3:Y:S01]  /*112f0*/  LDL.LU R13, [R1+0x374] ;  /* 0x00037400010d7983 */ /* 0x000ee20000300800 */
[----:B----4-:R-:W-:-:S03]  /*11300*/  IADD3 R5, P2, R17, R2, RZ ;  /* 0x0000000211057210 */ /* 0x010fc60007f5e0ff */
[----:B------:R0:W-:Y:S04]  /*11310*/  STL [R1+0xc20], R6 ;  /* 0x000c200601007387 */ /* 0x0001e80000100800 */
[----:B------:R1:W-:Y:S01]  /*11320*/  STL [R1+0xc5c], R5 ;  /* 0x000c5c0501007387 */ /* 0x0003e20000100800 */
[----:B-----5:R-:W-:Y:S01]  /*11330*/  IMAD.X R15, R7, 0x1, R4, P1 ;  /* 0x00000001070f7824 */ /* 0x020fe200008e0604 */
[----:B0-----:R-:W-:Y:S01]  /*11340*/  IADD3 R6, P1, R17, R0, RZ ;  /* 0x0000000011067210 */ /* 0x001fe20007f3e0ff */
[----:B-1----:R-:W-:-:S03]  /*11350*/  IMAD.X R5, R7, 0x1, R3, P0 ;  /* 0x0000000107057824 */ /* 0x002fc600000e0603 */
[----:B------:R0:W-:Y:S04]  /*11360*/  STL [R1+0xc28], R15 ;  /* 0x000c280f01007387 */ /* 0x0001e80000100800 */
[----:B------:R-:W4:Y:S04]  /*11370*/  LDL.LU R24, [R1+0x2f8] ;  /* 0x0002f80001187983 */ /* 0x000f280000300800 */
[----:B------:R-:W-:Y:S04]  /*11380*/  STL [R1+0xc64], R6 ;  /* 0x000c640601007387 */ /* 0x000fe80000100800 */
[----:B0-----:R-:W5:Y:S04]  /*11390*/  LDL.LU R15, [R1+0x378] ;  /* 0x00037800010f7983 */ /* 0x001f680000300800 */
[----:B------:R0:W-:Y:S04]  /*113a0*/  STL [R1+0xc30], R5 ;  /* 0x000c300501007387 */ /* 0x0001e80000100800 */
[----:B------:R-:W5:Y:S01]  /*113b0*/  LDL.LU R21, [R1+0x300] ;  /* 0x0003000001157983 */ /* 0x000f620000300800 */
[----:B0-----:R-:W-:Y:S01]  /*113c0*/  IADD3 R5, P0, R14, R2, RZ ;  /* 0x000000020e057210 */ /* 0x001fe20007f1e0ff */
[----:B------:R-:W-:-:S04]  /*113d0*/  IMAD.X R6, R8, 0x1, R4, P4 ;  /* 0x0000000108067824 */ /* 0x000fc800020e0604 */
[----:B------:R0:W-:Y:S01]  /*113e0*/  STL [R1+0xc6c], R5 ;  /* 0x000c6c0501007387 */ /* 0x0001e20000100800 */
[----:B------:R-:W-:-:S03]  /*113f0*/  IMAD.X R7, R8, 0x1, R3, P3 ;  /* 0x0000000108077824 */ /* 0x000fc600018e0603 */
[----:B0-----:R-:W5:Y:S04]  /*11400*/  LDL.LU R5, [R1+0x37c] ;  /* 0x00037c0001057983 */ /* 0x001f680000300800 */
[----:B------:R0:W-:Y:S04]  /*11410*/  STL [R1+0xc38], R6 ;  /* 0x000c380601007387 */ /* 0x0001e80000100800 */
[----:B------:R-:W5:Y:S01]  /*11420*/  LDL.LU R19, [R1+0x304] ;  /* 0x0003040001137983 */ /* 0x000f620000300800 */
[----:B0-----:R-:W-:-:S05]  /*11430*/  IADD3 R6, P4, R14, R0, RZ ;  /* 0x000000000e067210 */ /* 0x001fca0007f9e0ff */
[----:B------:R0:W-:Y:S04]  /*11440*/  STL [R1+0xc74], R6 ;  /* 0x000c740601007387 */ /* 0x0001e80000100800 */
[----:B0-----:R-:W5:Y:S04]  /*11450*/  LDL.LU R6, [R1+0x380] ;  /* 0x0003800001067983 */ /* 0x001f680000300800 */
[----:B------:R0:W-:Y:S04]  /*11460*/  STL [R1+0xc40], R7 ;  /* 0x000c400701007387 */ /* 0x0001e80000100800 */
[----:B------:R-:W5:Y:S01]  /*11470*/  LDL.LU R17, [R1+0x30c] ;  /* 0x00030c0001117983 */ /* 0x000f620000300800 */
[----:B0-----:R-:W-:-:S05]  /*11480*/  IADD3 R7, P3, R9, R2, RZ ;  /* 0x0000000209077210 */ /* 0x001fca0007f7e0ff */
[----:B------:R0:W-:Y:S01]  /*11490*/  STL [R1+0xc7c], R7 ;  /* 0x000c7c0701007387 */ /* 0x0001e20000100800 */
[----:B------:R-:W-:-:S03]  /*114a0*/  IMAD.X R8, R10, 0x1, R4, P6 ;  /* 0x000000010a087824 */ /* 0x000fc600030e0604 */
[----:B0-----:R-:W5:Y:S04]  /*114b0*/  LDL.LU R7, [R1+0x384] ;  /* 0x0003840001077983 */ /* 0x001f680000300800 */
[----:B------:R0:W-:Y:S04]  /*114c0*/  STL [R1+0xc48], R8 ;  /* 0x000c480801007387 */ /* 0x0001e80000100800 */
[----:B------:R-:W5:Y:S01]  /*114d0*/  LDL.LU R14, [R1+0x310] ;  /* 0x00031000010e7983 */ /* 0x000f620000300800 */
[----:B0-----:R-:W-:Y:S01]  /*114e0*/  IADD3 R8, P6, R9, R0, RZ ;  /* 0x0000000009087210 */ /* 0x001fe20007fde0ff */
[----:B------:R-:W-:-:S04]  /*114f0*/  IMAD.X R9, R10, 0x1, R3, P5 ;  /* 0x000000010a097824 */ /* 0x000fc800028e0603 */
[----:B------:R0:W-:Y:S04]  /*11500*/  STL [R1+0xc84], R8 ;  /* 0x000c840801007387 */ /* 0x0001e80000100800 */
[----:B0-----:R-:W5:Y:S04]  /*11510*/  LDL.LU R8, [R1+0x388] ;  /* 0x0003880001087983 */ /* 0x001f680000300800 */
[----:B------:R0:W-:Y:S04]  /*11520*/  STL [R1+0xc50], R9 ;  /* 0x000c500901007387 */ /* 0x0001e80000100800 */
[----:B0-----:R-:W5:Y:S01]  /*11530*/  LDL.LU R9, [R1+0x318] ;  /* 0x0003180001097983 */ /* 0x001f620000300800 */
[----:B--2---:R-:W-:Y:S01]  /*11540*/  IADD3 R18, P5, R11, R2, RZ ;  /* 0x000000020b127210 */ /* 0x004fe20007fbe0ff */
[----:B---3--:R-:W-:-:S04]  /*11550*/  IMAD.X R10, R12, 0x1, R4, P2 ;  /* 0x000000010c0a7824 */ /* 0x008fc800010e0604 */
[----:B------:R-:W-:Y:S01]  /*11560*/  STL [R1+0xc8c], R18 ;  /* 0x000c8c1201007387 */ /* 0x000fe20000100800 */
[----:B------:R-:W-:Y:S01]  /*11570*/  IADD3 R11, P2, R11, R0, RZ ;  /* 0x000000000b0b7210 */ /* 0x000fe20007f5e0ff */
[----:B------:R-:W-:Y:S02]  /*11580*/  IMAD.X R12, R12, 0x1, R3, P1 ;  /* 0x000000010c0c7824 */ /* 0x000fe400008e0603 */
[----:B------:R0:W-:Y:S04]  /*11590*/  STL [R1+0xc58], R10 ;  /* 0x000c580a01007387 */ /* 0x0001e80000100800 */
[----:B0-----:R-:W2:Y:S04]  /*115a0*/  LDL.LU R10, [R1+0x38c] ;  /* 0x00038c00010a7983 */ /* 0x001ea80000300800 */
[----:B------:R0:W-:Y:S04]  /*115b0*/  STL [R1+0xc94], R11 ;  /* 0x000c940b01007387 */ /* 0x0001e80000100800 */
[----:B0-----:R-:W3:Y:S04]  /*115c0*/  LDL.LU R11, [R1+0x320] ;  /* 0x00032000010b7983 */ /* 0x001ee80000300800 */
[----:B------:R0:W-:Y:S01]  /*115d0*/  STL [R1+0xc60], R12 ;  /* 0x000c600c01007387 */ /* 0x0001e20000100800 */
[----:B------:R-:W-:-:S03]  /*115e0*/  IADD3 R18, P1, R16, R2, RZ ;  /* 0x0000000210127210 */ /* 0x000fc60007f3e0ff */
[----:B0-----:R-:W3:Y:S01]  /*115f0*/  LDL.LU R12, [R1+0x390] ;  /* 0x00039000010c7983 */ /* 0x001ee20000300800 */
[----:B------:R-:W-:-:S03]  /*11600*/  IMAD.X R20, R13, 0x1, R4, P0 ;  /* 0x000000010d147824 */ /* 0x000fc600000e0604 */
[----:B------:R0:W-:Y:S04]  /*11610*/  STL [R1+0xc9c], R18 ;  /* 0x000c9c1201007387 */ /* 0x0001e80000100800 */
[----:B------:R-:W-:Y:S01]  /*11620*/  STL [R1+0xc68], R20 ;  /* 0x000c681401007387 */ /* 0x000fe20000100800 */
[----:B0-----:R-:W-:-:S03]  /*11630*/  IMAD.X R18, R13, 0x1, R3, P4 ;  /* 0x000000010d127824 */ /* 0x001fc600020e0603 */
[----:B------:R-:W3:Y:S01]  /*11640*/  LDL.LU R13, [R1+0x394] ;  /* 0x00039400010d7983 */ /* 0x000ee20000300800 */
[----:B------:R-:W-:-:S05]  /*11650*/  IADD3 R16, P0, R16, R0, RZ ;  /* 0x0000000010107210 */ /* 0x000fca0007f1e0ff */
[----:B------:R4:W-:Y:S04]  /*11660*/  STL [R1+0xca4], R16 ;  /* 0x000ca41001007387 */ /* 0x0009e80000100800 */
[----:B------:R0:W-:Y:S01]  /*11670*/  STL [R1+0xc70], R18 ;  /* 0x000c701201007387 */ /* 0x0001e20000100800 */
[C---:B----4-:R-:W-:Y:S01]  /*11680*/  IADD3 R16, P4, R24.reuse, R2, RZ ;  /* 0x0000000218107210 */ /* 0x050fe20007f9e0ff */
[----:B-----5:R-:W-:Y:S01]  /*11690*/  IMAD.X R20, R15, 0x1, R4, P3 ;  /* 0x000000010f147824 */ /* 0x020fe200018e0604 */
[----:B0-----:R-:W-:-:S03]  /*116a0*/  IADD3 R18, P3, R24, R0, RZ ;  /* 0x0000000018127210 */ /* 0x001fc60007f7e0ff */
[----:B------:R0:W-:Y:S04]  /*116b0*/  STL [R1+0xcac], R16 ;  /* 0x000cac1001007387 */ /* 0x0001e80000100800 */
[----:B------:R-:W-:Y:S01]  /*116c0*/  STL [R1+0xc78], R20 ;  /* 0x000c781401007387 */ /* 0x000fe20000100800 */
[--C-:B0-----:R-:W-:Y:S01]  /*116d0*/  IMAD.X R16, R15, 0x1, R3.reuse, P6 ;  /* 0x000000010f107824 */ /* 0x101fe200030e0603 */
[----:B------:R-:W-:Y:S02]  /*116e0*/  IADD3 R15, P6, R21, R2, RZ ;  /* 0x00000002150f7210 */ /* 0x000fe40007fde0ff */
[----:B------:R0:W-:Y:S04]  /*116f0*/  STL [R1+0xcb4], R18 ;  /* 0x000cb41201007387 */ /* 0x0001e80000100800 */
[----:B------:R1:W-:Y:S04]  /*11700*/  STL [R1+0xc80], R16 ;  /* 0x000c801001007387 */ /* 0x0003e80000100800 */
[----:B------:R4:W-:Y:S01]  /*11710*/  STL [R1+0xcbc], R15 ;  /* 0x000cbc0f01007387 */ /* 0x0009e20000100800 */
[----:B0-----:R-:W-:Y:S01]  /*11720*/  IMAD.X R18, R5, 0x1, R4, P5 ;  /* 0x0000000105127824 */ /* 0x001fe200028e0604 */
[----:B-1----:R-:W-:Y:S01]  /*11730*/  IADD3 R16, P5, R21, R0, RZ ;  /* 0x0000000015107210 */ /* 0x002fe20007fbe0ff */
[----:B----4-:R-:W-:-:S03]  /*11740*/  IMAD.X R15, R5, 0x1, R3, P2 ;  /* 0x00000001050f7824 */ /* 0x010fc600010e0603 */
[----:B------:R-:W-:Y:S01]  /*11750*/  STL [R1+0xc88], R18 ;  /* 0x000c881201007387 */ /* 0x000fe20000100800 */
[----:B------:R-:W-:-:S03]  /*11760*/  IADD3 R5, P2, R19, R2, RZ ;  /* 0x0000000213057210 */ /* 0x000fc60007f5e0ff */
[----:B------:R0:W-:Y:S04]  /*11770*/  STL [R1+0xcc4], R16 ;  /* 0x000cc41001007387 */ /* 0x0001e80000100800 */
[----:B------:R1:W-:Y:S04]  /*11780*/  STL [R1+0xc90], R15 ;  /* 0x000c900f01007387 */ /* 0x0003e80000100800 */
[----:B------:R4:W-:Y:S01]  /*11790*/  STL [R1+0xccc], R5 ;  /* 0x000ccc0501007387 */ /* 0x0009e20000100800 */
[C---:B0-----:R-:W-:Y:S01]  /*117a0*/  IMAD.X R16, R6.reuse, 0x1, R4, P1 ;  /* 0x0000000106107824 */ /* 0x041fe200008e0604 */
[----:B-1----:R-:W-:Y:S01]  /*117b0*/  IADD3 R15, P1, R19, R0, RZ ;  /* 0x00000000130f7210 */ /* 0x002fe20007f3e0ff */
[----:B----4-:R-:W-:-:S03]  /*117c0*/  IMAD.X R5, R6, 0x1, R3, P0 ;  /* 0x0000000106057824 */ /* 0x010fc600000e0603 */
[----:B------:R-:W-:Y:S01]  /*117d0*/  STL [R1+0xc98], R16 ;  /* 0x000c981001007387 */ /* 0x000fe20000100800 */
[----:B------:R-:W-:-:S03]  /*117e0*/  IADD3 R6, P0, R17, R2, RZ ;  /* 0x0000000211067210 */ /* 0x000fc60007f1e0ff */
        /* <DEDUP_REMOVED lines=14> */
[----:B------:R-:W-:Y:S04]  /*118d0*/  STL [R1+0xcb8], R5 ;  /* 0x000cb80501007387 */ /* 0x000fe80000100800 */
[----:B------:R0:W-:Y:S04]  /*118e0*/  STL [R1+0xce4], R6 ;  /* 0x000ce40601007387 */ /* 0x0001e80000100800 */
[----:B------:R2:W-:Y:S01]  /*118f0*/  STL [R1+0xcc0], R7 ;  /* 0x000cc00701007387 */ /* 0x0005e20000100800 */
[----:B0-----:R-:W-:-:S05]  /*11900*/  IADD3 R6, P5, R9, R2, RZ ;  /* 0x0000000209067210 */ /* 0x001fca0007fbe0ff */
[----:B------:R0:W-:Y:S01]  /*11910*/  STL [R1+0xce8], R6 ;  /* 0x000ce80601007387 */ /* 0x0001e20000100800 */
[----:B------:R-:W-:Y:S01]  /*11920*/  SHF.R.S32.HI R5, RZ, 0x1f, R9 ;  /* 0x0000001fff057819 */ /* 0x000fe20000011409 */
[C---:B--2---:R-:W-:Y:S01]  /*11930*/  IMAD.X R7, R10.reuse, 0x1, R4, P2 ;  /* 0x000000010a077824 */ /* 0x044fe200010e0604 */
[----:B------:R-:W-:Y:S01]  /*11940*/  IADD3 R8, P2, R9, R0, RZ ;  /* 0x0000000009087210 */ /* 0x000fe20007f5e0ff */
[----:B0-----:R-:W-:-:S03]  /*11950*/  IMAD.X R6, R10, 0x1, R3, P1 ;  /* 0x000000010a067824 */ /* 0x001fc600008e0603 */
[----:B------:R3:W-:Y:S04]  /*11960*/  STL [R1+0xcc8], R7 ;  /* 0x000cc80701007387 */ /* 0x0007e80000100800 */
[----:B------:R-:W-:Y:S04]  /*11970*/  STL [R1+0xcec], R8 ;  /* 0x000cec0801007387 */ /* 0x000fe80000100800 */
[----:B------:R0:W-:Y:S01]  /*11980*/  STL [R1+0xcd0], R6 ;  /* 0x000cd00601007387 */ /* 0x0001e20000100800 */
[----:B---3--:R-:W-:-:S05]  /*11990*/  IADD3 R7, P1, R11, R2, RZ ;  /* 0x000000020b077210 */ /* 0x008fca0007f3e0ff */
[----:B------:R1:W-:Y:S01]  /*119a0*/  STL [R1+0x554], R7 ;  /* 0x0005540701007387 */ /* 0x0003e20000100800 */
[----:B------:R-:W-:Y:S01]  /*119b0*/  IMAD.X R2, R12, 0x1, R4, P0 ;  /* 0x000000010c027824 */ /* 0x000fe200000e0604 */
[----:B0-----:R-:W-:-:S04]  /*119c0*/  IADD3 R6, P0, R11, R0, RZ ;  /* 0x000000000b067210 */ /* 0x001fc80007f1e0ff */
[----:B------:R-:W-:Y:S04]  /*119d0*/  STL [R1+0x530], R2 ;  /* 0x0005300201007387 */ /* 0x000fe80000100800 */
[----:B------:R0:W-:Y:S01]  /*119e0*/  STL [R1+0x550], R6 ;  /* 0x0005500601007387 */ /* 0x0001e20000100800 */
[C---:B-1----:R-:W-:Y:S02]  /*119f0*/  IMAD.X R7, R13.reuse, 0x1, R4, P3 ;  /* 0x000000010d077824 */ /* 0x042fe400018e0604 */
[--C-:B0-----:R-:W-:Y:S02]  /*11a00*/  IMAD.X R6, R13, 0x1, R3.reuse, P6 ;  /* 0x000000010d067824 */ /* 0x101fe400030e0603 */
[----:B------:R-:W0:Y:S01]  /*11a10*/  S2R R13, SR_TID.X ;  /* 0x00000000000d7919 */ /* 0x000e220000002100 */
[----:B------:R-:W-:Y:S01]  /*11a20*/  IMAD.X R2, R12, 0x1, R3, P4 ;  /* 0x000000010c027824 */ /* 0x000fe200020e0603 */
[----:B------:R-:W-:-:S04]  /*11a30*/  SHF.R.S32.HI R0, RZ, 0x1f, R11 ;  /* 0x0000001fff007819 */ /* 0x000fc8000001140b */
[----:B------:R1:W-:Y:S04]  /*11a40*/  STL [R1+0x534], R2 ;  /* 0x0005340201007387 */ /* 0x0003e80000100800 */
[----:B------:R-:W-:Y:S01]  /*11a50*/  STL [R1+0x538], R7 ;  /* 0x0005380701007387 */ /* 0x000fe20000100800 */
[----:B-1----:R-:W-:-:S03]  /*11a60*/  IMAD.X R2, R5, 0x1, R4, P5 ;  /* 0x0000000105027824 */ /* 0x002fc600028e0604 */
[----:B------:R-:W-:Y:S01]  /*11a70*/  STL [R1+0x53c], R6 ;  /* 0x00053c0601007387 */ /* 0x000fe20000100800 */
[----:B------:R-:W-:-:S03]  /*11a80*/  IMAD.X R4, R0, 0x1, R4, P1 ;  /* 0x0000000100047824 */ /* 0x000fc600008e0604 */
[----:B------:R1:W-:Y:S01]  /*11a90*/  STL [R1+0x540], R2 ;  /* 0x0005400201007387 */ /* 0x0003e20000100800 */
[--C-:B------:R-:W-:Y:S02]  /*11aa0*/  IMAD.X R5, R5, 0x1, R3.reuse, P2 ;  /* 0x0000000105057824 */ /* 0x100fe400010e0603 */
[----:B-1----:R-:W-:Y:S02]  /*11ab0*/  IMAD.X R2, R0, 0x1, R3, P0 ;  /* 0x0000000100027824 */ /* 0x002fe400000e0603 */
[----:B0-----:R-:W-:Y:S01]  /*11ac0*/  IMAD.SHL.U32 R0, R13, 0x40, RZ ;  /* 0x000000400d007824 */ /* 0x001fe200078e00ff */
[----:B------:R0:W-:Y:S04]  /*11ad0*/  STL [R1+0x544], R5 ;  /* 0x0005440501007387 */ /* 0x0001e80000100800 */
[----:B------:R-:W-:Y:S01]  /*11ae0*/  LOP3.LUT R0, R0, 0x40, RZ, 0xc0, !PT ;  /* 0x0000004000007812 */ /* 0x000fe200078ec0ff */
[----:B------:R0:W-:Y:S04]  /*11af0*/  STL [R1+0x548], R4 ;  /* 0x0005480401007387 */ /* 0x0001e80000100800 */
[----:B------:R0:W-:Y:S04]  /*11b00*/  STL [R1+0x54c], R2 ;  /* 0x00054c0201007387 */ /* 0x0001e80000100800 */
[----:B------:R0:W-:Y:S04]  /*11b10*/  STL [R1+0x1e0], RZ ;  /* 0x0001e0ff01007387 */ /* 0x0001e80000100800 */
[----:B------:R0:W-:Y:S04]  /*11b20*/  STL [R1+0xe24], R0 ;  /* 0x000e240001007387 */ /* 0x0001e80000100800 */
        /* <DEDUP_REMOVED lines=30> */
[----:B------:R0:W-:Y:S01]  /*11d10*/  STL [R1+0x12c], RZ ;  /* 0x00012cff01007387 */ /* 0x0001e20000100800 */
[----:B------:R-:W-:-:S05]  /*11d20*/  UMOV UR4, URZ ;  /* 0x0000003f00047c82 */ /* 0x000fca0008000000 */
.L_x_2:
[----:B01----:R-:W2:Y:S04]  /*11d30*/  LDL R5, [R1+0xdf0] ;  /* 0x000df00001057983 */ /* 0x003ea80000100800 */
[----:B------:R-:W2:Y:S01]  /*11d40*/  LDL R4, [R1+0xe00] ;  /* 0x000e000001047983 */ /* 0x000ea20000100800 */
[----:B------:R-:W-:-:S03]  /*11d50*/  UIMAD UR7, UR4, -0x80, UR10 ;  /* 0xffffff80040778a4 */ /* 0x000fc6000f8e020a */
[----:B------:R-:W3:Y:S04]  /*11d60*/  LDL R17, [R1+0xd54] ;  /* 0x000d540001117983 */ /* 0x000ee80000100800 */
[----:B------:R-:W4:Y:S01]  /*11d70*/  LDL R10, [R1+0xd58] ;  /* 0x000d5800010a7983 */ /* 0x000f220000100800 */
[----:B------:R-:W0:Y:S03]  /*11d80*/  S2R R3, SR_TID.X ;  /* 0x0000000000037919 */ /* 0x000e260000002100 */
[----:B------:R-:W5:Y:S04]  /*11d90*/  LDL R16, [R1+0xd20] ;  /* 0x000d200001107983 */ /* 0x000f680000100800 */
[----:B------:R-:W5:Y:S04]  /*11da0*/  LDL R8, [R1+0xd24] ;  /* 0x000d240001087983 */ /* 0x000f680000100800 */
[----:B------:R-:W5:Y:S04]  /*11db0*/  LDL R15, [R1+0xd1c] ;  /* 0x000d1c00010f7983 */ /* 0x000f680000100800 */
[----:B------:R-:W5:Y:S01]  /*11dc0*/  LDL R14, [R1+0xd50] ;  /* 0x000d5000010e7983 */ /* 0x000f620000100800 */
[----:B0-----:R-:W-:-:S02]  /*11dd0*/  LEA.HI R2, R3, 0x3c, RZ, 0x1c ;  /* 0x0000003c03027811 */ /* 0x001fc400078fe0ff */
[----:B------:R-:W-:Y:S02]  /*11de0*/  SHF.R.U32.HI R0, RZ, 0x4, R3 ;  /* 0x00000004ff007819 */ /* 0x000fe40000011603 */
[----:B------:R-:W-:Y:S02]  /*11df0*/  ISETP.GE.AND P2, PT, R2, UR7, PT ;  /* 0x0000000702007c0c */ /* 0x000fe4000bf46270 */
[----:B------:R-:W-:Y:S02]  /*11e00*/  SGXT.U32 R0, R0, 0x2 ;  /* 0x000000020000781a */ /* 0x000fe40000000000 */
[----:B------:R-:W-:Y:S02]  /*11e10*/  LEA.HI R2, R3, 0x7c, RZ, 0x1c ;  /* 0x0000007c03027811 */ /* 0x000fe400078fe0ff */
[----:B------:R-:W-:Y:S02]  /*11e20*/  ISETP.GE.AND P1, PT, R0, UR7, PT ;  /* 0x0000000700007c0c */ /* 0x000fe4000bf26270 */
[----:B------:R-:W-:-:S02]  /*11e30*/  ISETP.GE.AND P0, PT, R2, UR7, PT ;  /* 0x0000000702007c0c */ /* 0x000fc4000bf06270 */
[----:B------:R-:W-:Y:S02]  /*11e40*/  PRMT R2, RZ, 0x7610, R2 ;  /* 0x00007610ff027816 */ /* 0x000fe40000000002 */
[----:B------:R-:W-:-:S04]  /*11e50*/  PRMT R9, RZ, 0x7610, R9 ;  /* 0x00007610ff097816 */ /* 0x000fc80000000009 */
[----:B--2---:R0:W2:Y:S02]  /*11e60*/  @!P2 LDG.E.U8 R2, desc[UR8][R4.64] ;  /* 0x000000080402a981 */ /* 0x0040a4000c1e1100 */
[----:B0-----:R-:W-:Y:S01]  /*11e70*/  LOP3.LUT R4, R0, 0x10, RZ, 0xfc, !PT ;  /* 0x0000001000047812 */ /* 0x001fe200078efcff */
[----:B---3--:R-:W-:-:S03]  /*11e80*/  @!P1 IMAD.MOV.U32 R5, RZ, RZ, R17 ;  /* 0x000000ffff059224 */ /* 0x008fc600078e0011 */
[----:B------:R-:W-:Y:S01]  /*11e90*/  ISETP.GE.AND P2, PT, R4, UR7, PT ;  /* 0x0000000704007c0c */ /* 0x000fe2000bf46270 */
[----:B----4-:R-:W-:-:S05]  /*11ea0*/  @!P1 IMAD.MOV.U32 R4, RZ, RZ, R10 ;  /* 0x000000ffff049224 */ /* 0x010fca00078e000a */
[----:B------:R5:W3:Y:S01]  /*11eb0*/  @!P1 LDG.E.U8 R9, desc[UR8][R4.64] ;  /* 0x0000000804099981 */ /* 0x000ae2000c1e1100 */
[----:B------:R-:W-:-:S04]  /*11ec0*/  LOP3.LUT R3, R0, 0x4, RZ, 0xfc, !PT ;  /* 0x0000000400037812 */ /* 0x000fc800078efcff */
[----:B------:R-:W-:Y:S02]  /*11ed0*/  ISETP.GE.AND P5, PT, R3, UR7, PT ;  /* 0x0000000703007c0c */ /* 0x000fe4000bfa6270 */
[----:B------:R-:W-:-:S04]  /*11ee0*/  LOP3.LUT R3, R0, 0x8, RZ, 0xfc, !PT ;  /* 0x0000000800037812 */ /* 0x000fc800078efcff */
[----:B------:R-:W-:Y:S02]  /*11ef0*/  ISETP.GE.AND P4, PT, R3, UR7, PT ;  /* 0x0000000703007c0c */ /* 0x000fe4000bf86270 */
[----:B------:R-:W-:-:S05]  /*11f00*/  PRMT R7, RZ, 0x7610, R7 ;  /* 0x00007610ff077816 */ /* 0x000fca0000000007 */
[----:B-----5:R-:W-:Y:S02]  /*11f10*/  @!P5 IMAD.MOV.U32 R4, RZ, RZ, R8 ;  /* 0x000000ffff04d224 */ /* 0x020fe400078e0008 */
[----:B------:R-:W-:Y:S01]  /*11f20*/  @!P5 IMAD.MOV.U32 R5, RZ, RZ, R16 ;  /* 0x000000ffff05d224 */ /* 0x000fe200078e0010 */
[----:B------:R-:W-:-:S04]  /*11f30*/  PRMT R12, RZ, 0x7610, R12 ;  /* 0x00007610ff0c7816 */ /* 0x000fc8000000000c */
[----:B------:R0:W4:Y:S02]  /*11f40*/  @!P5 LDG.E.U8 R7, desc[UR8][R4.64] ;  /* 0x000000080407d981 */ /* 0x000124000c1e1100 */
[----:B0-----:R-:W-:Y:S02]  /*11f50*/  @!P4 IMAD.MOV.U32 R4, RZ, RZ, R14 ;  /* 0x000000ffff04c224 */ /* 0x001fe400078e000e */
[----:B------:R-:W-:-:S05]  /*11f60*/  @!P4 IMAD.MOV.U32 R5, RZ, RZ, R15 ;  /* 0x000000ffff05c224 */ /* 0x000fca00078e000f */
[----:B------:R-:W5:Y:S04]  /*11f70*/  @!P4 LDG.E.U8 R12, desc[UR8][R4.64] ;  /* 0x00000008040cc981 */ /* 0x000f68000c1e1100 */
[----:B--2---:R-:W-:Y:S04]  /*11f80*/  STL [R1+0x14ec], R2 ;  /* 0x0014ec0201007387 */ /* 0x004fe80000100800 */
[----:B------:R-:W2:Y:S04]  /*11f90*/  LDL R10, [R1+0xd18] ;  /* 0x000d1800010a7983 */ /* 0x000ea80000100800 */
[----:B---3--:R0:W-:Y:S01]  /*11fa0*/  STL [R1+0x14], R9 ;  /* 0x0000140901007387 */ /* 0x0081e20000100800 */
[----:B------:R-:W-:-:S03]  /*11fb0*/  LOP3.LUT R6, R0, 0xc, RZ, 0xfc, !PT ;  /* 0x0000000c00067812 */ /* 0x000fc600078efcff */
[----:B------:R-:W3:Y:S04]  /*11fc0*/  LDL R8, [R1+0xd14] ;  /* 0x000d140001087983 */ /* 0x000ee80000100800 */
[----:B0-----:R-:W3:Y:S01]  /*11fd0*/  LDL R9, [R1+0xd4c] ;  /* 0x000d4c0001097983 */ /* 0x001ee20000100800 */
[----:B------:R-:W-:Y:S02]  /*11fe0*/  ISETP.GE.AND P3, PT, R6, UR7, PT ;  /* 0x0000000706007c0c */ /* 0x000fe4000bf66270 */
[----:B------:R-:W-:Y:S01]  /*11ff0*/  PRMT R2, RZ, 0x7610, R2 ;  /* 0x00007610ff027816 */ /* 0x000fe20000000002 */
[----:B----4-:R0:W-:Y:S04]  /*12000*/  STL [R1+0x10], R7 ;  /* 0x0000100701007387 */ /* 0x0101e80000100800 */
[----:B------:R-:W4:Y:S04]  /*12010*/  LDL R6, [R1+0xd44] ;  /* 0x000d440001067983 */ /* 0x000f280000100800 */
[----:B0-----:R-:W4:Y:S04]  /*12020*/  LDL R7, [R1+0xd48] ;  /* 0x000d480001077983 */ /* 0x001f280000100800 */
[----:B-----5:R0:W-:Y:S04]  /*12030*/  STL [R1+0xc], R12 ;  /* 0x00000c0c01007387 */ /* 0x0201e80000100800 */
[----:B0-----:R-:W5:Y:S01]  /*12040*/  LDL R12, [R1+0xd40] ;  /* 0x000d4000010c7983 */ /* 0x001f620000100800 */
[----:B--2---:R-:W-:-:S03]  /*12050*/  @!P3 IMAD.MOV.U32 R5, RZ, RZ, R10 ;  /* 0x000000ffff05b224 */ /* 0x004fc600078e000a */
[----:B------:R-:W2:Y:S01]  /*12060*/  LDL R10, [R1+0xd38] ;  /* 0x000d3800010a7983 */ /* 0x000ea20000100800 */
[----:B---3--:R-:W-:-:S03]  /*12070*/  @!P3 IMAD.MOV.U32 R4, RZ, RZ, R9 ;  /* 0x000000ffff04b224 */ /* 0x008fc600078e0009 */
[----:B------:R-:W3:Y:S04]  /*12080*/  LDL R9, [R1+0xd3c] ;  /* 0x000d3c0001097983 */ /* 0x000ee80000100800 */
[----:B------:R0:W3:Y:S01]  /*12090*/  @!P3 LDG.E.U8 R2, desc[UR8][R4.64] ;  /* 0x000000080402b981 */ /* 0x0000e2000c1e1100 */
[----:B------:R-:W-:-:S04]  /*120a0*/  LOP3.LUT R3, R0, 0x14, RZ, 0xfc, !PT ;  /* 0x0000001400037812 */ /* 0x000fc800078efcff */
[----:B------:R-:W-:Y:S02]  /*120b0*/  ISETP.GE.AND P1, PT, R3, UR7, PT ;  /* 0x0000000703007c0c */ /* 0x000fe4000bf26270 */
[----:B------:R-:W-:Y:S02]  /*120c0*/  LOP3.LUT R3, R0, 0x18, RZ, 0xfc, !PT ;  /* 0x0000001800037812 */ /* 0x000fe400078efcff */
[----:B------:R-:W-:Y:S01]  /*120d0*/  PRMT R13, RZ, 0x7610, R13 ;  /* 0x00007610ff0d7816 */ /* 0x000fe2000000000d */
[----:B0-----:R-:W-:Y:S01]  /*120e0*/  @!P2 IMAD.MOV.U32 R5, RZ, RZ, R8 ;  /* 0x000000ffff05a224 */ /* 0x001fe200078e0008 */
[----:B------:R-:W-:Y:S02]  /*120f0*/  ISETP.GE.AND P5, PT, R3, UR7, PT ;  /* 0x0000000703007c0c */ /* 0x000fe4000bfa6270 */
[----:B------:R-:W-:Y:S01]  /*12100*/  PRMT R11, RZ, 0x7610, R11 ;  /* 0x00007610ff0b7816 */ /* 0x000fe2000000000b */
[----:B----4-:R-:W-:-:S05]  /*12110*/  @!P2 IMAD.MOV.U32 R4, RZ, RZ, R7 ;  /* 0x000000ffff04a224 */ /* 0x010fca00078e0007 */
[----:B------:R0:W4:Y:S01]  /*12120*/  @!P2 LDG.E.U8 R13, desc[UR8][R4.64] ;  /* 0x00000008040da981 */ /* 0x000122000c1e1100 */
[----:B------:R-:W-:Y:S01]  /*12130*/  PRMT R29, RZ, 0x7610, R29 ;  /* 0x00007610ff1d7816 */ /* 0x000fe2000000001d */
[----:B0-----:R-:W-:Y:S02]  /*12140*/  @!P1 IMAD.MOV.U32 R4, RZ, RZ, R6 ;  /* 0x000000ffff049224 */ /* 0x001fe400078e0006 */
[----:B-----5:R-:W-:-:S05]  /*12150*/  @!P1 IMAD.MOV.U32 R5, RZ, RZ, R12 ;  /* 0x000000ffff059224 */ /* 0x020fca00078e000c */
[----:B------:R2:W5:Y:S02]  /*12160*/  @!P1 LDG.E.U8 R11, desc[UR8][R4.64] ;  /* 0x00000008040b9981 */ /* 0x000564000c1e1100 */
[----:B--2---:R-:W-:Y:S02]  /*12170*/  @!P5 IMAD.MOV.U32 R5, RZ, RZ, R10 ;  /* 0x000000ffff05d224 */ /* 0x004fe400078e000a */
[----:B---3--:R-:W-:Y:S01]  /*12180*/  @!P5 IMAD.MOV.U32 R4, RZ, RZ, R9 ;  /* 0x000000ffff04d224 */ /* 0x008fe200078e0009 */
[----:B------:R0:W-:Y:S04]  /*12190*/  STL [R1+0x14f0], R2 ;  /* 0x0014f00201007387 */ /* 0x0001e80000100800 */
[----:B------:R-:W2:Y:S04]  /*121a0*/  LDL R8, [R1+0xd30] ;  /* 0x000d300001087983 */ /* 0x000ea80000100800 */
[----:B------:R-:W3:Y:S04]  /*121b0*/  LDL R7, [R1+0xd34] ;  /* 0x000d340001077983 */ /* 0x000ee80000100800 */
[----:B------:R2:W4:Y:S04]  /*121c0*/  @!P5 LDG.E.U8 R29, desc[UR8][R4.64] ;  /* 0x00000008041dd981 */ /* 0x000528000c1e1100 */
[----:B------:R-:W5:Y:S04]  /*121d0*/  LDL R6, [R1+0xd28] ;  /* 0x000d280001067983 */ /* 0x000f680000100800 */
[----:B0-----:R-:W5:Y:S01]  /*121e0*/  LDL R2, [R1+0xd2c] ;  /* 0x000d2c0001027983 */ /* 0x001f620000100800 */
[----:B------:R-:W-:-:S03]  /*121f0*/  LOP3.LUT R3, R0, 0x1c, RZ, 0xfc, !PT ;  /* 0x0000001c00037812 */ /* 0x000fc600078efcff */
[----:B------:R-:W5:Y:S01]  /*12200*/  LDL R10, [R1+0xd10] ;  /* 0x000d1000010a7983 */ /* 0x000f620000100800 */
[----:B------:R-:W-:-:S03]  /*12210*/  ISETP.GE.AND P4, PT, R3, UR7, PT ;  /* 0x0000000703007c0c */ /* 0x000fc6000bf86270 */
[----:B------:R-:W5:Y:S01]  /*12220*/  LDL R9, [R1+0xd64] ;  /* 0x000d640001097983 */ /* 0x000f620000100800 */
[----:B------:R-:W-:Y:S02]  /*12230*/  PRMT R28, RZ, 0x7610, R28 ;  /* 0x00007610ff1c7816 */ /* 0x000fe4000000001c */
[----:B------:R-:W-:-:S04]  /*12240*/  LOP3.LUT R3, R0, 0x20, RZ, 0xfc, !PT ;  /* 0x0000002000037812 */ /* 0x000fc800078efcff */
[----:B------:R-:W-:-:S03]  /*12250*/  ISETP.GE.AND P3, PT, R3, UR7, PT ;  /* 0x0000000703007c0c */ /* 0x000fc6000bf66270 */
[----:B--2---:R-:W-:Y:S02]  /*12260*/  @!P4 IMAD.MOV.U32 R5, RZ, RZ, R8 ;  /* 0x000000ffff05c224 */ /* 0x004fe400078e0008 */
[----:B---3--:R-:W-:Y:S01]  /*12270*/  @!P4 IMAD.MOV.U32 R4, RZ, RZ, R7 ;  /* 0x000000ffff04c224 */ /* 0x008fe200078e0007 */
[----:B----4-:R-:W-:Y:S04]  /*12280*/  STL [R1+0x14f4], R29 ;  /* 0x0014f41d01007387 */ /* 0x010fe80000100800 */
[----:B------:R-:W2:Y:S04]  /*12290*/  LDL R8, [R1+0xd0c] ;  /* 0x000d0c0001087983 */ /* 0x000ea80000100800 */
[----:B------:R-:W3:Y:S04]  /*122a0*/  LDL R7, [R1+0xd6c] ;  /* 0x000d6c0001077983 */ /* 0x000ee80000100800 */
[----:B------:R5:W4:Y:S01]  /*122b0*/  @!P4 LDG.E.U8 R28, desc[UR8][R4.64] ;  /* 0x00000008041cc981 */ /* 0x000b22000c1e1100 */
[----:B------:R-:W-:-:S02]  /*122c0*/  PRMT R27, RZ, 0x7610, R27 ;  /* 0x00007610ff1b7816 */ /* 0x000fc4000000001b */
[C---:B------:R-:W-:Y:S01]  /*122d0*/  LOP3.LUT R3, R0.reuse, 0x24, RZ, 0xfc, !PT ;  /* 0x0000002400037812 */ /* 0x040fe200078efcff */
[----:B-----5:R-:W-:Y:S02]  /*122e0*/  @!P3 IMAD.MOV.U32 R4, RZ, RZ, R2 ;  /* 0x000000ffff04b224 */ /* 0x020fe400078e0002 */
[----:B------:R-:W-:Y:S01]  /*122f0*/  @!P3 IMAD.MOV.U32 R5, RZ, RZ, R6 ;  /* 0x000000ffff05b224 */ /* 0x000fe200078e0006 */
[----:B------:R-:W-:Y:S02]  /*12300*/  ISETP.GE.AND P2, PT, R3, UR7, PT ;  /* 0x0000000703007c0c */ /* 0x000fe4000bf46270 */
[----:B------:R-:W-:Y:S02]  /*12310*/  LOP3.LUT R3, R0, 0x28, RZ, 0xfc, !PT ;  /* 0x0000002800037812 */ /* 0x000fe400078efcff */
[----:B------:R0:W5:Y:S02]  /*12320*/  @!P3 LDG.E.U8 R27, desc[UR8][R4.64] ;  /* 0x00000008041bb981 */ /* 0x000164000c1e1100 */
[----:B------:R-:W-:-:S02]  /*12330*/  ISETP.GE.AND P1, PT, R3, UR7, PT ;  /* 0x0000000703007c0c */ /* 0x000fc4000bf26270 */
[----:B------:R-:W-:-:S05]  /*12340*/  PRMT R26, RZ, 0x7610, R26 ;  /* 0x00007610ff1a7816 */ /* 0x000fca000000001a */
[----:B0-----:R-:W-:Y:S02]  /*12350*/  @!P2 IMAD.MOV.U32 R4, RZ, RZ, R9 ;  /* 0x000000ffff04a224 */ /* 0x001fe400078e0009 */
[----:B------:R-:W-:Y:S01]  /*12360*/  @!P2 IMAD.MOV.U32 R5, RZ, RZ, R10 ;  /* 0x000000ffff05a224 */ /* 0x000fe200078e000a */
[----:B------:R-:W-:-:S04]  /*12370*/  PRMT R22, RZ, 0x7610, R22 ;  /* 0x00007610ff167816 */ /* 0x000fc80000000016 */
[----:B------:R2:W5:Y:S02]  /*12380*/  @!P2 LDG.E.U8 R26, desc[UR8][R4.64] ;  /* 0x00000008041aa981 */ /* 0x000564000c1e1100 */
[----:B--2---:R-:W-:Y:S02]  /*12390*/  @!P1 IMAD.MOV.U32 R5, RZ, RZ, R8 ;  /* 0x000000ffff059224 */ /* 0x004fe400078e0008 */
[----:B---3--:R-:W-:Y:S01]  /*123a0*/  @!P1 IMAD.MOV.U32 R4, RZ, RZ, R7 ;  /* 0x000000ffff049224 */ /* 0x008fe200078e0007 */
[----:B----4-:R-:W-:Y:S04]  /*123b0*/  STL [R1+0x14f8], R28 ;  /* 0x0014f81c01007387 */ /* 0x010fe80000100800 */
[----:B------:R-:W2:Y:S04]  /*123c0*/  LDL R2, [R1+0xd74] ;  /* 0x000d740001027983 */ /* 0x000ea80000100800 */
[----:B------:R2:W3:Y:S04]  /*123d0*/  @!P1 LDG.E.U8 R22, desc[UR8][R4.64] ;  /* 0x0000000804169981 */ /* 0x0004e8000c1e1100 */
[----:B------:R-:W4:Y:S04]  /*123e0*/  LDL R6, [R1+0xd08] ;  /* 0x000d080001067983 */ /* 0x000f280000100800 */
[----:B-----5:R-:W-:Y:S04]  /*123f0*/  STL [R1+0x14fc], R27 ;  /* 0x0014fc1b01007387 */ /* 0x020fe80000100800 */
[----:B------:R-:W-:Y:S04]  /*12400*/  STL [R1+0x4], R13 ;  /* 0x0000040d01007387 */ /* 0x000fe80000100800 */
[----:B------:R0:W-:Y:S01]  /*12410*/  STL [R1], R11 ;  /* 0x0000000b01007387 */ /* 0x0001e20000100800 */
[----:B------:R-:W-:-:S03]  /*12420*/  LOP3.LUT R3, R0, 0x2c, RZ, 0xfc, !PT ;  /* 0x0000002c00037812 */ /* 0x000fc600078efcff */
[----:B------:R-:W5:Y:S04]  /*12430*/  LDL R10, [R1+0xd7c] ;  /* 0x000d7c00010a7983 */ /* 0x000f680000100800 */
[----:B0-----:R-:W5:Y:S01]  /*12440*/  LDL R11, [R1+0xd04] ;  /* 0x000d0400010b7983 */ /* 0x001f620000100800 */
[----:B------:R-:W-:-:S03]  /*12450*/  ISETP.GE.AND P5, PT, R3, UR7, PT ;  /* 0x0000000703007c0c */ /* 0x000fc6000bfa6270 */
[----:B------:R0:W-:Y:S04]  /*12460*/  STL [R1+0x1500], R26 ;  /* 0x0015001a01007387 */ /* 0x0001e80000100800 */
[----:B------:R-:W5:Y:S04]  /*12470*/  LDL R9, [R1+0xd00] ;  /* 0x000d000001097983 */ /* 0x000f680000100800 */
[----:B------:R-:W5:Y:S02]  /*12480*/  LDL R8, [R1+0xd84] ;  /* 0x000d840001087983 */ /* 0x000f640000100800 */
[----:B--2---:R-:W-:-:S02]  /*12490*/  @!P5 IMAD.MOV.U32 R4, RZ, RZ, R2 ;  /* 0x000000ffff04d224 */ /* 0x004fc400078e0002 */
[----:B---3--:R1:W-:Y:S04]  /*124a0*/  STL [R1+0x1504], R22 ;  /* 0x0015041601007387 */ /* 0x0083e80000100800 */
[----:B------:R-:W2:Y:S01]  /*124b0*/  LDL R2, [R1+0xd8c] ;  /* 0x000d8c0001027983 */ /* 0x000ea20000100800 */
[C---:B------:R-:W-:Y:S01]  /*124c0*/  LOP3.LUT R3, R0.reuse, 0x30, RZ, 0xfc, !PT ;  /* 0x0000003000037812 */ /* 0x040fe200078efcff */
[----:B----4-:R-:W-:Y:S01]  /*124d0*/  @!P5 IMAD.MOV.U32 R5, RZ, RZ, R6 ;  /* 0x000000ffff05d224 */ /* 0x010fe200078e0006 */
[----:B------:R-:W-:Y:S01]  /*124e0*/  PRMT R20, RZ, 0x7610, R20 ;  /* 0x00007610ff147816 */ /* 0x000fe20000000014 */
[----:B------:R-:W3:Y:S01]  /*124f0*/  LDL R7, [R1+0xd60] ;  /* 0x000d600001077983 */ /* 0x000ee20000100800 */
[----:B------:R-:W-:Y:S02]  /*12500*/  ISETP.GE.AND P4, PT, R3, UR7, PT ;  /* 0x0000000703007c0c */ /* 0x000fe4000bf86270 */
[C---:B------:R-:W-:Y:S01]  /*12510*/  LOP3.LUT R3, R0.reuse, 0x34, RZ, 0xfc, !PT ;  /* 0x0000003400037812 */ /* 0x040fe200078efcff */
[----:B------:R-:W4:Y:S03]  /*12520*/  LDL R13, [R1+0xd70] ;  /* 0x000d7000010d7983 */ /* 0x000f260000100800 */
[----:B------:R-:W-:Y:S01]  /*12530*/  ISETP.GE.AND P3, PT, R3, UR7, PT ;  /* 0x0000000703007c0c */ /* 0x000fe2000bf66270 */
[----:B------:R5:W4:Y:S01]  /*12540*/  @!P5 LDG.E.U8 R20, desc[UR8][R4.64] ;  /* 0x000000080414d981 */ /* 0x000b22000c1e1100 */
[----:B------:R-:W-:-:S02]  /*12550*/  LOP3.LUT R3, R0, 0x38, RZ, 0xfc, !PT ;  /* 0x0000003800037812 */ /* 0x000fc400078efcff */
[----:B------:R-:W-:Y:S01]  /*12560*/  PRMT R18, RZ, 0x7610, R18 ;  /* 0x00007610ff127816 */ /* 0x000fe20000000012 */
[----:B------:R-:W4:Y:S01]  /*12570*/  LDL R12, [R1+0xd78] ;  /* 0x000d7800010c7983 */ /* 0x000f220000100800 */
[----:B------:R-:W-:Y:S02]  /*12580*/  ISETP.GE.AND P2, PT, R3, UR7, PT ;  /* 0x0000000703007c0c */ /* 0x000fe4000bf46270 */
[----:B------:R-:W-:Y:S01]  /*12590*/  LOP3.LUT R3, R0, 0x40, RZ, 0xfc, !PT ;  /* 0x0000004000037812 */ /* 0x000fe200078efcff */
[----:B------:R-:W4:Y:S01]  /*125a0*/  LDL R16, [R1+0xd80] ;  /* 0x000d800001107983 */ /* 0x000f220000100800 */
[----:B-----5:R-:W-:-:S03]  /*125b0*/  @!P4 IMAD.MOV.U32 R5, RZ, RZ, R11 ;  /* 0x000000ffff05c224 */ /* 0x020fc600078e000b */
[----:B------:R-:W5:Y:S04]  /*125c0*/  LDL R15, [R1+0xd88] ;  /* 0x000d8800010f7983 */ /* 0x000f680000100800 */
[----:B------:R-:W4:Y:S01]  /*125d0*/  LDL R11, [R1+0xd68] ;  /* 0x000d6800010b7983 */ /* 0x000f220000100800 */
[----:B------:R-:W-:Y:S01]  /*125e0*/  ISETP.GE.AND P1, PT, R3, UR7, PT ;  /* 0x0000000703007c0c */ /* 0x000fe2000bf26270 */
[----:B------:R-:W-:Y:S01]  /*125f0*/  @!P4 IMAD.MOV.U32 R4, RZ, RZ, R10 ;  /* 0x000000ffff04c224 */ /* 0x000fe200078e000a */
[C---:B------:R-:W-:Y:S01]  /*12600*/  LOP3.LUT R3, R0.reuse, 0x44, RZ, 0xfc, !PT ;  /* 0x0000004400037812 */ /* 0x040fe200078efcff */
[----:B------:R-:W5:Y:S01]  /*12610*/  LDL R10, [R1+0xd94] ;  /* 0x000d9400010a7983 */ /* 0x000f620000100800 */
[----:B------:R-:W-:Y:S02]  /*12620*/  LOP3.LUT R6, R0, 0x48, RZ, 0xfc, !PT ;  /* 0x0000004800067812 */ /* 0x000fe400078efcff */
[----:B------:R-:W-:Y:S01]  /*12630*/  ISETP.GE.AND P5, PT, R3, UR7, PT ;  /* 0x0000000703007c0c */ /* 0x000fe2000bfa6270 */
[----:B------:R0:W5:Y:S01]  /*12640*/  @!P4 LDG.E.U8 R18, desc[UR8][R4.64] ;  /* 0x000000080412c981 */ /* 0x000162000c1e1100 */
[----:B------:R-:W-:-:S02]  /*12650*/  PRMT R3, RZ, 0x7610, R3 ;  /* 0x00007610ff037816 */ /* 0x000fc40000000003 */
[----:B------:R-:W-:Y:S01]  /*12660*/  ISETP.GE.AND P4, PT, R6, UR7, PT ;  /* 0x0000000706007c0c */ /* 0x000fe2000bf86270 */
[----:B------:R-:W5:Y:S01]  /*12670*/  LDL R14, [R1+0xdb4] ;  /* 0x000db400010e7983 */ /* 0x000f620000100800 */
[----:B------:R-:W-:-:S03]  /*12680*/  LOP3.LUT R6, R0, 0x4c, RZ, 0xfc, !PT ;  /* 0x0000004c00067812 */ /* 0x000fc600078efcff */
[----:B------:R-:W5:Y:S01]  /*12690*/  LDL R28, [R1+0xda8] ;  /* 0x000da800011c7983 */ /* 0x000f620000100800 */
[----:B0-----:R-:W-:Y:S02]  /*126a0*/  @!P3 IMAD.MOV.U32 R4, RZ, RZ, R8 ;  /* 0x000000ffff04b224 */ /* 0x001fe400078e0008 */
[----:B------:R-:W-:Y:S01]  /*126b0*/  @!P3 IMAD.MOV.U32 R5, RZ, RZ, R9 ;  /* 0x000000ffff05b224 */ /* 0x000fe200078e0009 */
[----:B------:R-:W5:Y:S04]  /*126c0*/  LDL R27, [R1+0xdb0] ;  /* 0x000db000011b7983 */ /* 0x000f680000100800 */
[----:B------:R-:W5:Y:S04]  /*126d0*/  LDL R9, [R1+0xd9c] ;  /* 0x000d9c0001097983 */ /* 0x000f680000100800 */
[----:B------:R0:W5:Y:S01]  /*126e0*/  @!P3 LDG.E.U8 R3, desc[UR8][R4.64] ;  /* 0x000000080403b981 */ /* 0x000162000c1e1100 */
[----:B------:R-:W-:-:S03]  /*126f0*/  ISETP.GE.AND P3, PT, R6, UR7, PT ;  /* 0x0000000706007c0c */ /* 0x000fc6000bf66270 */
[----:B------:R-:W5:Y:S04]  /*12700*/  LDL R26, [R1+0xdcc] ;  /* 0x000dcc00011a7983 */ /* 0x000f680000100800 */
[----:B-1----:R-:W5:Y:S04]  /*12710*/  LDL R22, [R1+0xdfc] ;  /* 0x000dfc0001167983 */ /* 0x002f680000100800 */
[----:B------:R-:W5:Y:S01]  /*12720*/  LDL R17, [R1+0xdc8] ;  /* 0x000dc80001117983 */ /* 0x000f620000100800 */
[----:B------:R-:W-:-:S03]  /*12730*/  PRMT R19, RZ, 0x7610, R19 ;  /* 0x00007610ff137816 */ /* 0x000fc60000000013 */
[----:B------:R-:W5:Y:S01]  /*12740*/  LDL R29, [R1+0xdc0] ;  /* 0x000dc000011d7983 */ /* 0x000f620000100800 */
[----:B--2---:R-:W-:-:S03]  /*12750*/  @!P2 IMAD.MOV.U32 R6, RZ, RZ, R2 ;  /* 0x000000ffff06a224 */ /* 0x004fc600078e0002 */
[----:B------:R-:W2:Y:S01]  /*12760*/  LDL R2, [R1+0xda4] ;  /* 0x000da40001027983 */ /* 0x000ea20000100800 */
[----:B0-----:R-:W-:-:S06]  /*12770*/  PRMT R4, RZ, 0x7610, R4 ;  /* 0x00007610ff047816 */ /* 0x001fcc0000000004 */
[----:B---3--:R4:W3:Y:S01]  /*12780*/  @!P2 LDG.E.U8 R4, desc[UR8][R6.64] ;  /* 0x000000080604a981 */ /* 0x0088e2000c1e1100 */
[----:B------:R-:W-:Y:S02]  /*12790*/  LOP3.LUT R8, R0, 0x50, RZ, 0xfc, !PT ;  /* 0x0000005000087812 */ /* 0x000fe400078efcff */
[----:B------:R-:W-:Y:S02]  /*127a0*/  PRMT R5, RZ, 0x7610, R5 ;  /* 0x00007610ff057816 */ /* 0x000fe40000000005 */
[----:B------:R-:W-:Y:S02]  /*127b0*/  ISETP.GE.AND P2, PT, R8, UR7, PT ;  /* 0x0000000708007c0c */ /* 0x000fe4000bf46270 */
[----:B------:R-:W-:Y:S01]  /*127c0*/  LOP3.LUT R8, R0, 0x54, RZ, 0xfc, !PT ;  /* 0x0000005400087812 */ /* 0x000fe200078efcff */
[----:B----4-:R-:W-:Y:S02]  /*127d0*/  @!P1 IMAD.MOV.U32 R7, RZ, RZ, R11 ;  /* 0x000000ffff079224 */ /* 0x010fe400078e000b */
[----:B------:R-:W4:Y:S01]  /*127e0*/  LDL R11, [R1+0xdac] ;  /* 0x000dac00010b7983 */ /* 0x000f220000100800 */
[----:B-----5:R-:W-:-:S05]  /*127f0*/  @!P1 IMAD.MOV.U32 R6, RZ, RZ, R10 ;  /* 0x000000ffff069224 */ /* 0x020fca00078e000a */
[----:B------:R0:W5:Y:S01]  /*12800*/  @!P1 LDG.E.U8 R5, desc[UR8][R6.64] ;  /* 0x0000000806059981 */ /* 0x000162000c1e1100 */
[----:B------:R-:W-:Y:S02]  /*12810*/  ISETP.GE.AND P1, PT, R8, UR7, PT ;  /* 0x0000000708007c0c */ /* 0x000fe4000bf26270 */
[----:B0-----:R-:W-:Y:S01]  /*12820*/  PRMT R6, RZ, 0x7610, R6 ;  /* 0x00007610ff067816 */ /* 0x001fe20000000006 */
[----:B------:R-:W-:Y:S02]  /*12830*/  @!P5 IMAD.MOV.U32 R8, RZ, RZ, R9 ;  /* 0x000000ffff08d224 */ /* 0x000fe400078e0009 */
[----:B------:R-:W-:Y:S01]  /*12840*/  @!P5 IMAD.MOV.U32 R9, RZ, RZ, R13 ;  /* 0x000000ffff09d224 */ /* 0x000fe200078e000d */
[----:B------:R-:W-:Y:S01]  /*12850*/  LOP3.LUT R10, R0, 0x58, RZ, 0xfc, !PT ;  /* 0x00000058000a7812 */ /* 0x000fe200078efcff */
[----:B------:R-:W3:Y:S04]  /*12860*/  LDL R13, [R1+0xd90] ;  /* 0x000d9000010d7983 */ /* 0x000ee80000100800 */
[----:B------:R2:W5:Y:S02]  /*12870*/  @!P5 LDG.E.U8 R6, desc[UR8][R8.64] ;  /* 0x000000080806d981 */ /* 0x000564000c1e1100 */
[----:B--2---:R-:W-:-:S02]  /*12880*/  @!P4 IMAD.MOV.U32 R8, RZ, RZ, R2 ;  /* 0x000000ffff08c224 */ /* 0x004fc400078e0002 */
[----:B------:R-:W2:Y:S01]  /*12890*/  LDL R2, [R1+0xdbc] ;  /* 0x000dbc0001027983 */ /* 0x000ea20000100800 */
[----:B------:R-:W-:Y:S01]  /*128a0*/  PRMT R7, RZ, 0x7610, R7 ;  /* 0x00007610ff077816 */ /* 0x000fe20000000007 */
[----:B------:R-:W-:Y:S01]  /*128b0*/  @!P4 IMAD.MOV.U32 R9, RZ, RZ, R12 ;  /* 0x000000ffff09c224 */ /* 0x000fe200078e000c */
[----:B------:R-:W-:Y:S02]  /*128c0*/  ISETP.GE.AND P5, PT, R10, UR7, PT ;  /* 0x000000070a007c0c */ /* 0x000fe4000bfa6270 */
[----:B------:R-:W-:Y:S02]  /*128d0*/  LOP3.LUT R10, R0, 0x60, RZ, 0xfc, !PT ;  /* 0x00000060000a7812 */ /* 0x000fe400078efcff */
[----:B------:R0:W5:Y:S02]  /*128e0*/  @!P4 LDG.E.U8 R7, desc[UR8][R8.64] ;  /* 0x000000080807c981 */ /* 0x000164000c1e1100 */
[----:B------:R-:W-:Y:S02]  /*128f0*/  ISETP.GE.AND P4, PT, R10, UR7, PT ;  /* 0x000000070a007c0c */ /* 0x000fe4000bf86270 */
[----:B0-----:R-:W-:Y:S01]  /*12900*/  PRMT R8, RZ, 0x7610, R8 ;  /* 0x00007610ff087816 */ /* 0x001fe20000000008 */
[----:B----4-:R-:W-:-:S02]  /*12910*/  @!P3 IMAD.MOV.U32 R10, RZ, RZ, R11 ;  /* 0x000000ffff0ab224 */ /* 0x010fc400078e000b */
[----:B------:R-:W-:Y:S02]  /*12920*/  @!P3 IMAD.MOV.U32 R11, RZ, RZ, R16 ;  /* 0x000000ffff0bb224 */ /* 0x000fe400078e0010 */
[----:B------:R-:W4:Y:S04]  /*12930*/  LDL R16, [R1+0xdd0] ;  /* 0x000dd00001107983 */ /* 0x000f280000100800 */
[----:B------:R0:W5:Y:S01]  /*12940*/  @!P3 LDG.E.U8 R8, desc[UR8][R10.64] ;  /* 0x000000080a08b981 */ /* 0x000162000c1e1100 */
[----:B------:R-:W-:Y:S02]  /*12950*/  LOP3.LUT R12, R0, 0x64, RZ, 0xfc, !PT ;  /* 0x00000064000c7812 */ /* 0x000fe400078efcff */
[----:B------:R-:W-:Y:S01]  /*12960*/  PRMT R9, RZ, 0x7610, R9 ;  /* 0x00007610ff097816 */ /* 0x000fe20000000009 */
[----:B0-----:R-:W-:-:S02]  /*12970*/  @!P2 IMAD.MOV.U32 R11, RZ, RZ, R15 ;  /* 0x000000ffff0ba224 */ /* 0x001fc400078e000f */
[----:B------:R-:W5:Y:S01]  /*12980*/  LDL R15, [R1+0xdec] ;  /* 0x000dec00010f7983 */ /* 0x000f620000100800 */
[----:B------:R-:W-:Y:S01]  /*12990*/  @!P2 IMAD.MOV.U32 R10, RZ, RZ, R14 ;  /* 0x000000ffff0aa224 */ /* 0x000fe200078e000e */
[----:B------:R-:W-:Y:S02]  /*129a0*/  ISETP.GE.AND P3, PT, R12, UR7, PT ;  /* 0x000000070c007c0c */ /* 0x000fe4000bf66270 */
[----:B------:R-:W-:Y:S02]  /*129b0*/  LOP3.LUT R12, R0, 0x70, RZ, 0xfc, !PT ;  /* 0x00000070000c7812 */ /* 0x000fe400078efcff */
[----:B------:R0:W5:Y:S02]  /*129c0*/  @!P2 LDG.E.U8 R9, desc[UR8][R10.64] ;  /* 0x000000080a09a981 */ /* 0x000164000c1e1100 */
[----:B------:R-:W-:Y:S01]  /*129d0*/  ISETP.GE.AND P2, PT, R12, UR7, PT ;  /* 0x000000070c007c0c */ /* 0x000fe2000bf46270 */
[----:B--2---:R-:W-:Y:S02]  /*129e0*/  @!P1 IMAD.MOV.U32 R12, RZ, RZ, R2 ;  /* 0x000000ffff0c9224 */ /* 0x004fe400078e0002 */
[----:B------:R-:W2:Y:S01]  /*129f0*/  LDL R2, [R1+0xdf8] ;  /* 0x000df80001027983 */ /* 0x000ea20000100800 */
[----:B0-----:R-:W-:-:S02]  /*12a00*/  PRMT R10, RZ, 0x7610, R10 ;  /* 0x00007610ff0a7816 */ /* 0x001fc4000000000a */
[----:B------:R-:W-:Y:S02]  /*12a10*/  LOP3.LUT R14, R0, 0x5c, RZ, 0xfc, !PT ;  /* 0x0000005c000e7812 */ /* 0x000fe400078efcff */
[----:B------:R-:W-:Y:S02]  /*12a20*/  PRMT R11, RZ, 0x7610, R11 ;  /* 0x00007610ff0b7816 */ /* 0x000fe4000000000b */
[----:B---3--:R0:W3:Y:S01]  /*12a30*/  @!P1 LDG.E.U8 R10, desc[UR8][R12.64] ;  /* 0x000000080c0a9981 */ /* 0x0080e2000c1e1100 */
[----:B------:R-:W-:Y:S02]  /*12a40*/  ISETP.GE.AND P1, PT, R14, UR7, PT ;  /* 0x000000070e007c0c */ /* 0x000fe4000bf26270 */
[----:B------:R-:W-:Y:S01]  /*12a50*/  LOP3.LUT R14, R0, 0x74, RZ, 0xfc, !PT ;  /* 0x00000074000e7812 */ /* 0x000fe200078efcff */
[----:B0-----:R-:W-:Y:S02]  /*12a60*/  @!P4 IMAD.MOV.U32 R13, RZ, RZ, R28 ;  /* 0x000000ffff0dc224 */ /* 0x001fe400078e001c */
[----:B------:R-:W3:Y:S01]  /*12a70*/  LDL R28, [R1+0xdf4] ;  /* 0x000df400011c7983 */ /* 0x000ee20000100800 */
[----:B----4-:R-:W-:-:S05]  /*12a80*/  @!P4 IMAD.MOV.U32 R12, RZ, RZ, R16 ;  /* 0x000000ffff0cc224 */ /* 0x010fca00078e0010 */
[----:B------:R0:W4:Y:S01]  /*12a90*/  @!P4 LDG.E.U8 R11, desc[UR8][R12.64] ;  /* 0x000000080c0bc981 */ /* 0x000122000c1e1100 */
[----:B------:R-:W-:Y:S02]  /*12aa0*/  ISETP.GE.AND P4, PT, R14, UR7, PT ;  /* 0x000000070e007c0c */ /* 0x000fe4000bf86270 */
[----:B------:R-:W-:Y:S02]  /*12ab0*/  LOP3.LUT R16, R0, 0x68, RZ, 0xfc, !PT ;  /* 0x0000006800107812 */ /* 0x000fe400078efcff */
[----:B0-----:R-:W-:Y:S01]  /*12ac0*/  PRMT R12, RZ, 0x7610, R12 ;  /* 0x00007610ff0c7816 */ /* 0x001fe2000000000c */
[----:B-----5:R-:W-:Y:S02]  /*12ad0*/  @!P3 IMAD.MOV.U32 R14, RZ, RZ, R15 ;  /* 0x000000ffff0eb224 */ /* 0x020fe400078e000f */
[----:B------:R-:W-:Y:S01]  /*12ae0*/  @!P3 IMAD.MOV.U32 R15, RZ, RZ, R27 ;  /* 0x000000ffff0fb224 */ /* 0x000fe200078e001b */
[----:B------:R-:W-:Y:S01]  /*12af0*/  PRMT R13, RZ, 0x7610, R13 ;  /* 0x00007610ff0d7816 */ /* 0x000fe2000000000d */
[----:B------:R-:W5:Y:S04]  /*12b00*/  LDL R27, [R1+0xde0] ;  /* 0x000de000011b7983 */ /* 0x000f680000100800 */
[----:B------:R0:W4:Y:S01]  /*12b10*/  @!P3 LDG.E.U8 R12, desc[UR8][R14.64] ;  /* 0x000000080e0cb981 */ /* 0x000122000c1e1100 */
[----:B------:R-:W-:-:S02]  /*12b20*/  ISETP.GE.AND P3, PT, R16, UR7, PT ;  /* 0x0000000710007c0c */ /* 0x000fc4000bf66270 */
[C---:B------:R-:W-:Y:S01]  /*12b30*/  LOP3.LUT R16, R0.reuse, 0x6c, RZ, 0xfc, !PT ;  /* 0x0000006c00107812 */ /* 0x040fe200078efcff */
[----:B0-----:R-:W-:Y:S02]  /*12b40*/  @!P2 IMAD.MOV.U32 R14, RZ, RZ, R22 ;  /* 0x000000ffff0ea224 */ /* 0x001fe400078e0016 */
[----:B------:R-:W-:Y:S01]  /*12b50*/  @!P2 IMAD.MOV.U32 R15, RZ, RZ, R26 ;  /* 0x000000ffff0fa224 */ /* 0x000fe200078e001a */
[----:B------:R-:W-:Y:S01]  /*12b60*/  LOP3.LUT R0, R0, 0x78, RZ, 0xfc, !PT ;  /* 0x0000007800007812 */ /* 0x000fe200078efcff */
[----:B------:R-:W4:Y:S04]  /*12b70*/  LDL R22, [R1+0xddc] ;  /* 0x000ddc0001167983 */ /* 0x000f280000100800 */
[----:B------:R0:W4:Y:S01]  /*12b80*/  @!P2 LDG.E.U8 R13, desc[UR8][R14.64] ;  /* 0x000000080e0da981 */ /* 0x000122000c1e1100 */
[----:B------:R-:W-:-:S03]  /*12b90*/  ISETP.GE.AND P2, PT, R16, UR7, PT ;  /* 0x0000000710007c0c */ /* 0x000fc6000bf46270 */
[----:B------:R-:W4:Y:S01]  /*12ba0*/  LDL R26, [R1+0xdd8] ;  /* 0x000dd800011a7983 */ /* 0x000f220000100800 */
[----:B0-----:R-:W-:Y:S01]  /*12bb0*/  PRMT R14, RZ, 0x7610, R14 ;  /* 0x00007610ff0e7816 */ /* 0x001fe2000000000e */
[----:B--2---:R-:W-:Y:S01]  /*12bc0*/  @!P4 IMAD.MOV.U32 R16, RZ, RZ, R2 ;  /* 0x000000ffff10c224 */ /* 0x004fe200078e0002 */
[----:B------:R-:W-:Y:S01]  /*12bd0*/  PRMT R15, RZ, 0x7610, R15 ;  /* 0x00007610ff0f7816 */ /* 0x000fe2000000000f */
[----:B------:R-:W2:Y:S04]  /*12be0*/  LDL R2, [R1+0xde4] ;  /* 0x000de40001027983 */ /* 0x000ea80000100800 */
[----:B------:R0:W4:Y:S04]  /*12bf0*/  @!P4 LDG.E.U8 R14, desc[UR8][R16.64] ;  /* 0x00000008100ec981 */ /* 0x000128000c1e1100 */
[----:B------:R-:W0:Y:S04]  /*12c00*/  LDL R16, [R1+0xd98] ;  /* 0x000d980001107983 */ /* 0x000e280000100800 */
[----:B------:R-:W0:Y:S02]  /*12c10*/  LDL R17, [R1+0xdc4] ;  /* 0x000dc40001117983 */ /* 0x000e240000100800 */
[----:B0-----:R-:W-:-:S04]  /*12c20*/  @!P5 LOP3.LUT R17, R17, R16, RZ, 0x3c, !PT ;  /* 0x000000101111d212 */ /* 0x001fc800078e3cff */
[----:B------:R-:W-:-:S04]  /*12c30*/  @!P5 LOP3.LUT R16, R17, R16, RZ, 0x3c, !PT ;  /* 0x000000101110d212 */ /* 0x000fc800078e3cff */
[----:B------:R-:W-:-:S05]  /*12c40*/  @!P5 LOP3.LUT R17, R17, R16, RZ, 0x3c, !PT ;  /* 0x000000101111d212 */ /* 0x000fca00078e3cff */
[----:B------:R0:W4:Y:S04]  /*12c50*/  @!P5 LDG.E.U8 R15, desc[UR8][R16.64] ;  /* 0x00000008100fd981 */ /* 0x000128000c1e1100 */
[----:B------:R-:W0:Y:S04]  /*12c60*/  LDL R16, [R1+0xda0] ;  /* 0x000da00001107983 */ /* 0x000e280000100800 */
[----:B------:R-:W0:Y:S01]  /*12c70*/  LDL R17, [R1+0xdd4] ;  /* 0x000dd40001117983 */ /* 0x000e220000100800 */
[----:B------:R-:W-:-:S03]  /*12c80*/  ISETP.GE.AND P4, PT, R0, UR7, PT ;  /* 0x0000000700007c0c */ /* 0x000fc6000bf86270 */
[----:B------:R-:W3:Y:S01]  /*12c90*/  LDL R0, [R1+0xde8] ;  /* 0x000de80001007983 */ /* 0x000ee20000100800 */
[----:B0-----:R-:W-:-:S04]  /*12ca0*/  @!P1 LOP3.LUT R17, R17, R16, RZ, 0x3c, !PT ;  /* 0x0000001011119212 */ /* 0x001fc800078e3cff */
[----:B------:R-:W-:-:S04]  /*12cb0*/  @!P1 LOP3.LUT R16, R17, R16, RZ, 0x3c, !PT ;  /* 0x0000001011109212 */ /* 0x000fc800078e3cff */
[----:B------:R-:W-:-:S05]  /*12cc0*/  @!P1 LOP3.LUT R17, R17, R16, RZ, 0x3c, !PT ;  /* 0x0000001011119212 */ /* 0x000fca00078e3cff */
[----:B------:R3:W4:Y:S04]  /*12cd0*/  @!P1 LDG.E.U8 R19, desc[UR8][R16.64] ;  /* 0x0000000810139981 */ /* 0x000728000c1e1100 */
[----:B------:R-:W5:Y:S01]  /*12ce0*/  LDL R17, [R1+0xdb8] ;  /* 0x000db80001117983 */ /* 0x000f620000100800 */
[----:B------:R-:W-:Y:S01]  /*12cf0*/  PRMT R21, RZ, 0x7610, R21 ;  /* 0x00007610ff157816 */ /* 0x000fe20000000015 */
[----:B---3--:R-:W-:Y:S01]  /*12d00*/  @!P3 IMAD.MOV.U32 R16, RZ, RZ, R0 ;  /* 0x000000ffff10b224 */ /* 0x008fe200078e0000 */
[----:B------:R-:W-:Y:S02]  /*12d10*/  PRMT R23, RZ, 0x7610, R23 ;  /* 0x00007610ff177816 */ /* 0x000fe40000000017 */
[----:B------:R-:W-:Y:S02]  /*12d20*/  PRMT R24, RZ, 0x7610, R24 ;  /* 0x00007610ff187816 */ /* 0x000fe40000000018 */
[----:B------:R-:W-:Y:S01]  /*12d30*/  PRMT R25, RZ, 0x7610, R25 ;  /* 0x00007610ff197816 */ /* 0x000fe20000000019 */
[----:B-----5:R0:W3:Y:S02]  /*12d40*/  @!P3 LDG.E.U8 R21, desc[UR8][R16.64] ;  /* 0x000000081015b981 */ /* 0x0200e4000c1e1100 */
[----:B0-----:R-:W-:-:S02]  /*12d50*/  @!P2 IMAD.MOV.U32 R16, RZ, RZ, R28 ;  /* 0x000000ffff10a224 */ /* 0x001fc400078e001c */
[----:B------:R-:W-:-:S05]  /*12d60*/  @!P2 IMAD.MOV.U32 R17, RZ, RZ, R29 ;  /* 0x000000ffff11a224 */ /* 0x000fca00078e001d */
[----:B------:R2:W5:Y:S02]  /*12d70*/  @!P2 LDG.E.U8 R23, desc[UR8][R16.64] ;  /* 0x000000081017a981 */ /* 0x000564000c1e1100 */
[----:B--2---:R-:W-:Y:S02]  /*12d80*/  @!P4 IMAD.MOV.U32 R16, RZ, RZ, R2 ;  /* 0x000000ffff10c224 */ /* 0x004fe400078e0002 */
[----:B------:R-:W0:Y:S01]  /*12d90*/  S2R R2, SR_TID.X ;  /* 0x0000000000027919 */ /* 0x000e220000002100 */
[----:B------:R-:W-:-:S05]  /*12da0*/  @!P4 IMAD.MOV.U32 R17, RZ, RZ, R27 ;  /* 0x000000ffff11c224 */ /* 0x000fca00078e001b */
[----:B------:R4:W2:Y:S02]  /*12db0*/  @!P4 LDG.E.U8 R24, desc[UR8][R16.64] ;  /* 0x000000081018c981 */ /* 0x0008a4000c1e1100 */
[----:B----4-:R-:W-:Y:S01]  /*12dc0*/  @!P0 IMAD.MOV.U32 R16, RZ, RZ, R22 ;  /* 0x000000ffff108224 */ /* 0x010fe200078e0016 */
[C---:B0-----:R-:W-:Y:S01]  /*12dd0*/  LOP3.LUT R0, R2.reuse, 0x7, RZ, 0xc0, !PT ;  /* 0x0000000702007812 */ /* 0x041fe200078ec0ff */
[C---:B------:R-:W-:Y:S01]  /*12de0*/  IMAD.SHL.U32 R22, R2.reuse, 0x2, RZ ;  /* 0x0000000202167824 */ /* 0x040fe200078e00ff */
[----:B------:R-:W-:-:S03]  /*12df0*/  LOP3.LUT R29, R2, 0x3f, RZ, 0xc0, !PT ;  /* 0x0000003f021d7812 */ /* 0x000fc600078ec0ff */
[----:B------:R-:W-:-:S05]  /*12e00*/  IMAD R0, R0, 0x90, RZ ;  /* 0x0000009000007824 */ /* 0x000fca00078e02ff */
[----:B------:R-:W-:Y:S02]  /*12e10*/  LOP3.LUT R0, R0, 0x30, R22, 0x78, !PT ;  /* 0x0000003000007812 */ /* 0x000fe400078e7816 */
[----:B------:R-:W-:Y:S01]  /*12e20*/  LOP3.LUT R22, R29, 0x40, RZ, 0xfc, !PT ;  /* 0x000000401d167812 */ /* 0x000fe200078efcff */
[----:B------:R-:W-:-:S03]  /*12e30*/  @!P0 IMAD.MOV.U32 R17, RZ, RZ, R26 ;  /* 0x000000ffff118224 */ /* 0x000fc600078e001a */
[----:B------:R-:W-:Y:S02]  /*12e40*/  ISETP.GE.AND P1, PT, R22, UR7, PT ;  /* 0x0000000716007c0c */ /* 0x000fe4000bf26270 */
[----:B------:R-:W4:Y:S04]  /*12e50*/  LDL.LU R22, [R1+0x14] ;  /* 0x0000140001167983 */ /* 0x000f280000300800 */
[----:B------:R-:W3:Y:S04]  /*12e60*/  LDL.LU R26, [R1+0x10] ;  /* 0x00001000011a7983 */ /* 0x000ee80000300800 */
[----:B------:R-:W5:Y:S04]  /*12e70*/  LDL.LU R27, [R1+0x4] ;  /* 0x00000400011b7983 */ /* 0x000f680000300800 */
[----:B------:R0:W2:Y:S04]  /*12e80*/  @!P0 LDG.E.U8 R25, desc[UR8][R16.64] ;  /* 0x0000000810198981 */ /* 0x0000a8000c1e1100 */
[----:B------:R-:W2:Y:S01]  /*12e90*/  LDL.LU R28, [R1] ;  /* 0x00000000011c7983 */ /* 0x000ea20000300800 */
[----:B0-----:R-:W-:-:S02]  /*12ea0*/  SHF.R.U32.HI R17, RZ, 0x2, R2 ;  /* 0x00000002ff117819 */ /* 0x001fc40000011602 */
[----:B------:R-:W-:Y:S02]  /*12eb0*/  SHF.R.S32.HI R16, RZ, 0x1, R2 ;  /* 0x00000001ff107819 */ /* 0x000fe40000011402 */
[----:B------:R-:W-:Y:S02]  /*12ec0*/  SGXT.U32 R17, R17, 0x3 ;  /* 0x000000031111781a */ /* 0x000fe40000000000 */
[----:B------:R-:W-:-:S04]  /*12ed0*/  SGXT R16, R16, 0x1 ;  /* 0x000000011010781a */ /* 0x000fc80000000200 */
[----:B------:R-:W-:Y:S01]  /*12ee0*/  LOP3.LUT R16, R17, 0x88, R16, 0xf8, !PT ;  /* 0x0000008811107812 */ /* 0x000fe200078ef810 */
[C---:B------:R-:W-:Y:S02]  /*12ef0*/  IMAD.SHL.U32 R17, R2.reuse, 0x40, RZ ;  /* 0x0000004002117824 */ /* 0x040fe400078e00ff */
[----:B------:R-:W-:-:S03]  /*12f00*/  IMAD.SHL.U32 R2, R2, 0x20, RZ ;  /* 0x0000002002027824 */ /* 0x000fc600078e00ff */
[----:B------:R-:W-:Y:S02]  /*12f10*/  LOP3.LUT R17, R17, 0x40, RZ, 0xc0, !PT ;  /* 0x0000004011117812 */ /* 0x000fe400078ec0ff */
[----:B------:R-:W-:Y:S02]  /*12f20*/  LOP3.LUT R0, R0, 0x400, R2, 0xf8, !PT ;  /* 0x0000040000007812 */ /* 0x000fe400078ef802 */
[----:B------:R-:W-:Y:S01]  /*12f30*/  LOP3.LUT R0, R16, R17, RZ, 0xfc, !PT ;  /* 0x0000001110007212 */ /* 0x000fe200078efcff */
[----:B------:R-:W2:Y:S04]  /*12f40*/  LDL.LU R2, [R1+0xc] ;  /* 0x00000c0001027983 */ /* 0x000ea80000300800 */
[----:B------:R-:W-:Y:S04]  /*12f50*/  STL [R1+0x1188], R0 ;  /* 0x0011880001007387 */ /* 0x000fe80000100800 */
        /* <DEDUP_REMOVED lines=180> */
[----:B------:R-:W-:Y:S01]  /*13aa0*/  STL [R1+0x13c4], R16 ;  /* 0x0013c41001007387 */ /* 0x000fe20000100800 */
[----:B------:R-:W0:Y:S03]  /*13ab0*/  S2UR UR6, SR_CgaCtaId ;  /* 0x00000000000679c3 */ /* 0x000e260000008800 */
        /* <DEDUP_REMOVED lines=22> */
[----:B------:R-:W-:-:S03]  /*13c20*/  UMOV UR5, 0x400 ;  /* 0x0000040000057882 */ /* 0x000fc60000000000 */
[----:B------:R-:W-:Y:S04]  /*13c30*/  STL [R1+0x147c], R16 ;  /* 0x00147c1001007387 */ /* 0x000fe80000100800 */
[----:B------:R-:W-:Y:S01]  /*13c40*/  STL [R1+0x1484], R16 ;  /* 0x0014841001007387 */ /* 0x000fe20000100800 */
[----:B0-----:R-:W-:Y:S01]  /*13c50*/  ULEA UR5, UR6, UR5, 0x18 ;  /* 0x0000000506057291 */ /* 0x001fe2000f8ec03f */
[----:B------:R-:W-:Y:S06]  /*13c60*/  BAR.SYNC.DEFER_BLOCKING 0x0 ;  /* 0x0000000000007b1d */ /* 0x000fec0000010000 */
        /* <DEDUP_REMOVED lines=13> */
[----:B----4-:R0:W-:Y:S04]  /*13d40*/  STS.U8 [R29+UR5], R22 ;  /* 0x000000161d007988 */ /* 0x0101e80008000005 */
[----:B---3--:R1:W-:Y:S04]  /*13d50*/  STS.U8 [R29+UR5+0x40], R26 ;  /* 0x0000401a1d007988 */ /* 0x0083e80008000005 */
[----:B-----5:R3:W-:Y:S04]  /*13d60*/  STS.U8 [R29+UR5+0x100], R27 ;  /* 0x0001001b1d007988 */ /* 0x0207e80008000005 */
[----:B0-----:R-:W4:Y:S04]  /*13d70*/  LDL.LU R22, [R1+0x1504] ;  /* 0x0015040001167983 */ /* 0x001f280000300800 */
[----:B-1----:R-:W5:Y:S04]  /*13d80*/  LDL.LU R26, [R1+0x1500] ;  /* 0x00150000011a7983 */ /* 0x002f680000300800 */
[----:B---3--:R-:W3:Y:S04]  /*13d90*/  LDL.LU R27, [R1+0x14fc] ;  /* 0x0014fc00011b7983 */ /* 0x008ee80000300800 */
[----:B--2---:R0:W-:Y:S04]  /*13da0*/  STS.U8 [R29+UR5+0x140], R28 ;  /* 0x0001401c1d007988 */ /* 0x0041e80008000005 */
[----:B0-----:R-:W2:Y:S04]  /*13db0*/  LDL.LU R28, [R1+0x14f8] ;  /* 0x0014f800011c7983 */ /* 0x001ea80000300800 */
[----:B---3--:R-:W-:Y:S04]  /*13dc0*/  STS.U8 [R29+UR5+0x200], R27 ;  /* 0x0002001b1d007988 */ /* 0x008fe80008000005 */
[----:B-----5:R-:W-:Y:S04]  /*13dd0*/  STS.U8 [R29+UR5+0x240], R26 ;  /* 0x0002401a1d007988 */ /* 0x020fe80008000005 */
[----:B------:R-:W-:Y:S04]  /*13de0*/  STS.U8 [R29+UR5+0x300], R18 ;  /* 0x000300121d007988 */ /* 0x000fe80008000005 */
[----:B------:R0:W-:Y:S02]  /*13df0*/  STS.U8 [R29+UR5+0x340], R3 ;  /* 0x000340031d007988 */ /* 0x0001e40008000005 */
[----:B0-----:R-:W0:Y:S02]  /*13e00*/  S2R R3, SR_TID.X ;  /* 0x0000000000037919 */ /* 0x001e240000002100 */
[----:B------:R-:W3:Y:S01]  /*13e10*/  LDL.LU R29, [R1+0x14f4] ;  /* 0x0014f400011d7983 */ /* 0x000ee20000300800 */
[----:B0-----:R-:W-:-:S05]  /*13e20*/  LOP3.LUT R3, R3, 0x3f, RZ, 0xc0, !PT ;  /* 0x0000003f03037812 */ /* 0x001fca00078ec0ff */
[----:B------:R-:W-:Y:S04]  /*13e30*/  STS.U8 [R3+UR5+0x400], R5 ;  /* 0x0004000503007988 */ /* 0x000fe80008000005 */
[----:B------:R-:W-:Y:S04]  /*13e40*/  STS.U8 [R3+UR5+0x440], R6 ;  /* 0x0004400603007988 */ /* 0x000fe80008000005 */
[----:B------:R-:W-:Y:S04]  /*13e50*/  STS.U8 [R3+UR5+0x500], R9 ;  /* 0x0005000903007988 */ /* 0x000fe80008000005 */
[----:B------:R-:W-:Y:S04]  /*13e60*/  STS.U8 [R3+UR5+0x540], R10 ;  /* 0x0005400a03007988 */ /* 0x000fe80008000005 */
[----:B------:R-:W-:Y:S04]  /*13e70*/  STS.U8 [R3+UR5+0x600], R11 ;  /* 0x0006000b03007988 */ /* 0x000fe80008000005 */
[----:B------:R-:W-:Y:S04]  /*13e80*/  STS.U8 [R3+UR5+0x640], R12 ;  /* 0x0006400c03007988 */ /* 0x000fe80008000005 */
[----:B------:R-:W-:Y:S04]  /*13e90*/  STS.U8 [R3+UR5+0x700], R13 ;  /* 0x0007000d03007988 */ /* 0x000fe80008000005 */
[----:B------:R0:W-:Y:S02]  /*13ea0*/  STS.U8 [R3+UR5+0x740], R14 ;  /* 0x0007400e03007988 */ /* 0x0001e40008000005 */
[----:B0-----:R-:W0:Y:S02]  /*13eb0*/  S2R R3, SR_TID.X ;  /* 0x0000000000037919 */ /* 0x001e240000002100 */
[----:B0-----:R-:W-:-:S04]  /*13ec0*/  LOP3.LUT R3, R3, 0x3f, RZ, 0xc0, !PT ;  /* 0x0000003f03037812 */ /* 0x001fc800078ec0ff */
[----:B------:R-:W-:-:S05]  /*13ed0*/  LOP3.LUT R3, R3, 0x8, RZ, 0x3c, !PT ;  /* 0x0000000803037812 */ /* 0x000fca00078e3cff */
[----:B------:R0:W-:Y:S04]  /*13ee0*/  STS.U8 [R3+UR5+0x80], R2 ;  /* 0x0000800203007988 */ /* 0x0001e80008000005 */
[----:B0-----:R-:W5:Y:S04]  /*13ef0*/  LDL.LU R2, [R1+0x14f0] ;  /* 0x0014f00001027983 */ /* 0x001f680000300800 */
[----:B--2---:R-:W-:Y:S04]  /*13f00*/  STS.U8 [R3+UR5+0x1c0], R28 ;  /* 0x0001c01c03007988 */ /* 0x004fe80008000005 */
[----:B----4-:R-:W-:Y:S04]  /*13f10*/  STS.U8 [R3+UR5+0x280], R22 ;  /* 0x0002801603007988 */ /* 0x010fe80008000005 */
[----:B------:R-:W-:Y:S04]  /*13f20*/  STS.U8 [R3+UR5+0x2c0], R20 ;  /* 0x0002c01403007988 */ /* 0x000fe80008000005 */
[----:B-----5:R0:W-:Y:S04]  /*13f30*/  STS.U8 [R3+UR5+0xc0], R2 ;  /* 0x0000c00203007988 */ /* 0x0201e80008000005 */
[----:B0-----:R-:W2:Y:S04]  /*13f40*/  LDL.LU R2, [R1+0x14ec] ;  /* 0x0014ec0001027983 */ /* 0x001ea80000300800 */
[----:B---3--:R0:W-:Y:S02]  /*13f50*/  STS.U8 [R3+UR5+0x180], R29 ;  /* 0x0001801d03007988 */ /* 0x0081e40008000005 */
[----:B0-----:R-:W0:Y:S02]  /*13f60*/  S2R R3, SR_TID.X ;  /* 0x0000000000037919 */ /* 0x001e240000002100 */
[----:B0-----:R-:W-:-:S04]  /*13f70*/  LOP3.LUT R3, R3, 0x3f, RZ, 0xc0, !PT ;  /* 0x0000003f03037812 */ /* 0x001fc800078ec0ff */
[----:B------:R-:W-:Y:S02]  /*13f80*/  ISETP.GE.AND P0, PT, R3, UR7, PT ;  /* 0x0000000703007c0c */ /* 0x000fe4000bf06270 */
[----:B------:R-:W0:Y:S02]  /*13f90*/  S2R R3, SR_TID.X ;  /* 0x0000000000037919 */ /* 0x000e240000002100 */
[----:B0-----:R-:W-:-:S04]  /*13fa0*/  LOP3.LUT R3, R3, 0x3f, RZ, 0xc0, !PT ;  /* 0x0000003f03037812 */ /* 0x001fc800078ec0ff */
[----:B------:R-:W-:-:S05]  /*13fb0*/  LOP3.LUT R3, R3, 0x8, RZ, 0x3c, !PT ;  /* 0x0000000803037812 */ /* 0x000fca00078e3cff */
[----:B------:R-:W-:Y:S04]  /*13fc0*/  STS.U8 [R3+UR5+0x380], R4 ;  /* 0x0003800403007988 */ /* 0x000fe80008000005 */
        /* <DEDUP_REMOVED lines=8> */
[----:B--2---:R0:W-:Y:S04]  /*14050*/  STS.U8 [R3+UR5+0x3c0], R2 ;  /* 0x0003c00203007988 */ /* 0x0041e80008000005 */
[----:B0-----:R-:W2:Y:S04]  /*14060*/  LDL R2, [R1+0x50c] ;  /* 0x00050c0001027983 */ /* 0x001ea80000100800 */
[----:B------:R-:W2:Y:S01]  /*14070*/  LDL R3, [R1+0x508] ;  /* 0x0005080001037983 */ /* 0x000ea20000100800 */
[----:B------:R-:W-:Y:S01]  /*14080*/  PRMT R0, RZ, 0x7610, R0 ;  /* 0x00007610ff007816 */ /* 0x000fe20000000000 */
[----:B------:R-:W-:Y:S06]  /*14090*/  BAR.SYNC.DEFER_BLOCKING 0x0 ;  /* 0x0000000000007b1d */ /* 0x000fec0000010000 */
[----:B--2---:R-:W2:Y:S04]  /*140a0*/  @!P0 LDG.E.U8 R0, desc[UR8][R2.64] ;  /* 0x0000000802008981 */ /* 0x004ea8000c1e1100 */
[----:B--2---:R0:W-:Y:S04]  /*140b0*/  STL [R1+0x49c], R0 ;  /* 0x00049c0001007387 */ /* 0x0041e80000100800 */
[----:B0-----:R-:W2:Y:S04]  /*140c0*/  LDL.LU R0, [R1+0x14e8] ;  /* 0x0014e80001007983 */ /* 0x001ea80000300800 */
[----:B------:R-:W3:Y:S04]  /*140d0*/  LDL R2, [R1+0x500] ;  /* 0x0005000001027983 */ /* 0x000ee80000100800 */
[----:B------:R-:W3:Y:S01]  /*140e0*/  LDL R3, [R1+0x504] ;  /* 0x0005040001037983 */ /* 0x000ee20000100800 */
[----:B------:R-:W-:-:S02]  /*140f0*/  PRMT R16, RZ, 0x7610, R16 ;  /* 0x00007610ff107816 */ /* 0x000fc40000000010 */
[----:B---3--:R-:W-:-:S04]  /*14100*/  @!P1 LOP3.LUT R3, R3, R2, RZ, 0x3c, !PT ;  /* 0x0000000203039212 */ /* 0x008fc800078e3cff */
[----:B------:R-:W-:-:S04]  /*14110*/  @!P1 LOP3.LUT R2, R3, R2, RZ, 0x3c, !PT ;  /* 0x0000000203029212 */ /* 0x000fc800078e3cff */
[----:B------:R-:W-:-:S05]  /*14120*/  @!P1 LOP3.LUT R3, R3, R2, RZ, 0x3c, !PT ;  /* 0x0000000203039212 */ /* 0x000fca00078e3cff */
[----:B------:R-:W3:Y:S04]  /*14130*/  @!P1 LDG.E.U8 R16, desc[UR8][R2.64] ;  /* 0x0000000802109981 */ /* 0x000ee8000c1e1100 */
[----:B---3--:R0:W-:Y:S04]  /*14140*/  STL [R1+0x498], R16 ;  /* 0x0004981001007387 */ /* 0x0081e80000100800 */
[----:B0-----:R-:W3:Y:S04]  /*14150*/  LDL.LU R16, [R1+0x14e4] ;  /* 0x0014e40001107983 */ /* 0x001ee80000300800 */
[----:B------:R-:W4:Y:S04]  /*14160*/  LDL R2, [R1+0xcf8] ;  /* 0x000cf80001027983 */ /* 0x000f280000100800 */
[----:B------:R-:W4:Y:S01]  /*14170*/  LDL R3, [R1+0xcfc] ;  /* 0x000cfc0001037983 */ /* 0x000f220000100800 */
[----:B--2---:R-:W-:-:S02]  /*14180*/  PRMT R0, RZ, 0x7610, R0 ;  /* 0x00007610ff007816 */ /* 0x004fc40000000000 */
[----:B----4-:R-:W-:-:S04]  /*14190*/  @!P0 LOP3.LUT R3, R3, R2, RZ, 0x3c, !PT ;  /* 0x0000000203038212 */ /* 0x010fc800078e3cff */
[----:B------:R-:W-:-:S04]  /*141a0*/  @!P0 LOP3.LUT R2, R3, R2, RZ, 0x3c, !PT ;  /* 0x0000000203028212 */ /* 0x000fc800078e3cff */
[----:B------:R-:W-:-:S05]  /*141b0*/  @!P0 LOP3.LUT R3, R3, R2, RZ, 0x3c, !PT ;  /* 0x0000000203038212 */ /* 0x000fca00078e3cff */
[----:B------:R-:W2:Y:S04]  /*141c0*/  @!P0 LDG.E.U8 R0, desc[UR8][R2.64] ;  /* 0x0000000802008981 */ /* 0x000ea8000c1e1100 */
[----:B--2---:R0:W-:Y:S04]  /*141d0*/  STL [R1+0x494], R0 ;  /* 0x0004940001007387 */ /* 0x0041e80000100800 */
[----:B0-----:R-:W2:Y:S04]  /*141e0*/  LDL.LU R0, [R1+0x14e0] ;  /* 0x0014e00001007983 */ /* 0x001ea80000300800 */
[----:B------:R-:W4:Y:S04]  /*141f0*/  LDL R2, [R1+0xcf0] ;  /* 0x000cf00001027983 */ /* 0x000f280000100800 */
[----:B------:R-:W4:Y:S01]  /*14200*/  LDL R3, [R1+0xcf4] ;  /* 0x000cf40001037983 */ /* 0x000f220000100800 */
[----:B---3--:R-:W-:-:S02]  /*14210*/  PRMT R16, RZ, 0x7610, R16 ;  /* 0x00007610ff107816 */ /* 0x008fc40000000010 */
[----:B----4-:R-:W-:-:S04]  /*14220*/  @!P1 LOP3.LUT R3, R3, R2, RZ, 0x3c, !PT ;  /* 0x0000000203039212 */ /* 0x010fc800078e3cff */
        /* <DEDUP_REMOVED lines=1600> */
[----:B------:R-:W-:-:S02]  /*1a630*/  PRMT R5, RZ, 0x7610, R5 ;  /* 0x00007610ff057816 */ /* 0x000fc40000000005 */
[----:B----4-:R-:W-:-:S04]  /*1a640*/  @!P0 LOP3.LUT R3, R3, R2, RZ, 0x3c, !PT ;  /* 0x0000000203038212 */ /* 0x010fc800078e3cff */
[----:B------:R-:W-:-:S04]  /*1a650*/  @!P0 LOP3.LUT R2, R3, R2, RZ, 0x3c, !PT ;  /* 0x0000000203028212 */ /* 0x000fc800078e3cff */
[----:B------:R-:W-:-:S05]  /*1a660*/  @!P0 LOP3.LUT R3, R3, R2, RZ, 0x3c, !PT ;  /* 0x0000000203038212 */ /* 0x000fca00078e3cff */
[----:B------:R0:W4:Y:S04]  /*1a670*/  @!P0 LDG.E.U8 R5, desc[UR8][R2.64] ;  /* 0x0000000802058981 */ /* 0x000128000c1e1100 */
[----:B------:R-:W0:Y:S04]  /*1a680*/  LDL R2, [R1+0x758] ;  /* 0x0007580001027983 */ /* 0x000e280000100800 */
[----:B------:R-:W0:Y:S01]  /*1a690*/  LDL R3, [R1+0x75c] ;  /* 0x00075c0001037983 */ /* 0x000e220000100800 */
[----:B--2---:R-:W-:Y:S02]  /*1a6a0*/  PRMT R0, RZ, 0x7610, R0 ;  /* 0x00007610ff007816 */ /* 0x004fe40000000000 */
[----:B0-----:R-:W-:-:S04]  /*1a6b0*/  @!P1 LOP3.LUT R3, R3, R2, RZ, 0x3c, !PT ;  /* 0x0000000203039212 */ /* 0x001fc800078e3cff */
[----:B------:R-:W-:-:S04]  /*1a6c0*/  @!P1 LOP3.LUT R2, R3, R2, RZ, 0x3c, !PT ;  /* 0x0000000203029212 */ /* 0x000fc800078e3cff */
[----:B------:R-:W-:-:S05]  /*1a6d0*/  @!P1 LOP3.LUT R3, R3, R2, RZ, 0x3c, !PT ;  /* 0x0000000203039212 */ /* 0x000fca00078e3cff */
[----:B------:R-:W2:Y:S04]  /*1a6e0*/  @!P1 LDG.E.U8 R0, desc[UR8][R2.64] ;  /* 0x0000000802009981 */ /* 0x000ea8000c1e1100 */
[----:B----4-:R0:W-:Y:S04]  /*1a6f0*/  STL [R1+0x134], R5 ;  /* 0x0001340501007387 */ /* 0x0101e80000100800 */
[----:B0-----:R-:W4:Y:S04]  /*1a700*/  LDL R5, [R1+0x6a4] ;  /* 0x0006a40001057983 */ /* 0x001f280000100800 */
[----:B--2---:R0:W-:Y:S04]  /*1a710*/  STL [R1+0xec], R0 ;  /* 0x0000ec0001007387 */ /* 0x0041e80000100800 */
[----:B0-----:R-:W2:Y:S04]  /*1a720*/  LDL.LU R0, [R1+0x1214] ;  /* 0x0012140001007983 */ /* 0x001ea80000300800 */
[----:B------:R-:W5:Y:S04]  /*1a730*/  LDL R2, [R1+0x720] ;  /* 0x0007200001027983 */ /* 0x000f680000100800 */
[----:B------:R-:W5:Y:S01]  /*1a740*/  LDL R3, [R1+0x724] ;  /* 0x0007240001037983 */ /* 0x000f620000100800 */
[----:B---3--:R-:W-:-:S02]  /*1a750*/  PRMT R16, RZ, 0x7610, R16 ;  /* 0x00007610ff107816 */ /* 0x008fc40000000010 */
[----:B-----5:R-:W-:-:S04]  /*1a760*/  @!P0 LOP3.LUT R3, R3, R2, RZ, 0x3c, !PT ;  /* 0x0000000203038212 */ /* 0x020fc800078e3cff */
[----:B------:R-:W-:-:S04]  /*1a770*/  @!P0 LOP3.LUT R2, R3, R2, RZ, 0x3c, !PT ;  /* 0x0000000203028212 */ /* 0x000fc800078e3cff */
[----:B------:R-:W-:-:S05]  /*1a780*/  @!P0 LOP3.LUT R3, R3, R2, RZ, 0x3c, !PT ;  /* 0x0000000203038212 */ /* 0x000fca00078e3cff */
[----:B------:R-:W3:Y:S04]  /*1a790*/  @!P0 LDG.E.U8 R16, desc[UR8][R2.64] ;  /* 0x0000000802108981 */ /* 0x000ee8000c1e1100 */
[----:B---3--:R0:W-:Y:S04]  /*1a7a0*/  STL [R1+0xe8], R16 ;  /* 0x0000e81001007387 */ /* 0x0081e80000100800 */
[----:B0-----:R-:W3:Y:S04]  /*1a7b0*/  LDL.LU R16, [R1+0x1210] ;  /* 0x0012100001107983 */ /* 0x001ee80000300800 */
[----:B------:R-:W5:Y:S04]  /*1a7c0*/  LDL R2, [R1+0x718] ;  /* 0x0007180001027983 */ /* 0x000f680000100800 */
[----:B------:R-:W5:Y:S01]  /*1a7d0*/  LDL R3, [R1+0x71c] ;  /* 0x00071c0001037983 */ /* 0x000f620000100800 */
[----:B--2---:R-:W-:-:S02]  /*1a7e0*/  PRMT R0, RZ, 0x7610, R0 ;  /* 0x00007610ff007816 */ /* 0x004fc40000000000 */
[----:B-----5:R-:W-:-:S04]  /*1a7f0*/  @!P1 LOP3.LUT R3, R3, R2, RZ, 0x3c, !PT ;  /* 0x0000000203039212 */ /* 0x020fc800078e3cff */
[----:B------:R-:W-:-:S04]  /*1a800*/  @!P1 LOP3.LUT R2, R3, R2, RZ, 0x3c, !PT ;  /* 0x0000000203029212 */ /* 0x000fc800078e3cff */
[----:B------:R-:W-:-:S05]  /*1a810*/  @!P1 LOP3.LUT R3, R3, R2, RZ, 0x3c, !PT ;  /* 0x0000000203039212 */ /* 0x000fca00078e3cff */
[----:B------:R-:W2:Y:S04]  /*1a820*/  @!P1 LDG.E.U8 R0, desc[UR8][R2.64] ;  /* 0x0000000802009981 */ /* 0x000ea8000c1e1100 */
        /* <DEDUP_REMOVED lines=17> */
[----:B------:R-:W2:Y:S01]  /*1a940*/  @!P1 LDG.E.U8 R0, desc[UR8][R2.64] ;  /* 0x0000000802009981 */ /* 0x000ea2000c1e1100 */
[----:B------:R-:W-:-:S03]  /*1a950*/  PRMT R4, RZ, 0x7610, R4 ;  /* 0x00007610ff047816 */ /* 0x000fc60000000004 */
[----:B--2---:R0:W-:Y:S04]  /*1a960*/  STL [R1+0xd8], R0 ;  /* 0x0000d80001007387 */ /* 0x0041e80000100800 */
[----:B0-----:R-:W2:Y:S04]  /*1a970*/  LDL.LU R0, [R1+0x1204] ;  /* 0x0012040001007983 */ /* 0x001ea80000300800 */
[----:B------:R-:W5:Y:S01]  /*1a980*/  LDL R3, [R1+0x6a0] ;  /* 0x0006a00001037983 */ /* 0x000f620000100800 */
[----:B----4-:R-:W-:Y:S01]  /*1a990*/  @!P0 IMAD.MOV.U32 R2, RZ, RZ, R5 ;  /* 0x000000ffff028224 */ /* 0x010fe200078e0005 */
[----:B---3--:R-:W-:-:S02]  /*1a9a0*/  PRMT R16, RZ, 0x7610, R16 ;  /* 0x00007610ff107816 */ /* 0x008fc40000000010 */
[----:B------:R-:W3:Y:S04]  /*1a9b0*/  LDL R5, [R1+0x5e0] ;  /* 0x0005e00001057983 */ /* 0x000ee80000100800 */
[----:B-----5:R0:W4:Y:S04]  /*1a9c0*/  @!P0 LDG.E.U8 R4, desc[UR8][R2.64] ;  /* 0x0000000802048981 */ /* 0x020128000c1e1100 */
[----:B------:R-:W0:Y:S04]  /*1a9d0*/  LDL R2, [R1+0x698] ;  /* 0x0006980001027983 */ /* 0x000e280000100800 */
[----:B------:R-:W0:Y:S02]  /*1a9e0*/  LDL R3, [R1+0x69c] ;  /* 0x00069c0001037983 */ /* 0x000e240000100800 */
[----:B0-----:R-:W-:-:S04]  /*1a9f0*/  @!P1 LOP3.LUT R3, R3, R2, RZ, 0x3c, !PT ;  /* 0x0000000203039212 */ /* 0x001fc800078e3cff */
[----:B------:R-:W-:-:S04]  /*1aa00*/  @!P1 LOP3.LUT R2, R3, R2, RZ, 0x3c, !PT ;  /* 0x0000000203029212 */ /* 0x000fc800078e3cff */
[----:B------:R-:W-:-:S05]  /*1aa10*/  @!P1 LOP3.LUT R3, R3, R2, RZ, 0x3c, !PT ;  /* 0x0000000203039212 */ /* 0x000fca00078e3cff */
[----:B------:R-:W5:Y:S04]  /*1aa20*/  @!P1 LDG.E.U8 R16, desc[UR8][R2.64] ;  /* 0x0000000802109981 */ /* 0x000f68000c1e1100 */
[----:B----4-:R0:W-:Y:S04]  /*1aa30*/  STL [R1+0xcc], R4 ;  /* 0x0000cc0401007387 */ /* 0x0101e80000100800 */
[----:B0-----:R-:W3:Y:S04]  /*1aa40*/  LDL R4, [R1+0x5e4] ;  /* 0x0005e40001047983 */ /* 0x001ee80000100800 */
[----:B-----5:R0:W-:Y:S04]  /*1aa50*/  STL [R1+0xc8], R16 ;  /* 0x0000c81001007387 */ /* 0x0201e80000100800 */
[----:B0-----:R-:W4:Y:S04]  /*1aa60*/  LDL.LU R16, [R1+0x1200] ;  /* 0x0012000001107983 */ /* 0x001f280000300800 */
        /* <DEDUP_REMOVED lines=11> */
[----:B----4-:R-:W-:-:S02]  /*1ab20*/  PRMT R16, RZ, 0x7610, R16 ;  /* 0x00007610ff107816 */ /* 0x010fc40000000010 */
[----:B-----5:R-:W-:-:S04]  /*1ab30*/  @!P1 LOP3.LUT R3, R3, R2, RZ, 0x3c, !PT ;  /* 0x0000000203039212 */ /* 0x020fc800078e3cff */
[----:B------:R-:W-:-:S04]  /*1ab40*/  @!P1 LOP3.LUT R2, R3, R2, RZ, 0x3c, !PT ;  /* 0x0000000203029212 */ /* 0x000fc800078e3cff */
[----:B------:R-:W-:-:S05]  /*1ab50*/  @!P1 LOP3.LUT R3, R3, R2, RZ, 0x3c, !PT ;  /* 0x0000000203039212 */ /* 0x000fca00078e3cff */
[----:B------:R-:W4:Y:S04]  /*1ab60*/  @!P1 LDG.E.U8 R16, desc[UR8][R2.64] ;  /* 0x0000000802109981 */ /* 0x000f28000c1e1100 */
[----:B----4-:R0:W-:Y:S04]  /*1ab70*/  STL [R1+0xc0], R16 ;  /* 0x0000c01001007387 */ /* 0x0101e80000100800 */
        /* <DEDUP_REMOVED lines=14> */
[C---:B------:R-:W-:Y:S02]  /*1ac60*/  @!P1 LOP3.LUT R2, R3.reuse, R2, RZ, 0x3c, !PT ;  /* 0x0000000203029212 */ /* 0x040fe400078e3cff */
[----:B--2---:R-:W-:Y:S02]  /*1ac70*/  PRMT R0, RZ, 0x7610, R0 ;  /* 0x00007610ff007816 */ /* 0x004fe40000000000 */
[----:B------:R-:W-:-:S04]  /*1ac80*/  @!P1 LOP3.LUT R3, R3, R2, RZ, 0x3c, !PT ;  /* 0x0000000203039212 */ /* 0x000fc800078e3cff */
[----:B---3--:R-:W2:Y:S04]  /*1ac90*/  @!P0 LDG.E.U8 R0, desc[UR8][R4.64] ;  /* 0x0000000804008981 */ /* 0x008ea8000c1e1100 */
[----:B------:R-:W3:Y:S04]  /*1aca0*/  @!P1 LDG.E.U8 R16, desc[UR8][R2.64] ;  /* 0x0000000802109981 */ /* 0x000ee8000c1e1100 */
[----:B---3--:R0:W-:Y:S04]  /*1acb0*/  STL [R1+0xb8], R16 ;  /* 0x0000b81001007387 */ /* 0x0081e80000100800 */
[----:B0-----:R-:W3:Y:S04]  /*1acc0*/  LDL.LU R16, [R1+0x11f0] ;  /* 0x0011f00001107983 */ /* 0x001ee80000300800 */
        /* <DEDUP_REMOVED lines=16> */
[----:B----4-:R-:W-:Y:S04]  /*1add0*/  STL [R1+0x1178], R2 ;  /* 0x0011780201007387 */ /* 0x010fe80000100800 */
        /* <DEDUP_REMOVED lines=130> */
[----:B----4-:R-:W-:-:S03]  /*1b600*/  @!P1 IMAD.MOV.U32 R4, RZ, RZ, R7 ;  /* 0x000000ffff049224 */ /* 0x010fc600078e0007 */
[----:B------:R-:W4:Y:S04]  /*1b610*/  LDL R7, [R1+0x5c8] ;  /* 0x0005c80001077983 */ /* 0x000f280000100800 */
[----:B-----5:R0:W5:Y:S04]  /*1b620*/  @!P1 LDG.E.U8 R6, desc[UR8][R4.64] ;  /* 0x0000000804069981 */ /* 0x020168000c1e1100 */
[----:B------:R-:W0:Y:S04]  /*1b630*/  LDL R4, [R1+0x650] ;  /* 0x0006500001047983 */ /* 0x000e280000100800 */
[----:B------:R-:W0:Y:S01]  /*1b640*/  LDL R5, [R1+0x654] ;  /* 0x0006540001057983 */ /* 0x000e220000100800 */
[----:B--2---:R-:W-:-:S02]  /*1b650*/  PRMT R0, RZ, 0x7610, R0 ;  /* 0x00007610ff007816 */ /* 0x004fc40000000000 */
[----:B0-----:R-:W-:-:S04]  /*1b660*/  @!P0 LOP3.LUT R5, R5, R4, RZ, 0x3c, !PT ;  /* 0x0000000405058212 */ /* 0x001fc800078e3cff */
[----:B------:R-:W-:-:S04]  /*1b670*/  @!P0 LOP3.LUT R4, R5, R4, RZ, 0x3c, !PT ;  /* 0x0000000405048212 */ /* 0x000fc800078e3cff */
[----:B------:R-:W-:-:S05]  /*1b680*/  @!P0 LOP3.LUT R5, R5, R4, RZ, 0x3c, !PT ;  /* 0x0000000405058212 */ /* 0x000fca00078e3cff */
[----:B------:R-:W2:Y:S04]  /*1b690*/  @!P0 LDG.E.U8 R0, desc[UR8][R4.64] ;  /* 0x0000000804008981 */ /* 0x000ea8000c1e1100 */
[----:B-----5:R0:W-:Y:S04]  /*1b6a0*/  STL [R1+0x74], R6 ;  /* 0x0000740601007387 */ /* 0x0201e80000100800 */
        /* <DEDUP_REMOVED lines=37> */
[----:B------:R-:W-:-:S06]  /*1b900*/  PRMT R13, RZ, 0x7610, R13 ;  /* 0x00007610ff0d7816 */ /* 0x000fcc000000000d */
[----:B----4-:R-:W4:Y:S04]  /*1b910*/  @!P1 LDG.E.U8 R13, desc[UR8][R6.64] ;  /* 0x00000008060d9981 */ /* 0x010f28000c1e1100 */
[----:B--2---:R0:W-:Y:S04]  /*1b920*/  STL [R1+0x60], R0 ;  /* 0x0000600001007387 */ /* 0x0041e80000100800 */
[----:B0-----:R-:W2:Y:S04]  /*1b930*/  LDL.LU R0, [R1+0x11a0] ;  /* 0x0011a00001007983 */ /* 0x001ea80000300800 */
[----:B------:R-:W5:Y:S04]  /*1b940*/  LDL R6, [R1+0x590] ;  /* 0x0005900001067983 */ /* 0x000f680000100800 */
[----:B------:R-:W5:Y:S01]  /*1b950*/  LDL R7, [R1+0x594] ;  /* 0x0005940001077983 */ /* 0x000f620000100800 */
[----:B------:R-:W-:-:S03]  /*1b960*/  PRMT R5, RZ, 0x7610, R5 ;  /* 0x00007610ff057816 */ /* 0x000fc60000000005 */
[----:B----4-:R0:W-:Y:S01]  /*1b970*/  STL [R1+0x1158], R13 ;  /* 0x0011580d01007387 */ /* 0x0101e20000100800 */
[----:B------:R-:W-:-:S03]  /*1b980*/  PRMT R12, RZ, 0x7610, R12 ;  /* 0x00007610ff0c7816 */ /* 0x000fc6000000000c */
[----:B0-----:R-:W4:Y:S01]  /*1b990*/  LDL R13, [R1+0x52c] ;  /* 0x00052c00010d7983 */ /* 0x001f220000100800 */
[----:B-----5:R-:W-:-:S04]  /*1b9a0*/  @!P0 LOP3.LUT R7, R7, R6, RZ, 0x3c, !PT ;  /* 0x0000000607078212 */ /* 0x020fc800078e3cff */
[----:B------:R-:W-:-:S04]  /*1b9b0*/  @!P0 LOP3.LUT R6, R7, R6, RZ, 0x3c, !PT ;  /* 0x0000000607068212 */ /* 0x000fc800078e3cff */
[----:B------:R-:W-:-:S05]  /*1b9c0*/  @!P0 LOP3.LUT R7, R7, R6, RZ, 0x3c, !PT ;  /* 0x0000000607078212 */ /* 0x000fca00078e3cff */
[----:B------:R0:W5:Y:S04]  /*1b9d0*/  @!P0 LDG.E.U8 R5, desc[UR8][R6.64] ;  /* 0x0000000806058981 */ /* 0x000168000c1e1100 */
[----:B------:R-:W0:Y:S04]  /*1b9e0*/  LDL R6, [R1+0x588] ;  /* 0x0005880001067983 */ /* 0x000e280000100800 */
[----:B------:R-:W0:Y:S02]  /*1b9f0*/  LDL R7, [R1+0x58c] ;  /* 0x00058c0001077983 */ /* 0x000e240000100800 */
[----:B0-----:R-:W-:-:S04]  /*1ba00*/  @!P1 LOP3.LUT R7, R7, R6, RZ, 0x3c, !PT ;  /* 0x0000000607079212 */ /* 0x001fc800078e3cff */
[----:B------:R-:W-:-:S04]  /*1ba10*/  @!P1 LOP3.LUT R6, R7, R6, RZ, 0x3c, !PT ;  /* 0x0000000607069212 */ /* 0x000fc800078e3cff */
[----:B------:R-:W-:Y:S01]  /*1ba20*/  @!P1 LOP3.LUT R7, R7, R6, RZ, 0x3c, !PT ;  /* 0x0000000607079212 */ /* 0x000fe200078e3cff */
[----:B-----5:R-:W-:Y:S04]  /*1ba30*/  STL [R1+0x115c], R5 ;  /* 0x00115c0501007387 */ /* 0x020fe80000100800 */
[----:B------:R4:W5:Y:S04]  /*1ba40*/  @!P1 LDG.E.U8 R12, desc[UR8][R6.64] ;  /* 0x00000008060c9981 */ /* 0x000968000c1e1100 */
[----:B------:R-:W3:Y:S01]  /*1ba50*/  LDL R7, [R1+0x528] ;  /* 0x0005280001077983 */ /* 0x000ee20000100800 */
[----:B------:R-:W-:Y:S01]  /*1ba60*/  PRMT R11, RZ, 0x7610, R11 ;  /* 0x00007610ff0b7816 */ /* 0x000fe2000000000b */
[----:B----4-:R-:W-:-:S02]  /*1ba70*/  @!P0 IMAD.MOV.U32 R6, RZ, RZ, R13 ;  /* 0x000000ffff068224 */ /* 0x010fc400078e000d */
[----:B-----5:R-:W-:Y:S01]  /*1ba80*/  STL [R1+0x1160], R12 ;  /* 0x0011600c01007387 */ /* 0x020fe20000100800 */
[----:B------:R-:W-:-:S03]  /*1ba90*/  PRMT R10, RZ, 0x7610, R10 ;  /* 0x00007610ff0a7816 */ /* 0x000fc6000000000a */
[----:B------:R-:W4:Y:S04]  /*1baa0*/  LDL R13, [R1+0x72c] ;  /* 0x00072c00010d7983 */ /* 0x000f280000100800 */
[----:B---3--:R0:W3:Y:S04]  /*1bab0*/  @!P0 LDG.E.U8 R11, desc[UR8][R6.64] ;  /* 0x00000008060b8981 */ /* 0x0080e8000c1e1100 */
[----:B------:R-:W0:Y:S04]  /*1bac0*/  LDL R6, [R1+0x520] ;  /* 0x0005200001067983 */ /* 0x000e280000100800 */
[----:B------:R-:W0:Y:S02]  /*1bad0*/  LDL R7, [R1+0x524] ;  /* 0x0005240001077983 */ /* 0x000e240000100800 */
[----:B0-----:R-:W-:-:S04]  /*1bae0*/  @!P1 LOP3.LUT R7, R7, R6, RZ, 0x3c, !PT ;  /* 0x0000000607079212 */ /* 0x001fc800078e3cff */
[----:B------:R-:W-:-:S04]  /*1baf0*/  @!P1 LOP3.LUT R6, R7, R6, RZ, 0x3c, !PT ;  /* 0x0000000607069212 */ /* 0x000fc800078e3cff */
[----:B------:R-:W-:Y:S01]  /*1bb00*/  @!P1 LOP3.LUT R7, R7, R6, RZ, 0x3c, !PT ;  /* 0x0000000607079212 */ /* 0x000fe200078e3cff */
[----:B---3--:R-:W-:Y:S04]  /*1bb10*/  STL [R1+0x1164], R11 ;  /* 0x0011640b01007387 */ /* 0x008fe80000100800 */
[----:B------:R0:W3:Y:S04]  /*1bb20*/  @!P1 LDG.E.U8 R10, desc[UR8][R6.64] ;  /* 0x00000008060a9981 */ /* 0x0000e8000c1e1100 */
[----:B------:R-:W0:Y:S04]  /*1bb30*/  LDL R6, [R1+0x768] ;  /* 0x0007680001067983 */ /* 0x000e280000100800 */
[----:B------:R-:W0:Y:S01]  /*1bb40*/  LDL R7, [R1+0x76c] ;  /* 0x00076c0001077983 */ /* 0x000e220000100800 */
[----:B--2---:R-:W-:-:S02]  /*1bb50*/  PRMT R0, RZ, 0x7610, R0 ;  /* 0x00007610ff007816 */ /* 0x004fc40000000000 */
[----:B0-----:R-:W-:-:S04]  /*1bb60*/  @!P1 LOP3.LUT R7, R7, R6, RZ, 0x3c, !PT ;  /* 0x0000000607079212 */ /* 0x001fc800078e3cff */
[----:B------:R-:W-:-:S04]  /*1bb70*/  @!P1 LOP3.LUT R6, R7, R6, RZ, 0x3c, !PT ;  /* 0x0000000607069212 */ /* 0x000fc800078e3cff */
[----:B------:R-:W-:-:S05]  /*1bb80*/  @!P1 LOP3.LUT R7, R7, R6, RZ, 0x3c, !PT ;  /* 0x0000000607079212 */ /* 0x000fca00078e3cff */
[----:B------:R-:W2:Y:S04]  /*1bb90*/  @!P1 LDG.E.U8 R0, desc[UR8][R6.64] ;  /* 0x0000000806009981 */ /* 0x000ea8000c1e1100 */
[----:B---3--:R-:W-:Y:S04]  /*1bba0*/  STL [R1+0x1168], R10 ;  /* 0x0011680a01007387 */ /* 0x008fe80000100800 */
        /* <DEDUP_REMOVED lines=26> */
[----:B------:R-:W3:Y:S01]  /*1bd50*/  @!P0 LDG.E.U8 R16, desc[UR8][R6.64] ;  /* 0x0000000806108981 */ /* 0x000ee2000c1e1100 */
[----:B--2---:R-:W-:-:S03]  /*1bd60*/  PRMT R0, RZ, 0x7610, R0 ;  /* 0x00007610ff007816 */ /* 0x004fc60000000000 */
[----:B---3--:R0:W-:Y:S04]  /*1bd70*/  STL [R1+0x2c], R16 ;  /* 0x00002c1001007387 */ /* 0x0081e80000100800 */
[----:B0-----:R-:W2:Y:S04]  /*1bd80*/  LDL.LU R16, [R1+0x1190] ;  /* 0x0011900001107983 */ /* 0x001ea80000300800 */
[----:B------:R-:W3:Y:S01]  /*1bd90*/  LDL R7, [R1+0x728] ;  /* 0x0007280001077983 */ /* 0x000ee20000100800 */
[----:B----4-:R-:W-:-:S03]  /*1bda0*/  @!P1 IMAD.MOV.U32 R6, RZ, RZ, R13 ;  /* 0x000000ffff069224 */ /* 0x010fc600078e000d */
[----:B------:R-:W4:Y:S04]  /*1bdb0*/  LDL R13, [R1+0x684] ;  /* 0x00068400010d7983 */ /* 0x000f280000100800 */
[----:B---3--:R-:W3:Y:S04]  /*1bdc0*/  @!P1 LDG.E.U8 R0, desc[UR8][R6.64] ;  /* 0x0000000806009981 */ /* 0x008ee8000c1e1100 */
[----:B---3--:R0:W-:Y:S04]  /*1bdd0*/  STL [R1+0x28], R0 ;  /* 0x0000280001007387 */ /* 0x0081e80000100800 */
[----:B0-----:R-:W3:Y:S04]  /*1bde0*/  LDL.LU R0, [R1+0x118c] ;  /* 0x00118c0001007983 */ /* 0x001ee80000300800 */
[----:B------:R-:W5:Y:S04]  /*1bdf0*/  LDL R6, [R1+0x700] ;  /* 0x0007000001067983 */ /* 0x000f680000100800 */
[----:B------:R-:W5:Y:S01]  /*1be00*/  LDL R7, [R1+0x704] ;  /* 0x0007040001077983 */ /* 0x000f620000100800 */
[----:B------:R-:W-:-:S02]  /*1be10*/  PRMT R11, RZ, 0x7610, R11 ;  /* 0x00007610ff0b7816 */ /* 0x000fc4000000000b */
[----:B-----5:R-:W-:-:S04]  /*1be20*/  @!P0 LOP3.LUT R7, R7, R6, RZ, 0x3c, !PT ;  /* 0x0000000607078212 */ /* 0x020fc800078e3cff */
[----:B------:R-:W-:-:S04]  /*1be30*/  @!P0 LOP3.LUT R6, R7, R6, RZ, 0x3c, !PT ;  /* 0x0000000607068212 */ /* 0x000fc800078e3cff */
[----:B------:R-:W-:-:S05]  /*1be40*/  @!P0 LOP3.LUT R7, R7, R6, RZ, 0x3c, !PT ;  /* 0x0000000607078212 */ /* 0x000fca00078e3cff */
[----:B------:R0:W5:Y:S04]  /*1be50*/  @!P0 LDG.E.U8 R11, desc[UR8][R6.64] ;  /* 0x00000008060b8981 */ /* 0x000168000c1e1100 */
[----:B------:R-:W0:Y:S04]  /*1be60*/  LDL R6, [R1+0x6f8] ;  /* 0x0006f80001067983 */ /* 0x000e280000100800 */
[----:B------:R-:W0:Y:S01]  /*1be70*/  LDL R7, [R1+0x6fc] ;  /* 0x0006fc0001077983 */ /* 0x000e220000100800 */
[----:B---3--:R-:W-:Y:S02]  /*1be80*/  PRMT R0, RZ, 0x7610, R0 ;  /* 0x00007610ff007816 */ /* 0x008fe40000000000 */
[----:B0-----:R-:W-:-:S04]  /*1be90*/  @!P1 LOP3.LUT R7, R7, R6, RZ, 0x3c, !PT ;  /* 0x0000000607079212 */ /* 0x001fc800078e3cff */
[----:B------:R-:W-:-:S04]  /*1bea0*/  @!P1 LOP3.LUT R6, R7, R6, RZ, 0x3c, !PT ;  /* 0x0000000607069212 */ /* 0x000fc800078e3cff */
[----:B------:R-:W-:-:S05]  /*1beb0*/  @!P1 LOP3.LUT R7, R7, R6, RZ, 0x3c, !PT ;  /* 0x0000000607079212 */ /* 0x000fca00078e3cff */
[----:B------:R-:W3:Y:S04]  /*1bec0*/  @!P1 LDG.E.U8 R0, desc[UR8][R6.64] ;  /* 0x0000000806009981 */ /* 0x000ee8000c1e1100 */
[----:B-----5:R0:W-:Y:S04]  /*1bed0*/  STL [R1+0x24], R11 ;  /* 0x0000240b01007387 */ /* 0x0201e80000100800 */
[----:B0-----:R-:W5:Y:S04]  /*1bee0*/  LDL R11, [R1+0x67c] ;  /* 0x00067c00010b7983 */ /* 0x001f680000100800 */
[----:B---3--:R0:W-:Y:S04]  /*1bef0*/  STL [R1+0x20], R0 ;  /* 0x0000200001007387 */ /* 0x0081e80000100800 */
[----:B0-----:R-:W3:Y:S04]  /*1bf00*/  LDL.LU R0, [R1+0x1188] ;  /* 0x0011880001007983 */ /* 0x001ee80000300800 */
[----:B------:R-:W2:Y:S04]  /*1bf10*/  LDL R6, [R1+0x6c0] ;  /* 0x0006c00001067983 */ /* 0x000ea80000100800 */
[----:B------:R-:W2:Y:S01]  /*1bf20*/  LDL R7, [R1+0x6c4] ;  /* 0x0006c40001077983 */ /* 0x000ea20000100800 */
[----:B------:R-:W-:-:S02]  /*1bf30*/  PRMT R15, RZ, 0x7610, R15 ;  /* 0x00007610ff0f7816 */ /* 0x000fc4000000000f */
[----:B--2---:R-:W-:-:S04]  /*1bf40*/  @!P0 LOP3.LUT R7, R7, R6, RZ, 0x3c, !PT ;  /* 0x0000000607078212 */ /* 0x004fc800078e3cff */
[----:B------:R-:W-:-:S04]  /*1bf50*/  @!P0 LOP3.LUT R6, R7, R6, RZ, 0x3c, !PT ;  /* 0x0000000607068212 */ /* 0x000fc800078e3cff */
[----:B------:R-:W-:-:S05]  /*1bf60*/  @!P0 LOP3.LUT R7, R7, R6, RZ, 0x3c, !PT ;  /* 0x0000000607078212 */ /* 0x000fca00078e3cff */
[----:B------:R0:W2:Y:S04]  /*1bf70*/  @!P0 LDG.E.U8 R15, desc[UR8][R6.64] ;  /* 0x00000008060f8981 */ /* 0x0000a8000c1e1100 */
[----:B------:R-:W0:Y:S04]  /*1bf80*/  LDL R6, [R1+0x6b8] ;  /* 0x0006b80001067983 */ /* 0x000e280000100800 */
[----:B------:R-:W0:Y:S01]  /*1bf90*/  LDL R7, [R1+0x6bc] ;  /* 0x0006bc0001077983 */ /* 0x000e220000100800 */
[----:B------:R-:W-:Y:S02]  /*1bfa0*/  PRMT R16, RZ, 0x7610, R16 ;  /* 0x00007610ff107816 */ /* 0x000fe40000000010 */
[----:B0-----:R-:W-:-:S04]  /*1bfb0*/  @!P1 LOP3.LUT R7, R7, R6, RZ, 0x3c, !PT ;  /* 0x0000000607079212 */ /* 0x001fc800078e3cff */
[----:B------:R-:W-:-:S04]  /*1bfc0*/  @!P1 LOP3.LUT R6, R7, R6, RZ, 0x3c, !PT ;  /* 0x0000000607069212 */ /* 0x000fc800078e3cff */
[----:B------:R-:W-:-:S05]  /*1bfd0*/  @!P1 LOP3.LUT R7, R7, R6, RZ, 0x3c, !PT ;  /* 0x0000000607079212 */ /* 0x000fca00078e3cff */
[----:B------:R-:W4:Y:S04]  /*1bfe0*/  @!P1 LDG.E.U8 R16, desc[UR8][R6.64] ;  /* 0x0000000806109981 */ /* 0x000f28000c1e1100 */
[----:B--2---:R0:W-:Y:S04]  /*1bff0*/  STL [R1+0x1c], R15 ;  /* 0x00001c0f01007387 */ /* 0x0041e80000100800 */
[----:B0-----:R-:W2:Y:S04]  /*1c000*/  LDL R15, [R1+0x63c] ;  /* 0x00063c00010f7983 */ /* 0x001ea80000100800 */
[----:B----4-:R0:W-:Y:S04]  /*1c010*/  STL [R1+0x18], R16 ;  /* 0x0000181001007387 */ /* 0x0101e80000100800 */
[----:B0-----:R-:W4:Y:S04]  /*1c020*/  LDL.LU R16, [R1+0x1184] ;  /* 0x0011840001107983 */ /* 0x001f280000300800 */
[----:B------:R-:W5:Y:S01]  /*1c030*/  LDL R7, [R1+0x680] ;  /* 0x0006800001077983 */ /* 0x000f620000100800 */
[----:B------:R-:W-:Y:S01]  /*1c040*/  PRMT R5, RZ, 0x7610, R5 ;  /* 0x00007610ff057816 */ /* 0x000fe20000000005 */
[----:B------:R-:W-:Y:S01]  /*1c050*/  @!P0 IMAD.MOV.U32 R6, RZ, RZ, R13 ;  /* 0x000000ffff068224 */ /* 0x000fe200078e000d */
[----:B------:R-:W-:Y:S01]  /*1c060*/  PRMT R2, RZ, 0x7610, R2 ;  /* 0x00007610ff027816 */ /* 0x000fe20000000002 */
[----:B------:R-:W3:Y:S04]  /*1c070*/  LDL R13, [R1+0x5f8] ;  /* 0x0005f800010d7983 */ /* 0x000ee80000100800 */
[----:B-----5:R0:W5:Y:S04]  /*1c080*/  @!P0 LDG.E.U8 R5, desc[UR8][R6.64] ;  /* 0x0000000806058981 */ /* 0x020168000c1e1100 */
[----:B------:R-:W2:Y:S01]  /*1c090*/  LDL R7, [R1+0x678] ;  /* 0x0006780001077983 */ /* 0x000ea20000100800 */
[----:B0-----:R-:W-:-:S03]  /*1c0a0*/  @!P1 IMAD.MOV.U32 R6, RZ, RZ, R11 ;  /* 0x000000ffff069224 */ /* 0x001fc600078e000b */
[----:B-----5:R0:W-:Y:S01]  /*1c0b0*/  STL [R1+0x14], R5 ;  /* 0x0000140501007387 */ /* 0x0201e20000100800 */
[----:B------:R-:W-:-:S03]  /*1c0c0*/  PRMT R17, RZ, 0x7610, R17 ;  /* 0x00007610ff117816 */ /* 0x000fc60000000011 */
[----:B------:R-:W5:Y:S04]  /*1c0d0*/  LDL R11, [R1+0x5c0] ;  /* 0x0005c000010b7983 */ /* 0x000f680000100800 */
[----:B--2---:R1:W2:Y:S04]  /*1c0e0*/  @!P1 LDG.E.U8 R2, desc[UR8][R6.64] ;  /* 0x0000000806029981 */ /* 0x0042a8000c1e1100 */
[----:B0-----:R-:W4:Y:S04]  /*1c0f0*/  LDL R5, [R1+0x5fc] ;  /* 0x0005fc0001057983 */ /* 0x001f280000100800 */
[----:B------:R-:W1:Y:S04]  /*1c100*/  LDL R6, [R1+0x640] ;  /* 0x0006400001067983 */ /* 0x000e680000100800 */
[----:B------:R-:W1:Y:S02]  /*1c110*/  LDL R7, [R1+0x644] ;  /* 0x0006440001077983 */ /* 0x000e640000100800 */
[----:B-1----:R-:W-:-:S04]  /*1c120*/  @!P0 LOP3.LUT R7, R7, R6, RZ, 0x3c, !PT ;  /* 0x0000000607078212 */ /* 0x002fc800078e3cff */
[----:B------:R-:W-:-:S04]  /*1c130*/  @!P0 LOP3.LUT R6, R7, R6, RZ, 0x3c, !PT ;  /* 0x0000000607068212 */ /* 0x000fc800078e3cff */
[----:B------:R-:W-:-:S05]  /*1c140*/  @!P0 LOP3.LUT R7, R7, R6, RZ, 0x3c, !PT ;  /* 0x0000000607078212 */ /* 0x000fca00078e3cff */
[----:B------:R-:W3:Y:S04]  /*1c150*/  @!P0 LDG.E.U8 R17, desc[UR8][R6.64] ;  /* 0x0000000806118981 */ /* 0x000ee8000c1e1100 */
[----:B--2---:R0:W-:Y:S04]  /*1c160*/  STL [R1+0x10], R2 ;  /* 0x0000100201007387 */ /* 0x0041e80000100800 */
[----:B0-----:R-:W2:Y:S04]  /*1c170*/  LDL R2, [R1+0x5c4] ;  /* 0x0005c40001027983 */ /* 0x001ea80000100800 */
[----:B---3--:R0:W-:Y:S04]  /*1c180*/  STL [R1+0xc], R17 ;  /* 0x00000c1101007387 */ /* 0x0081e80000100800 */
[----:B0-----:R-:W3:Y:S04]  /*1c190*/  LDL.LU R17, [R1+0x1180] ;  /* 0x0011800001117983 */ /* 0x001ee80000300800 */
[----:B------:R-:W5:Y:S01]  /*1c1a0*/  LDL R7, [R1+0x638] ;  /* 0x0006380001077983 */ /* 0x000f620000100800 */
[----:B------:R-:W-:Y:S01]  /*1c1b0*/  PRMT R10, RZ, 0x7610, R10 ;  /* 0x00007610ff0a7816 */ /* 0x000fe2000000000a */
[----:B------:R-:W-:Y:S01]  /*1c1c0*/  @!P1 IMAD.MOV.U32 R6, RZ, RZ, R15 ;  /* 0x000000ffff069224 */ /* 0x000fe200078e000f */
[----:B------:R-:W-:-:S02]  /*1c1d0*/  PRMT R14, RZ, 0x7610, R14 ;  /* 0x00007610ff0e7816 */ /* 0x000fc4000000000e */
[----:B------:R-:W-:Y:S02]  /*1c1e0*/  PRMT R12, RZ, 0x7610, R12 ;  /* 0x00007610ff0c7816 */ /* 0x000fe4000000000c */
[----:B------:R-:W-:Y:S01]  /*1c1f0*/  PRMT R9, RZ, 0x7610, R9 ;  /* 0x00007610ff097816 */ /* 0x000fe20000000009 */
[----:B------:R-:W3:Y:S04]  /*1c200*/  LDL R15, [R1+0x5b8] ;  /* 0x0005b800010f7983 */ /* 0x000ee80000100800 */
[----:B-----5:R0:W5:Y:S04]  /*1c210*/  @!P1 LDG.E.U8 R10, desc[UR8][R6.64] ;  /* 0x00000008060a9981 */ /* 0x020168000c1e1100 */
[----:B------:R-:W0:Y:S04]  /*1c220*/  LDL R6, [R1+0x600] ;  /* 0x0006000001067983 */ /* 0x000e280000100800 */
[----:B------:R-:W0:Y:S02]  /*1c230*/  LDL R7, [R1+0x604] ;  /* 0x0006040001077983 */ /* 0x000e240000100800 */
[----:B0-----:R-:W-:-:S04]  /*1c240*/  @!P0 LOP3.LUT R7, R7, R6, RZ, 0x3c, !PT ;  /* 0x0000000607078212 */ /* 0x001fc800078e3cff */
[----:B------:R-:W-:-:S04]  /*1c250*/  @!P0 LOP3.LUT R6, R7, R6, RZ, 0x3c, !PT ;  /* 0x0000000607068212 */ /* 0x000fc800078e3cff */
[----:B------:R-:W-:-:S05]  /*1c260*/  @!P0 LOP3.LUT R7, R7, R6, RZ, 0x3c, !PT ;  /* 0x0000000607078212 */ /* 0x000fca00078e3cff */
[----:B------:R4:W3:Y:S02]  /*1c270*/  @!P0 LDG.E.U8 R14, desc[UR8][R6.64] ;  /* 0x00000008060e8981 */ /* 0x0008e4000c1e1100 */
[----:B----4-:R-:W-:Y:S02]  /*1c280*/  @!P1 IMAD.MOV.U32 R6, RZ, RZ, R5 ;  /* 0x000000ffff069224 */ /* 0x010fe400078e0005 */
[----:B------:R-:W-:-:S05]  /*1c290*/  @!P1 IMAD.MOV.U32 R7, RZ, RZ, R13 ;  /* 0x000000ffff079224 */ /* 0x000fca00078e000d */
[----:B------:R2:W4:Y:S04]  /*1c2a0*/  @!P1 LDG.E.U8 R12, desc[UR8][R6.64] ;  /* 0x00000008060c9981 */ /* 0x000528000c1e1100 */
[----:B-----5:R0:W-:Y:S01]  /*1c2b0*/  STL [R1+0x8], R10 ;  /* 0x0000080a01007387 */ /* 0x0201e20000100800 */
[----:B--2---:R-:W-:Y:S02]  /*1c2c0*/  @!P0 IMAD.MOV.U32 R6, RZ, RZ, R2 ;  /* 0x000000ffff068224 */ /* 0x004fe400078e0002 */
[----:B------:R-:W-:Y:S01]  /*1c2d0*/  @!P0 IMAD.MOV.U32 R7, RZ, RZ, R11 ;  /* 0x000000ffff078224 */ /* 0x000fe200078e000b */
[----:B0-----:R-:W2:Y:S04]  /*1c2e0*/  LDL R10, [R1+0x5bc] ;  /* 0x0005bc00010a7983 */ /* 0x001ea80000100800 */
[----:B------:R3:W5:Y:S01]  /*1c2f0*/  @!P0 LDG.E.U8 R9, desc[UR8][R6.64] ;  /* 0x0000000806098981 */ /* 0x000762000c1e1100 */
[----:B------:R-:W-:Y:S01]  /*1c300*/  PRMT R8, RZ, 0x7610, R8 ;  /* 0x00007610ff087816 */ /* 0x000fe20000000008 */
[----:B---3--:R-:W-:-:S02]  /*1c310*/  @!P1 IMAD.MOV.U32 R7, RZ, RZ, R15 ;  /* 0x000000ffff079224 */ /* 0x008fc400078e000f */
[----:B------:R0:W-:Y:S04]  /*1c320*/  STL [R1+0x4], R14 ;  /* 0x0000040e01007387 */ /* 0x0001e80000100800 */
[----:B------:R-:W3:Y:S04]  /*1c330*/  LDL R5, [R1+0x584] ;  /* 0x0005840001057983 */ /* 0x000ee80000100800 */
[----:B------:R-:W3:Y:S04]  /*1c340*/  LDL R13, [R1+0x578] ;  /* 0x00057800010d7983 */ /* 0x000ee80000100800 */
[----:B0-----:R-:W3:Y:S04]  /*1c350*/  LDL R14, [R1+0x580] ;  /* 0x00058000010e7983 */ /* 0x001ee80000100800 */
[----:B----4-:R0:W-:Y:S04]  /*1c360*/  STL [R1], R12 ;  /* 0x0000000c01007387 */ /* 0x0101e80000100800 */
[----:B------:R-:W4:Y:S04]  /*1c370*/  LDL R11, [R1+0x518] ;  /* 0x00051800010b7983 */ /* 0x000f280000100800 */
[----:B------:R-:W4:Y:S04]  /*1c380*/  LDL R2, [R1+0x51c] ;  /* 0x00051c0001027983 */ /* 0x000f280000100800 */
[----:B0-----:R-:W4:Y:S01]  /*1c390*/  LDL R12, [R1+0x57c] ;  /* 0x00057c00010c7983 */ /* 0x001f220000100800 */
[----:B--2---:R-:W-:-:S03]  /*1c3a0*/  @!P1 IMAD.MOV.U32 R6, RZ, RZ, R10 ;  /* 0x000000ffff069224 */ /* 0x004fc600078e000a */
[----:B-----5:R0:W-:Y:S04]  /*1c3b0*/  STL [R1+0x1150], R9 ;  /* 0x0011500901007387 */ /* 0x0201e80000100800 */
[----:B------:R-:W2:Y:S04]  /*1c3c0*/  LDL R10, [R1+0x510] ;  /* 0x00051000010a7983 */ /* 0x000ea80000100800 */
[----:B------:R1:W5:Y:S04]  /*1c3d0*/  @!P1 LDG.E.U8 R8, desc[UR8][R6.64] ;  /* 0x0000000806089981 */ /* 0x000368000c1e1100 */
[----:B0-----:R-:W2:Y:S01]  /*1c3e0*/  LDL R9, [R1+0x514] ;  /* 0x0005140001097983 */ /* 0x001ea20000100800 */
[----:B------:R-:W-:-:S02]  /*1c3f0*/  PRMT R3, RZ, 0x7610, R3 ;  /* 0x00007610ff037816 */ /* 0x000fc40000000003 */
[----:B-1----:R-:W-:Y:S02]  /*1c400*/  PRMT R7, RZ, 0x7610, R7 ;  /* 0x00007610ff077816 */ /* 0x002fe40000000007 */
[----:B------:R-:W-:Y:S02]  /*1c410*/  PRMT R6, RZ, 0x7610, R6 ;  /* 0x00007610ff067816 */ /* 0x000fe40000000006 */
[----:B------:R-:W-:Y:S01]  /*1c420*/  PRMT R4, RZ, 0x7610, R4 ;  /* 0x00007610ff047816 */ /* 0x000fe20000000004 */
[----:B---3--:R-:W-:Y:S02]  /*1c430*/  @!P0 IMAD.MOV.U32 R15, RZ, RZ, R14 ;  /* 0x000000ffff0f8224 */ /* 0x008fe400078e000e */
[----:B------:R-:W-:-:S05]  /*1c440*/  @!P0 IMAD.MOV.U32 R14, RZ, RZ, R5 ;  /* 0x000000ffff0e8224 */ /* 0x000fca00078e0005 */
[----:B------:R4:W3:Y:S02]  /*1c450*/  @!P0 LDG.E.U8 R3, desc[UR8][R14.64] ;  /* 0x000000080e038981 */ /* 0x0008e4000c1e1100 */
[----:B----4-:R-:W-:Y:S02]  /*1c460*/  @!P1 IMAD.MOV.U32 R14, RZ, RZ, R12 ;  /* 0x000000ffff0e9224 */ /* 0x010fe400078e000c */
[----:B------:R-:W-:-:S05]  /*1c470*/  @!P1 IMAD.MOV.U32 R15, RZ, RZ, R13 ;  /* 0x000000ffff0f9224 */ /* 0x000fca00078e000d */
[----:B------:R0:W4:Y:S02]  /*1c480*/  @!P1 LDG.E.U8 R7, desc[UR8][R14.64] ;  /* 0x000000080e079981 */ /* 0x000124000c1e1100 */
[----:B0-----:R-:W-:Y:S02]  /*1c490*/  @!P0 IMAD.MOV.U32 R14, RZ, RZ, R2 ;  /* 0x000000ffff0e8224 */ /* 0x001fe400078e0002 */
[----:B------:R-:W-:-:S05]  /*1c4a0*/  @!P0 IMAD.MOV.U32 R15, RZ, RZ, R11 ;  /* 0x000000ffff0f8224 */ /* 0x000fca00078e000b */
[----:B------:R2:W4:Y:S04]  /*1c4b0*/  @!P0 LDG.E.U8 R6, desc[UR8][R14.64] ;  /* 0x000000080e068981 */ /* 0x000528000c1e1100 */
[----:B-----5:R0:W-:Y:S04]  /*1c4c0*/  STL [R1+0x1154], R8 ;  /* 0x0011540801007387 */ /* 0x0201e80000100800 */
[----:B------:R-:W5:Y:S01]  /*1c4d0*/  LDL R5, [R1+0x6f4] ;  /* 0x0006f40001057983 */ /* 0x000f620000100800 */
[----:B--2---:R-:W-:Y:S02]  /*1c4e0*/  @!P1 IMAD.MOV.U32 R14, RZ, RZ, R9 ;  /* 0x000000ffff0e9224 */ /* 0x004fe400078e0009 */
[----:B------:R-:W-:Y:S01]  /*1c4f0*/  @!P1 IMAD.MOV.U32 R15, RZ, RZ, R10 ;  /* 0x000000ffff0f9224 */ /* 0x000fe200078e000a */
[----:B0-----:R-:W2:Y:S04]  /*1c500*/  LDL R8, [R1+0x6f0] ;  /* 0x0006f00001087983 */ /* 0x001ea80000100800 */
[----:B------:R2:W5:Y:S04]  /*1c510*/  @!P1 LDG.E.U8 R4, desc[UR8][R14.64] ;  /* 0x000000080e049981 */ /* 0x000568000c1e1100 */
[----:B---3--:R0:W-:Y:S04]  /*1c520*/  STL [R1+0x116c], R3 ;  /* 0x00116c0301007387 */ /* 0x0081e80000100800 */
[----:B----4-:R1:W-:Y:S04]  /*1c530*/  STL [R1+0x1170], R7 ;  /* 0x0011700701007387 */ /* 0x0103e80000100800 */
[----:B0-----:R-:W3:Y:S04]  /*1c540*/  LDL R3, [R1+0x6e8] ;  /* 0x0006e80001037983 */ /* 0x001ee80000100800 */
[----:B------:R-:W4:Y:S04]  /*1c550*/  LDL R2, [R1+0x6ec] ;  /* 0x0006ec0001027983 */ /* 0x000f280000100800 */
[----:B------:R0:W-:Y:S04]  /*1c560*/  STL [R1+0x1174], R6 ;  /* 0x0011740601007387 */ /* 0x0001e80000100800 */
[----:B-1----:R-:W4:Y:S04]  /*1c570*/  LDL R7, [R1+0x6b0] ;  /* 0x0006b00001077983 */ /* 0x002f280000100800 */
[----:B0-----:R-:W4:Y:S01]  /*1c580*/  LDL R6, [R1+0x6b4] ;  /* 0x0006b40001067983 */ /* 0x001f220000100800 */
[----:B--2---:R-:W-:-:S03]  /*1c590*/  @!P0 IMAD.MOV.U32 R15, RZ, RZ, R8 ;  /* 0x000000ffff0f8224 */ /* 0x004fc600078e0008 */
[----:B-----5:R0:W-:Y:S04]  /*1c5a0*/  STL [R1+0x117c], R4 ;  /* 0x00117c0401007387 */ /* 0x0201e80000100800 */
[----:B------:R-:W2:Y:S04]  /*1c5b0*/  LDL R9, [R1+0x6a8] ;  /* 0x0006a80001097983 */ /* 0x000ea80000100800 */
[----:B------:R-:W5:Y:S01]  /*1c5c0*/  LDL R8, [R1+0x6ac] ;  /* 0x0006ac0001087983 */ /* 0x000f620000100800 */
[----:B------:R-:W-:Y:S01]  /*1c5d0*/  PRMT R29, RZ, 0x7610, R29 ;  /* 0x00007610ff1d7816 */ /* 0x000fe2000000001d */
[----:B------:R-:W-:Y:S01]  /*1c5e0*/  @!P0 IMAD.MOV.U32 R14, RZ, RZ, R5 ;  /* 0x000000ffff0e8224 */ /* 0x000fe200078e0005 */
[----:B------:R-:W-:-:S02]  /*1c5f0*/  PRMT R28, RZ, 0x7610, R28 ;  /* 0x00007610ff1c7816 */ /* 0x000fc4000000001c */
[----:B------:R-:W-:Y:S02]  /*1c600*/  PRMT R27, RZ, 0x7610, R27 ;  /* 0x00007610ff1b7816 */ /* 0x000fe4000000001b */
[----:B------:R-:W-:Y:S01]  /*1c610*/  PRMT R26, RZ, 0x7610, R26 ;  /* 0x00007610ff1a7816 */ /* 0x000fe2000000001a */
[----:B------:R-:W2:Y:S04]  /*1c620*/  LDL R5, [R1+0x670] ;  /* 0x0006700001057983 */ /* 0x000ea80000100800 */
[----:B------:R3:W2:Y:S04]  /*1c630*/  @!P0 LDG.E.U8 R29, desc[UR8][R14.64] ;  /* 0x000000080e1d8981 */ /* 0x0006a8000c1e1100 */
[----:B0-----:R-:W2:Y:S01]  /*1c640*/  LDL R4, [R1+0x674] ;  /* 0x0006740001047983 */ /* 0x001ea20000100800 */
[----:B---3--:R-:W-:-:S02]  /*1c650*/  @!P1 IMAD.MOV.U32 R15, RZ, RZ, R3 ;  /* 0x000000ffff0f9224 */ /* 0x008fc400078e0003 */
[----:B----4-:R-:W-:-:S05]  /*1c660*/  @!P1 IMAD.MOV.U32 R14, RZ, RZ, R2 ;  /* 0x000000ffff0e9224 */ /* 0x010fca00078e0002 */
[----:B------:R0:W3:Y:S02]  /*1c670*/  @!P1 LDG.E.U8 R28, desc[UR8][R14.64] ;  /* 0x000000080e1c9981 */ /* 0x0000e4000c1e1100 */
[----:B0-----:R-:W-:Y:S02]  /*1c680*/  @!P0 IMAD.MOV.U32 R15, RZ, RZ, R7 ;  /* 0x000000ffff0f8224 */ /* 0x001fe400078e0007 */
[----:B------:R-:W-:-:S05]  /*1c690*/  @!P0 IMAD.MOV.U32 R14, RZ, RZ, R6 ;  /* 0x000000ffff0e8224 */ /* 0x000fca00078e0006 */
[----:B------:R5:W4:Y:S02]  /*1c6a0*/  @!P0 LDG.E.U8 R27, desc[UR8][R14.64] ;  /* 0x000000080e1b8981 */ /* 0x000b24000c1e1100 */
[----:B-----5:R-:W-:Y:S02]  /*1c6b0*/  @!P1 IMAD.MOV.U32 R14, RZ, RZ, R8 ;  /* 0x000000ffff0e9224 */ /* 0x020fe400078e0008 */
[----:B--2---:R-:W-:-:S05]  /*1c6c0*/  @!P1 IMAD.MOV.U32 R15, RZ, RZ, R9 ;  /* 0x000000ffff0f9224 */ /* 0x004fca00078e0009 */
[----:B------:R0:W2:Y:S04]  /*1c6d0*/  @!P1 LDG.E.U8 R26, desc[UR8][R14.64] ;  /* 0x000000080e1a9981 */ /* 0x0000a8000c1e1100 */
[----:B------:R-:W-:Y:S04]  /*1c6e0*/  STL [R1+0x1110], R29 ;  /* 0x0011101d01007387 */ /* 0x000fe80000100800 */
[----:B------:R-:W5:Y:S04]  /*1c6f0*/  LDL R3, [R1+0x668] ;  /* 0x0006680001037983 */ /* 0x000f680000100800 */
[----:B------:R-:W5:Y:S01]  /*1c700*/  LDL R2, [R1+0x66c] ;  /* 0x00066c0001027983 */ /* 0x000f620000100800 */
[----:B------:R-:W-:Y:S01]  /*1c710*/  PRMT R22, RZ, 0x7610, R22 ;  /* 0x00007610ff167816 */ /* 0x000fe20000000016 */
[----:B0-----:R-:W-:-:S02]  /*1c720*/  @!P0 IMAD.MOV.U32 R14, RZ, RZ, R4 ;  /* 0x000000ffff0e8224 */ /* 0x001fc400078e0004 */
[----:B------:R-:W-:-:S05]  /*1c730*/  @!P0 IMAD.MOV.U32 R15, RZ, RZ, R5 ;  /* 0x000000ffff0f8224 */ /* 0x000fca00078e0005 */
[----:B------:R5:W5:Y:S04]  /*1c740*/  @!P0 LDG.E.U8 R22, desc[UR8][R14.64] ;  /* 0x000000080e168981 */ /* 0x000b68000c1e1100 */
[----:B---3--:R-:W-:Y:S04]  /*1c750*/  STL [R1+0x1114], R28 ;  /* 0x0011141c01007387 */ /* 0x008fe80000100800 */
[----:B------:R-:W3:Y:S04]  /*1c760*/  LDL R7, [R1+0x630] ;  /* 0x0006300001077983 */ /* 0x000ee80000100800 */
[----:B------:R-:W3:Y:S04]  /*1c770*/  LDL R6, [R1+0x634] ;  /* 0x0006340001067983 */ /* 0x000ee80000100800 */
[----:B----4-:R-:W-:Y:S04]  /*1c780*/  STL [R1+0x1118], R27 ;  /* 0x0011181b01007387 */ /* 0x010fe80000100800 */
[----:B--2---:R-:W-:Y:S04]  /*1c790*/  STL [R1+0x111c], R26 ;  /* 0x00111c1a01007387 */ /* 0x004fe80000100800 */
[----:B------:R-:W2:Y:S04]  /*1c7a0*/  LDL R5, [R1+0x628] ;  /* 0x0006280001057983 */ /* 0x000ea80000100800 */
[----:B------:R-:W4:Y:S01]  /*1c7b0*/  LDL R4, [R1+0x62c] ;  /* 0x00062c0001047983 */ /* 0x000f220000100800 */
[----:B------:R-:W-:Y:S01]  /*1c7c0*/  PRMT R20, RZ, 0x7610, R20 ;  /* 0x00007610ff147816 */ /* 0x000fe20000000014 */
[----:B-----5:R-:W-:-:S02]  /*1c7d0*/  @!P1 IMAD.MOV.U32 R14, RZ, RZ, R2 ;  /* 0x000000ffff0e9224 */ /* 0x020fc400078e0002 */
[----:B------:R-:W-:Y:S01]  /*1c7e0*/  @!P1 IMAD.MOV.U32 R15, RZ, RZ, R3 ;  /* 0x000000ffff0f9224 */ /* 0x000fe200078e0003 */
[----:B------:R-:W-:-:S04]  /*1c7f0*/  PRMT R18, RZ, 0x7610, R18 ;  /* 0x00007610ff127816 */ /* 0x000fc80000000012 */
[----:B------:R3:W5:Y:S01]  /*1c800*/  @!P1 LDG.E.U8 R20, desc[UR8][R14.64] ;  /* 0x000000080e149981 */ /* 0x000762000c1e1100 */
[----:B------:R-:W-:-:S03]  /*1c810*/  PRMT R16, RZ, 0x7610, R16 ;  /* 0x00007610ff107816 */ /* 0x000fc60000000010 */
[----:B------:R-:W-:Y:S04]  /*1c820*/  STL [R1+0x1120], R22 ;  /* 0x0011201601007387 */ /* 0x000fe80000100800 */
[----:B------:R-:W5:Y:S04]  /*1c830*/  LDL R3, [R1+0x5f0] ;  /* 0x0005f00001037983 */ /* 0x000f680000100800 */
[----:B------:R-:W5:Y:S01]  /*1c840*/  LDL R2, [R1+0x5f4] ;  /* 0x0005f40001027983 */ /* 0x000f620000100800 */
[----:B---3--:R-:W-:Y:S02]  /*1c850*/  @!P0 IMAD.MOV.U32 R15, RZ, RZ, R7 ;  /* 0x000000ffff0f8224 */ /* 0x008fe400078e0007 */
[----:B------:R-:W-:-:S05]  /*1c860*/  @!P0 IMAD.MOV.U32 R14, RZ, RZ, R6 ;  /* 0x000000ffff0e8224 */ /* 0x000fca00078e0006 */
[----:B------:R2:W3:Y:S02]  /*1c870*/  @!P0 LDG.E.U8 R18, desc[UR8][R14.64] ;  /* 0x000000080e128981 */ /* 0x0004e4000c1e1100 */
[----:B--2---:R-:W-:Y:S02]  /*1c880*/  @!P1 IMAD.MOV.U32 R15, RZ, RZ, R5 ;  /* 0x000000ffff0f9224 */ /* 0x004fe400078e0005 */
[----:B----4-:R-:W-:-:S05]  /*1c890*/  @!P1 IMAD.MOV.U32 R14, RZ, RZ, R4 ;  /* 0x000000ffff0e9224 */ /* 0x010fca00078e0004 */
[----:B------:R0:W2:Y:S04]  /*1c8a0*/  @!P1 LDG.E.U8 R16, desc[UR8][R14.64] ;  /* 0x000000080e109981 */ /* 0x0000a8000c1e1100 */
[----:B-----5:R-:W-:Y:S04]  /*1c8b0*/  STL [R1+0x1124], R20 ;  /* 0x0011241401007387 */ /* 0x020fe80000100800 */
[----:B------:R-:W4:Y:S04]  /*1c8c0*/  LDL R11, [R1+0x5e8] ;  /* 0x0005e800010b7983 */ /* 0x000f280000100800 */
[----:B------:R-:W5:Y:S04]  /*1c8d0*/  LDL R10, [R1+0x5ec] ;  /* 0x0005ec00010a7983 */ /* 0x000f680000100800 */
[----:B------:R-:W4:Y:S01]  /*1c8e0*/  LDL R8, [R1+0x5b4] ;  /* 0x0005b40001087983 */ /* 0x000f220000100800 */
[----:B0-----:R-:W-:-:S02]  /*1c8f0*/  @!P0 IMAD.MOV.U32 R15, RZ, RZ, R3 ;  /* 0x000000ffff0f8224 */ /* 0x001fc400078e0003 */
[----:B------:R-:W-:Y:S01]  /*1c900*/  @!P0 IMAD.MOV.U32 R14, RZ, RZ, R2 ;  /* 0x000000ffff0e8224 */ /* 0x000fe200078e0002 */
[----:B---3--:R-:W-:Y:S04]  /*1c910*/  STL [R1+0x1128], R18 ;  /* 0x0011281201007387 */ /* 0x008fe80000100800 */
[----:B------:R-:W3:Y:S04]  /*1c920*/  LDL R9, [R1+0x5b0] ;  /* 0x0005b00001097983 */ /* 0x000ee80000100800 */
[----:B------:R-:W3:Y:S04]  /*1c930*/  LDL R7, [R1+0x5a8] ;  /* 0x0005a80001077983 */ /* 0x000ee80000100800 */
[----:B------:R-:W3:Y:S04]  /*1c940*/  LDL R6, [R1+0x5ac] ;  /* 0x0005ac0001067983 */ /* 0x000ee80000100800 */
[----:B------:R-:W3:Y:S04]  /*1c950*/  LDL R5, [R1+0x570] ;  /* 0x0005700001057983 */ /* 0x000ee80000100800 */
[----:B------:R-:W3:Y:S04]  /*1c960*/  LDL R4, [R1+0x574] ;  /* 0x0005740001047983 */ /* 0x000ee80000100800 */
[----:B--2---:R-:W-:Y:S04]  /*1c970*/  STL [R1+0x112c], R16 ;  /* 0x00112c1001007387 */ /* 0x004fe80000100800 */
[----:B------:R-:W2:Y:S04]  /*1c980*/  LDL R3, [R1+0x568] ;  /* 0x0005680001037983 */ /* 0x000ea80000100800 */
[----:B------:R-:W2:Y:S01]  /*1c990*/  LDL R2, [R1+0x56c] ;  /* 0x00056c0001027983 */ /* 0x000ea20000100800 */
[----:B------:R-:W-:-:S02]  /*1c9a0*/  PRMT R17, RZ, 0x7610, R17 ;  /* 0x00007610ff117816 */ /* 0x000fc40000000011 */
[----:B------:R-:W-:-:S04]  /*1c9b0*/  PRMT R19, RZ, 0x7610, R19 ;  /* 0x00007610ff137816 */ /* 0x000fc80000000013 */
[----:B------:R5:W2:Y:S01]  /*1c9c0*/  @!P0 LDG.E.U8 R17, desc[UR8][R14.64] ;  /* 0x000000080e118981 */ /* 0x000aa2000c1e1100 */
[----:B------:R-:W-:Y:S01]  /*1c9d0*/  PRMT R21, RZ, 0x7610, R21 ;  /* 0x00007610ff157816 */ /* 0x000fe20000000015 */
[----:B-----5:R-:W-:Y:S02]  /*1c9e0*/  @!P1 IMAD.MOV.U32 R14, RZ, RZ, R10 ;  /* 0x000000ffff0e9224 */ /* 0x020fe400078e000a */
[----:B----4-:R-:W-:-:S05]  /*1c9f0*/  @!P1 IMAD.MOV.U32 R15, RZ, RZ, R11 ;  /* 0x000000ffff0f9224 */ /* 0x010fca00078e000b */
[----:B------:R0:W4:Y:S01]  /*1ca00*/  @!P1 LDG.E.U8 R19, desc[UR8][R14.64] ;  /* 0x000000080e139981 */ /* 0x000122000c1e1100 */
[----:B------:R-:W-:Y:S01]  /*1ca10*/  PRMT R23, RZ, 0x7610, R23 ;  /* 0x00007610ff177816 */ /* 0x000fe20000000017 */
[----:B0-----:R-:W-:Y:S01]  /*1ca20*/  @!P0 IMAD.MOV.U32 R14, RZ, RZ, R8 ;  /* 0x000000ffff0e8224 */ /* 0x001fe200078e0008 */
[----:B------:R-:W-:Y:S02]  /*1ca30*/  PRMT R24, RZ, 0x7610, R24 ;  /* 0x00007610ff187816 */ /* 0x000fe40000000018 */
[----:B------:R-:W-:Y:S01]  /*1ca40*/  PRMT R25, RZ, 0x7610, R25 ;  /* 0x00007610ff197816 */ /* 0x000fe20000000019 */
[----:B---3--:R-:W-:-:S05]  /*1ca50*/  @!P0 IMAD.MOV.U32 R15, RZ, RZ, R9 ;  /* 0x000000ffff0f8224 */ /* 0x008fca00078e0009 */
[----:B------:R0:W3:Y:S02]  /*1ca60*/  @!P0 LDG.E.U8 R21, desc[UR8][R14.64] ;  /* 0x000000080e158981 */ /* 0x0000e4000c1e1100 */
[----:B0-----:R-:W-:Y:S02]  /*1ca70*/  @!P1 IMAD.MOV.U32 R14, RZ, RZ, R6 ;  /* 0x000000ffff0e9224 */ /* 0x001fe400078e0006 */
[----:B------:R-:W-:-:S05]  /*1ca80*/  @!P1 IMAD.MOV.U32 R15, RZ, RZ, R7 ;  /* 0x000000ffff0f9224 */ /* 0x000fca00078e0007 */
[----:B------:R0:W5:Y:S02]  /*1ca90*/  @!P1 LDG.E.U8 R23, desc[UR8][R14.64] ;  /* 0x000000080e179981 */ /* 0x000164000c1e1100 */
[----:B0-----:R-:W-:Y:S02]  /*1caa0*/  @!P0 IMAD.MOV.U32 R14, RZ, RZ, R4 ;  /* 0x000000ffff0e8224 */ /* 0x001fe400078e0004 */
[----:B------:R-:W-:Y:S01]  /*1cab0*/  @!P0 IMAD.MOV.U32 R15, RZ, RZ, R5 ;  /* 0x000000ffff0f8224 */ /* 0x000fe200078e0005 */
[----:B------:R-:W-:Y:S04]  /*1cac0*/  LDS.U8 R4, [R0+UR5+0x30] ;  /* 0x0000300500047984 */ /* 0x000fe80008000000 */
[----:B------:R2:W5:Y:S02]  /*1cad0*/  @!P0 LDG.E.U8 R24, desc[UR8][R14.64] ;  /* 0x000000080e188981 */ /* 0x000564000c1e1100 */
[----:B--2---:R-:W-:-:S02]  /*1cae0*/  @!P1 IMAD.MOV.U32 R14, RZ, RZ, R2 ;  /* 0x000000ffff0e9224 */ /* 0x004fc400078e0002 */
[----:B------:R-:W-:Y:S01]  /*1caf0*/  @!P1 IMAD.MOV.U32 R15, RZ, RZ, R3 ;  /* 0x000000ffff0f9224 */ /* 0x000fe200078e0003 */
[----:B------:R-:W-:Y:S04]  /*1cb00*/  LDS.U8 R2, [R0+UR5] ;  /* 0x0000000500027984 */ /* 0x000fe80008000000 */
[----:B------:R-:W-:Y:S04]  /*1cb10*/  STL [R1+0x1130], R17 ;  /* 0x0011301101007387 */ /* 0x000fe80000100800 */
[----:B------:R0:W2:Y:S04]  /*1cb20*/  @!P1 LDG.E.U8 R25, desc[UR8][R14.64] ;  /* 0x000000080e199981 */ /* 0x0000a8000c1e1100 */
[----:B------:R-:W-:Y:S04]  /*1cb30*/  LDS.U8 R3, [R0+UR5+0x100] ;  /* 0x0001000500037984 */ /* 0x000fe80008000000 */
[----:B0-----:R-:W0:Y:S04]  /*1cb40*/  LDS.U8 R15, [R0+UR5+0x10] ;  /* 0x00001005000f7984 */ /* 0x001e280008000000 */
[----:B----4-:R-:W-:Y:S04]  /*1cb50*/  STL [R1+0x1134], R19 ;  /* 0x0011341301007387 */ /* 0x010fe80000100800 */
[----:B---3--:R-:W-:Y:S04]  /*1cb60*/  STL [R1+0x1138], R21 ;  /* 0x0011381501007387 */ /* 0x008fe80000100800 */
[----:B-----5:R-:W-:Y:S04]  /*1cb70*/  STL [R1+0x113c], R23 ;  /* 0x00113c1701007387 */ /* 0x020fe80000100800 */
[----:B------:R-:W-:Y:S04]  /*1cb80*/  STL [R1+0x1140], R24 ;  /* 0x0011401801007387 */ /* 0x000fe80000100800 */
[----:B--2---:R-:W-:Y:S04]  /*1cb90*/  STL [R1+0x1144], R25 ;  /* 0x0011441901007387 */ /* 0x004fe80000100800 */
[----:B0-----:R-:W-:Y:S04]  /*1cba0*/  STL [R1+0x1148], R15 ;  /* 0x0011480f01007387 */ /* 0x001fe80000100800 */
[----:B------:R-:W-:Y:S04]  /*1cbb0*/  STL [R1+0x3c], R2 ;  /* 0x00003c0201007387 */ /* 0x000fe80000100800 */
[----:B------:R-:W0:Y:S04]  /*1cbc0*/  LDS.U8 R2, [R0+UR5+0x20] ;  /* 0x0000200500027984 */ /* 0x000e280008000000 */
[----:B0-----:R-:W-:Y:S04]  /*1cbd0*/  STL [R1+0x174], R2 ;  /* 0x0001740201007387 */ /* 0x001fe80000100800 */
[----:B------:R-:W0:Y:S04]  /*1cbe0*/  LDS.U8 R2, [R0+UR5+0x110] ;  /* 0x0001100500027984 */ /* 0x000e280008000000 */
[----:B------:R-:W-:Y:S04]  /*1cbf0*/  STL [R1+0x170], R4 ;  /* 0x0001700401007387 */ /* 0x000fe80000100800 */
[----:B------:R-:W1:Y:S04]  /*1cc00*/  LDS.U8 R4, [R0+UR5+0x120] ;  /* 0x0001200500047984 */ /* 0x000e680008000000 */
[----:B------:R-:W-:Y:S04]  /*1cc10*/  STL [R1+0x5c], R3 ;  /* 0x00005c0301007387 */ /* 0x000fe80000100800 */
[----:B------:R-:W2:Y:S04]  /*1cc20*/  LDS.U8 R3, [R0+UR5+0x130] ;  /* 0x0001300500037984 */ /* 0x000ea80008000000 */
[----:B0-----:R-:W-:Y:S04]  /*1cc30*/  STL [R1+0x58], R2 ;  /* 0x0000580201007387 */ /* 0x001fe80000100800 */
[----:B------:R-:W0:Y:S04]  /*1cc40*/  LDS.U8 R2, [R0+UR5+0x200] ;  /* 0x0002000500027984 */ /* 0x000e280008000000 */
[----:B-1----:R-:W-:Y:S04]  /*1cc50*/  STL [R1+0x194], R4 ;  /* 0x0001940401007387 */ /* 0x002fe80000100800 */
[----:B------:R-:W1:Y:S04]  /*1cc60*/  LDS.U8 R4, [R0+UR5+0x210] ;  /* 0x0002100500047984 */ /* 0x000e680008000000 */
[----:B--2---:R-:W-:Y:S04]  /*1cc70*/  STL [R1+0x190], R3 ;  /* 0x0001900301007387 */ /* 0x004fe80000100800 */
        /* <DEDUP_REMOVED lines=38> */
[----:B------:R-:W0:Y:S01]  /*1cee0*/  LDS.U8 R2, [R0+UR5+0x710] ;  /* 0x0007100500027984 */ /* 0x000e220008000000 */
[----:B------:R-:W-:-:S03]  /*1cef0*/  LOP3.LUT R14, R0, 0x8, RZ, 0x3c, !PT ;  /* 0x00000008000e7812 */ /* 0x000fc600078e3cff */
[----:B-1----:R-:W-:Y:S04]  /*1cf00*/  STL [R1+0xd5c], R4 ;  /* 0x000d5c0401007387 */ /* 0x002fe80000100800 */
[----:B------:R-:W1:Y:S04]  /*1cf10*/  LDS.U8 R4, [R0+UR5+0x720] ;  /* 0x0007200500047984 */ /* 0x000e680008000000 */
[----:B--2---:R-:W-:Y:S04]  /*1cf20*/  STL [R1+0x4f4], R3 ;  /* 0x0004f40301007387 */ /* 0x004fe80000100800 */
[----:B------:R-:W2:Y:S04]  /*1cf30*/  LDS.U8 R3, [R0+UR5+0x730] ;  /* 0x0007300500037984 */ /* 0x000ea80008000000 */
[----:B------:R-:W-:Y:S04]  /*1cf40*/  LDS.U8 R0, [R14+UR5+0x10] ;  /* 0x000010050e007984 */ /* 0x000fe80008000000 */
[----:B0-----:R-:W-:Y:S04]  /*1cf50*/  STL [R1+0x4f0], R2 ;  /* 0x0004f00201007387 */ /* 0x001fe80000100800 */
[----:B------:R-:W0:Y:S04]  /*1cf60*/  LDS.U8 R2, [R14+UR5] ;  /* 0x000000050e027984 */ /* 0x000e280008000000 */
[----:B-1----:R-:W-:Y:S04]  /*1cf70*/  STL [R1+0xe18], R4 ;  /* 0x000e180401007387 */ /* 0x002fe80000100800 */
[----:B--2---:R-:W-:Y:S04]  /*1cf80*/  STL [R1+0xe08], R3 ;  /* 0x000e080301007387 */ /* 0x004fe80000100800 */
[----:B------:R-:W1:Y:S04]  /*1cf90*/  LDS.U8 R3, [R14+UR5+0x20] ;  /* 0x000020050e037984 */ /* 0x000e680008000000 */
[----:B0-----:R-:W-:Y:S04]  /*1cfa0*/  STL [R1+0x54], R2 ;  /* 0x0000540201007387 */ /* 0x001fe80000100800 */
[----:B------:R-:W0:Y:S04]  /*1cfb0*/  LDS.U8 R2, [R14+UR5+0x30] ;  /* 0x000030050e027984 */ /* 0x000e280008000000 */
[----:B------:R-:W-:Y:S04]  /*1cfc0*/  STL [R1+0x50], R0 ;  /* 0x0000500001007387 */ /* 0x000fe80000100800 */
[----:B------:R-:W2:Y:S04]  /*1cfd0*/  LDS.U8 R0, [R14+UR5+0x100] ;  /* 0x000100050e007984 */ /* 0x000ea80008000000 */
[----:B-1----:R-:W-:Y:S04]  /*1cfe0*/  STL [R1+0x188], R3 ;  /* 0x0001880301007387 */ /* 0x002fe80000100800 */
[----:B------:R-:W1:Y:S04]  /*1cff0*/  LDS.U8 R3, [R14+UR5+0x110] ;  /* 0x000110050e037984 */ /* 0x000e680008000000 */
[----:B0-----:R-:W-:Y:S04]  /*1d000*/  STL [R1+0x180], R2 ;  /* 0x0001800201007387 */ /* 0x001fe80000100800 */
[----:B------:R-:W0:Y:S04]  /*1d010*/  LDS.U8 R2, [R14+UR5+0x120] ;  /* 0x000120050e027984 */ /* 0x000e280008000000 */
[----:B--2---:R-:W-:Y:S04]  /*1d020*/  STL [R1+0xd4], R0 ;  /* 0x0000d40001007387 */ /* 0x004fe80000100800 */
        /* <DEDUP_REMOVED lines=44> */
[----:B------:R-:W3:Y:S04]  /*1d2f0*/  LDL.LU R15, [R1+0x494] ;  /* 0x00049400010f7983 */ /* 0x000ee80000300800 */
[----:B0-----:R0:W-:Y:S04]  /*1d300*/  STL [R1+0xe10], R2 ;  /* 0x000e100201007387 */ /* 0x0011e80000100800 */
[----:B------:R-:W4:Y:S04]  /*1d310*/  LDL.LU R25, [R1+0x490] ;  /* 0x0004900001197983 */ /* 0x000f280000300800 */
[----:B--2---:R-:W-:Y:S04]  /*1d320*/  STL [R1+0x4fc], R0 ;  /* 0x0004fc0001007387 */ /* 0x004fe80000100800 */
[----:B------:R-:W1:Y:S04]  /*1d330*/  LDS.U8 R0, [R14+UR5+0x710] ;  /* 0x000710050e007984 */ /* 0x000e680008000000 */
[----:B------:R-:W2:Y:S04]  /*1d340*/  LDL.LU R24, [R1+0x474] ;  /* 0x0004740001187983 */ /* 0x000ea80000300800 */
[----:B------:R-:W5:Y:S04]  /*1d350*/  LDL.LU R10, [R1+0x470] ;  /* 0x00047000010a7983 */ /* 0x000f680000300800 */
[----:B------:R-:W5:Y:S04]  /*1d360*/  LDL.LU R12, [R1+0x454] ;  /* 0x00045400010c7983 */ /* 0x000f680000300800 */
[----:B------:R-:W5:Y:S01]  /*1d370*/  LDL.LU R23, [R1+0x450] ;  /* 0x0004500001177983 */ /* 0x000f620000300800 */
[----:B0-----:R-:W0:Y:S03]  /*1d380*/  S2R R2, SR_TID.X ;  /* 0x0000000000027919 */ /* 0x001e260000002100 */
[----:B-1----:R-:W-:Y:S04]  /*1d390*/  STL [R1+0x4f8], R0 ;  /* 0x0004f80001007387 */ /* 0x002fe80000100800 */
[----:B------:R-:W1:Y:S04]  /*1d3a0*/  LDS.U8 R0, [R14+UR5+0x720] ;  /* 0x000720050e007984 */ /* 0x000e680008000000 */
        /* <DEDUP_REMOVED lines=8> */
[----:B0-----:R-:W-:-:S03]  /*1d430*/  LOP3.LUT R9, R2, 0x3f, RZ, 0xc0, !PT ;  /* 0x0000003f02097812 */ /* 0x001fc600078ec0ff */
[----:B-1----:R-:W-:Y:S04]  /*1d440*/  STL [R1+0xe1c], R0 ;  /* 0x000e1c0001007387 */ /* 0x002fe80000100800 */
        /* <DEDUP_REMOVED lines=12> */
[----:B------:R-:W0:Y:S01]  /*1d510*/  LDS.U8 R0, [R14+UR5+0x730] ;  /* 0x000730050e007984 */ /* 0x000e220008000000 */
[----:B------:R-:W-:Y:S06]  /*1d520*/  BAR.SYNC.DEFER_BLOCKING 0x0 ;  /* 0x0000000000007b1d */ /* 0x000fec0000010000 */
[----:B0-----:R-:W-:Y:S04]  /*1d530*/  STL [R1+0xe0c], R0 ;  /* 0x000e0c0001007387 */ /* 0x001fe80000100800 */
[----:B---3--:R-:W-:Y:S04]  /*1d540*/  STS.U8 [R9+UR5], R15 ;  /* 0x0000000f09007988 */ /* 0x008fe80008000005 */
[----:B----4-:R-:W-:Y:S04]  /*1d550*/  STS.U8 [R9+UR5+0x40], R25 ;  /* 0x0000401909007988 */ /* 0x010fe80008000005 */
[----:B--2---:R-:W-:Y:S04]  /*1d560*/  STS.U8 [R9+UR5+0x240], R24 ;  /* 0x0002401809007988 */ /* 0x004fe80008000005 */
[----:B-----5:R0:W-:Y:S04]  /*1d570*/  STS.U8 [R9+UR5+0x200], R10 ;  /* 0x0002000a09007988 */ /* 0x0201e80008000005 */
[----:B------:R1:W-:Y:S04]  /*1d580*/  STS.U8 [R9+UR5+0x400], R12 ;  /* 0x0004000c09007988 */ /* 0x0003e80008000005 */
[----:B------:R-:W-:Y:S04]  /*1d590*/  STS.U8 [R9+UR5+0x440], R23 ;  /* 0x0004401709007988 */ /* 0x000fe80008000005 */
[----:B0-----:R-:W2:Y:S04]  /*1d5a0*/  LDL.LU R10, [R1+0x2b4] ;  /* 0x0002b400010a7983 */ /* 0x001ea80000300800 */
[----:B-1----:R-:W3:Y:S04]  /*1d5b0*/  LDL.LU R12, [R1+0x2b0] ;  /* 0x0002b000010c7983 */ /* 0x002ee80000300800 */
[----:B------:R-:W-:Y:S04]  /*1d5c0*/  STS.U8 [R9+UR5+0x640], R21 ;  /* 0x0006401509007988 */ /* 0x000fe80008000005 */
[----:B------:R-:W-:Y:S04]  /*1d5d0*/  STS.U8 [R9+UR5+0x600], R19 ;  /* 0x0006001309007988 */ /* 0x000fe80008000005 */
[----:B------:R-:W-:Y:S04]  /*1d5e0*/  STS.U8 [R9+UR5+0x800], R17 ;  /* 0x0008001109007988 */ /* 0x000fe80008000005 */
[----:B------:R-:W-:Y:S04]  /*1d5f0*/  STS.U8 [R9+UR5+0x840], R16 ;  /* 0x0008401009007988 */ /* 0x000fe80008000005 */
[----:B------:R-:W-:Y:S04]  /*1d600*/  STS.U8 [R9+UR5+0xa40], R18 ;  /* 0x000a401209007988 */ /* 0x000fe80008000005 */
[----:B------:R0:W-:Y:S04]  /*1d610*/  STS.U8 [R9+UR5+0xa00], R5 ;  /* 0x000a000509007988 */ /* 0x0001e80008000005 */
[----:B------:R-:W-:Y:S04]  /*1d620*/  STS.U8 [R9+UR5+0xc00], R20 ;  /* 0x000c001409007988 */ /* 0x000fe80008000005 */
[----:B------:R-:W-:Y:S04]  /*1d630*/  STS.U8 [R9+UR5+0xc40], R22 ;  /* 0x000c401609007988 */ /* 0x000fe80008000005 */
[----:B0-----:R-:W4:Y:S04]  /*1d640*/  LDL.LU R5, [R1+0x294] ;  /* 0x0002940001057983 */ /* 0x001f280000300800 */
[----:B------:R-:W-:Y:S04]  /*1d650*/  STS.U8 [R9+UR5+0xe40], R26 ;  /* 0x000e401a09007988 */ /* 0x000fe80008000005 */
[----:B------:R-:W-:Y:S04]  /*1d660*/  STS.U8 [R9+UR5+0xe00], R27 ;  /* 0x000e001b09007988 */ /* 0x000fe80008000005 */
[----:B------:R-:W-:Y:S04]  /*1d670*/  STS.U8 [R9+UR5+0x1000], R28 ;  /* 0x0010001c09007988 */ /* 0x000fe80008000005 */
[----:B------:R-:W-:Y:S04]  /*1d680*/  STS.U8 [R9+UR5+0x1040], R29 ;  /* 0x0010401d09007988 */ /* 0x000fe80008000005 */
[----:B------:R0:W-:Y:S04]  /*1d690*/  STS.U8 [R9+UR5+0x1240], R4 ;  /* 0x0012400409007988 */ /* 0x0001e80008000005 */
[----:B------:R-:W-:Y:S04]  /*1d6a0*/  STS.U8 [R9+UR5+0x1200], R6 ;  /* 0x0012000609007988 */ /* 0x000fe80008000005 */
[----:B------:R-:W-:Y:S04]  /*1d6b0*/  STS.U8 [R9+UR5+0x1400], R7 ;  /* 0x0014000709007988 */ /* 0x000fe80008000005 */
[----:B------:R-:W-:Y:S04]  /*1d6c0*/  STS.U8 [R9+UR5+0x1440], R3 ;  /* 0x0014400309007988 */ /* 0x000fe80008000005 */
[----:B------:R-:W-:Y:S04]  /*1d6d0*/  STS.U8 [R9+UR5+0x1640], R8 ;  /* 0x0016400809007988 */ /* 0x000fe80008000005 */
[----:B------:R-:W-:Y:S04]  /*1d6e0*/  STS.U8 [R9+UR5+0x1600], R11 ;  /* 0x0016000b09007988 */ /* 0x000fe80008000005 */
[----:B------:R-:W-:Y:S04]  /*1d6f0*/  STS.U8 [R9+UR5+0x1800], R13 ;  /* 0x0018000d09007988 */ /* 0x000fe80008000005 */
[----:B------:R1:W-:Y:S04]  /*1d700*/  STS.U8 [R9+UR5+0x1840], R2 ;  /* 0x0018400209007988 */ /* 0x0003e80008000005 */
[----:B0-----:R-:W5:Y:S04]  /*1d710*/  LDL.LU R4, [R1+0x290] ;  /* 0x0002900001047983 */ /* 0x001f680000300800 */
[----:B-1----:R-:W5:Y:S04]  /*1d720*/  LDL.LU R2, [R1+0x274] ;  /* 0x0002740001027983 */ /* 0x002f680000300800 */
        /* <DEDUP_REMOVED lines=11> */
[----:B--2---:R-:W-:Y:S04]  /*1d7e0*/  STS.U8 [R9+UR5+0x1a40], R10 ;  /* 0x001a400a09007988 */ /* 0x004fe80008000005 */
[----:B---3--:R0:W-:Y:S04]  /*1d7f0*/  STS.U8 [R9+UR5+0x1a00], R12 ;  /* 0x001a000c09007988 */ /* 0x0081e80008000005 */
[----:B0-----:R-:W2:Y:S04]  /*1d800*/  LDL.LU R12, [R1+0x160] ;  /* 0x00016000010c7983 */ /* 0x001ea80000300800 */
        /* <DEDUP_REMOVED lines=13> */
[----:B----4-:R0:W-:Y:S04]  /*1d8e0*/  STS.U8 [R9+UR5+0x1c00], R5 ;  /* 0x001c000509007988 */ /* 0x0101e80008000005 */
[----:B0-----:R-:W4:Y:S04]  /*1d8f0*/  LDL.LU R5, [R1+0xbc] ;  /* 0x0000bc0001057983 */ /* 0x001f280000300800 */
[----:B-----5:R0:W-:Y:S04]  /*1d900*/  STS.U8 [R9+UR5+0x1c40], R4 ;  /* 0x001c400409007988 */ /* 0x0201e80008000005 */
[----:B------:R1:W-:Y:S04]  /*1d910*/  STS.U8 [R9+UR5+0x1e40], R2 ;  /* 0x001e400209007988 */ /* 0x0003e80008000005 */
[----:B------:R-:W-:Y:S04]  /*1d920*/  STS.U8 [R9+UR5+0x1e00], R14 ;  /* 0x001e000e09007988 */ /* 0x000fe80008000005 */
[----:B------:R-:W-:Y:S04]  /*1d930*/  STS.U8 [R9+UR5+0x2000], R0 ;  /* 0x0020000009007988 */ /* 0x000fe80008000005 */
[----:B0-----:R-:W5:Y:S04]  /*1d940*/  LDL.LU R4, [R1+0x117c] ;  /* 0x00117c0001047983 */ /* 0x001f680000300800 */
[----:B------:R-:W-:Y:S04]  /*1d950*/  STS.U8 [R9+UR5+0x2040], R15 ;  /* 0x0020400f09007988 */ /* 0x000fe80008000005 */
[----:B------:R0:W-:Y:S04]  /*1d960*/  STS.U8 [R9+UR5+0x2240], R11 ;  /* 0x0022400b09007988 */ /* 0x0001e80008000005 */
[----:B------:R0:W-:Y:S04]  /*1d970*/  STS.U8 [R9+UR5+0x2200], R13 ;  /* 0x0022000d09007988 */ /* 0x0001e80008000005 */
[----:B-1----:R-:W5:Y:S04]  /*1d980*/  LDL.LU R2, [R1+0x1178] ;  /* 0x0011780001027983 */ /* 0x002f680000300800 */
[----:B0-----:R-:W5:Y:S04]  /*1d990*/  LDL.LU R11, [R1+0xb8] ;  /* 0x0000b800010b7983 */ /* 0x001f680000300800 */
[----:B------:R-:W5:Y:S04]  /*1d9a0*/  LDL.LU R13, [R1+0xb4] ;  /* 0x0000b400010d7983 */ /* 0x000f680000300800 */
[----:B------:R-:W-:Y:S04]  /*1d9b0*/  STS.U8 [R9+UR5+0x2400], R25 ;  /* 0x0024001909007988 */ /* 0x000fe80008000005 */
[----:B------:R-:W-:Y:S04]  /*1d9c0*/  STS.U8 [R9+UR5+0x2440], R24 ;  /* 0x0024401809007988 */ /* 0x000fe80008000005 */
[----:B------:R-:W-:Y:S04]  /*1d9d0*/  STS.U8 [R9+UR5+0x2640], R23 ;  /* 0x0026401709007988 */ /* 0x000fe80008000005 */
[----:B------:R-:W-:Y:S04]  /*1d9e0*/  STS.U8 [R9+UR5+0x2600], R21 ;  /* 0x0026001509007988 */ /* 0x000fe80008000005 */
[----:B------:R-:W-:Y:S04]  /*1d9f0*/  STS.U8 [R9+UR5+0x2800], R19 ;  /* 0x0028001309007988 */ /* 0x000fe80008000005 */
[----:B------:R-:W-:Y:S04]  /*1da00*/  STS.U8 [R9+UR5+0x2840], R17 ;  /* 0x0028401109007988 */ /* 0x000fe80008000005 */
[----:B--2---:R0:W-:Y:S04]  /*1da10*/  STS.U8 [R9+UR5+0x2a40], R12 ;  /* 0x002a400c09007988 */ /* 0x0041e80008000005 */
[----:B---3--:R-:W-:Y:S04]  /*1da20*/  STS.U8 [R9+UR5+0x2a00], R16 ;  /* 0x002a001009007988 */ /* 0x008fe80008000005 */
[----:B------:R-:W-:Y:S04]  /*1da30*/  STS.U8 [R9+UR5+0x2c00], R18 ;  /* 0x002c001209007988 */ /* 0x000fe80008000005 */
[----:B------:R-:W-:Y:S04]  /*1da40*/  STS.U8 [R9+UR5+0x2c40], R20 ;  /* 0x002c401409007988 */ /* 0x000fe80008000005 */
[----:B------:R-:W-:Y:S04]  /*1da50*/  STS.U8 [R9+UR5+0x2e40], R22 ;  /* 0x002e401609007988 */ /* 0x000fe80008000005 */
[----:B------:R-:W-:Y:S04]  /*1da60*/  STS.U8 [R9+UR5+0x2e00], R26 ;  /* 0x002e001a09007988 */ /* 0x000fe80008000005 */
[----:B------:R-:W-:Y:S04]  /*1da70*/  STS.U8 [R9+UR5+0x3000], R27 ;  /* 0x0030001b09007988 */ /* 0x000fe80008000005 */
[----:B------:R-:W-:Y:S04]  /*1da80*/  STS.U8 [R9+UR5+0x3040], R28 ;  /* 0x0030401c09007988 */ /* 0x000fe80008000005 */
[----:B------:R1:W-:Y:S04]  /*1da90*/  STS.U8 [R9+UR5+0x3240], R29 ;  /* 0x0032401d09007988 */ /* 0x0003e80008000005 */
[----:B0-----:R-:W2:Y:S04]  /*1daa0*/  LDL.LU R12, [R1+0xb0] ;  /* 0x0000b000010c7983 */ /* 0x001ea80000300800 */
[----:B------:R-:W-:Y:S04]  /*1dab0*/  STS.U8 [R9+UR5+0x3200], R6 ;  /* 0x0032000609007988 */ /* 0x000fe80008000005 */
[----:B------:R-:W3:Y:S04]  /*1dac0*/  LDL.LU R14, [R1+0xa8] ;  /* 0x0000a800010e7983 */ /* 0x000ee80000300800 */
        /* <DEDUP_REMOVED lines=8> */
[----:B-1----:R-:W3:Y:S04]  /*1db50*/  LDL.LU R29, [R1+0x468] ;  /* 0x00046800011d7983 */ /* 0x002ee80000300800 */
[----:B----4-:R0:W-:Y:S04]  /*1db60*/  STS.U8 [R9+UR5+0x3800], R5 ;  /* 0x0038000509007988 */ /* 0x0101e80008000005 */
[----:B0-----:R-:W4:Y:S04]  /*1db70*/  LDL.LU R5, [R1+0x44c] ;  /* 0x00044c0001057983 */ /* 0x001f280000300800 */
[----:B------:R-:W4:Y:S04]  /*1db80*/  LDL.LU R21, [R1+0x448] ;  /* 0x0004480001157983 */ /* 0x000f280000300800 */
[----:B------:R-:W4:Y:S04]  /*1db90*/  LDL.LU R22, [R1+0x42c] ;  /* 0x00042c0001167983 */ /* 0x000f280000300800 */
[----:B------:R-:W4:Y:S04]  /*1dba0*/  LDL.LU R8, [R1+0x428] ;  /* 0x0004280001087983 */ /* 0x000f280000300800 */
[----:B-----5:R-:W-:Y:S04]  /*1dbb0*/  STS.U8 [R9+UR5+0x3840], R11 ;  /* 0x0038400b09007988 */ /* 0x020fe80008000005 */
[----:B------:R0:W-:Y:S04]  /*1dbc0*/  STS.U8 [R9+UR5+0x3a40], R13 ;  /* 0x003a400d09007988 */ /* 0x0001e80008000005 */
[----:B------:R1:W-:Y:S04]  /*1dbd0*/  STS.U8 [R9+UR5+0x3a00], R2 ;  /* 0x003a000209007988 */ /* 0x0003e80008000005 */
[----:B0-----:R-:W5:Y:S04]  /*1dbe0*/  LDL.LU R13, [R1+0x3fc] ;  /* 0x0003fc00010d7983 */ /* 0x001f680000300800 */
[----:B-1----:R-:W3:Y:S04]  /*1dbf0*/  LDL.LU R2, [R1+0xac] ;  /* 0x0000ac0001027983 */ /* 0x002ee80000300800 */
        /* <DEDUP_REMOVED lines=9> */
[----:B------:R-:W-:-:S03]  /*1dc90*/  LOP3.LUT R0, R9, 0x10, RZ, 0x3c, !PT ;  /* 0x0000001009007812 */ /* 0x000fc600078e3cff */
[----:B------:R-:W5:Y:S04]  /*1dca0*/  LDL.LU R7, [R1+0x34c] ;  /* 0x00034c0001077983 */ /* 0x000f680000300800 */
[----:B------:R-:W5:Y:S04]  /*1dcb0*/  LDL.LU R3, [R1+0x348] ;  /* 0x0003480001037983 */ /* 0x000f680000300800 */
[----:B------:R-:W5:Y:S04]  /*1dcc0*/  LDL.LU R10, [R1+0x32c] ;  /* 0x00032c00010a7983 */ /* 0x000f680000300800 */
[----:B------:R-:W5:Y:S04]  /*1dcd0*/  LDL.LU R11, [R1+0x328] ;  /* 0x00032800010b7983 */ /* 0x000f680000300800 */
[----:B--2---:R0:W-:Y:S04]  /*1dce0*/  STS.U8 [R9+UR5+0x3c00], R12 ;  /* 0x003c000c09007988 */ /* 0x0041e80008000005 */
[----:B0-----:R-:W2:Y:S04]  /*1dcf0*/  LDL.LU R12, [R1+0x30c] ;  /* 0x00030c00010c7983 */ /* 0x001ea80000300800 */
[----:B---3--:R-:W-:Y:S04]  /*1dd00*/  STS.U8 [R9+UR5+0x3c40], R2 ;  /* 0x003c400209007988 */ /* 0x008fe80008000005 */
[----:B------:R-:W-:Y:S04]  /*1dd10*/  STS.U8 [R9+UR5+0x3e40], R14 ;  /* 0x003e400e09007988 */ /* 0x000fe80008000005 */
[----:B------:R-:W-:Y:S04]  /*1dd20*/  STS.U8 [R9+UR5+0x3e00], R15 ;  /* 0x003e000f09007988 */ /* 0x000fe80008000005 */
[----:B------:R0:W-:Y:S04]  /*1dd30*/  STS.U8 [R0+UR5+0x280], R29 ;  /* 0x0002801d00007988 */ /* 0x0001e80008000005 */
[----:B----4-:R1:W-:Y:S04]  /*1dd40*/  STS.U8 [R0+UR5+0x480], R5 ;  /* 0x0004800500007988 */ /* 0x0103e80008000005 */
[----:B------:R3:W-:Y:S04]  /*1dd50*/  STS.U8 [R0+UR5+0x680], R8 ;  /* 0x0006800800007988 */ /* 0x0007e80008000005 */
[----:B------:R4:W-:Y:S04]  /*1dd60*/  STS.U8 [R0+UR5+0x6c0], R22 ;  /* 0x0006c01600007988 */ /* 0x0009e80008000005 */
[----:B-----5:R5:W-:Y:S04]  /*1dd70*/  STS.U8 [R0+UR5+0x880], R13 ;  /* 0x0008800d00007988 */ /* 0x020be80008000005 */
[----:B0-----:R-:W2:Y:S04]  /*1dd80*/  LDL.LU R29, [R1+0x308] ;  /* 0x00030800011d7983 */ /* 0x001ea80000300800 */
[----:B-1----:R-:W2:Y:S04]  /*1dd90*/  LDL.LU R5, [R1+0x2e4] ;  /* 0x0002e40001057983 */ /* 0x002ea80000300800 */
[----:B---3--:R-:W3:Y:S04]  /*1dda0*/  LDL.LU R8, [R1+0x2d4] ;  /* 0x0002d40001087983 */ /* 0x008ee80000300800 */
[----:B----4-:R-:W4:Y:S04]  /*1ddb0*/  LDL.LU R22, [R1+0x2ac] ;  /* 0x0002ac0001167983 */ /* 0x010f280000300800 */
[----:B-----5:R-:W5:Y:S04]  /*1ddc0*/  LDL.LU R13, [R1+0x2a8] ;  /* 0x0002a800010d7983 */ /* 0x020f680000300800 */
[----:B------:R0:W-:Y:S04]  /*1ddd0*/  STS.U8 [R0+UR5+0x10c0], R6 ;  /* 0x0010c00600007988 */ /* 0x0001e80008000005 */
[----:B------:R1:W-:Y:S04]  /*1dde0*/  STS.U8 [R0+UR5+0x12c0], R7 ;  /* 0x0012c00700007988 */ /* 0x0003e80008000005 */
[----:B------:R1:W-:Y:S04]  /*1ddf0*/  STS.U8 [R0+UR5+0x1280], R3 ;  /* 0x0012800300007988 */ /* 0x0003e80008000005 */
[----:B------:R1:W-:Y:S04]  /*1de00*/  STS.U8 [R0+UR5+0x1480], R10 ;  /* 0x0014800a00007988 */ /* 0x0003e80008000005 */
[----:B------:R1:W-:Y:S04]  /*1de10*/  STS.U8 [R0+UR5+0x14c0], R11 ;  /* 0x0014c00b00007988 */ /* 0x0003e80008000005 */
[----:B------:R-:W-:Y:S04]  /*1de20*/  STS.U8 [R0+UR5+0xec0], R26 ;  /* 0x000ec01a00007988 */ /* 0x000fe80008000005 */
[----:B0-----:R-:W4:Y:S04]  /*1de30*/  LDL.LU R6, [R1+0x28c] ;  /* 0x00028c0001067983 */ /* 0x001f280000300800 */
[----:B-1----:R-:W4:Y:S04]  /*1de40*/  LDL.LU R7, [R1+0x288] ;  /* 0x0002880001077983 */ /* 0x002f280000300800 */
[----:B------:R-:W4:Y:S04]  /*1de50*/  LDL.LU R3, [R1+0x26c] ;  /* 0x00026c0001037983 */ /* 0x000f280000300800 */
[----:B------:R-:W4:Y:S04]  /*1de60*/  LDL.LU R10, [R1+0x268] ;  /* 0x00026800010a7983 */ /* 0x000f280000300800 */
[----:B------:R-:W4:Y:S04]  /*1de70*/  LDL.LU R11, [R1+0x24c] ;  /* 0x00024c00010b7983 */ /* 0x000f280000300800 */
[----:B------:R-:W-:Y:S04]  /*1de80*/  STS.U8 [R0+UR5+0xe80], R27 ;  /* 0x000e801b00007988 */ /* 0x000fe80008000005 */
[----:B------:R-:W-:Y:S04]  /*1de90*/  STS.U8 [R0+UR5+0x1080], R28 ;  /* 0x0010801c00007988 */ /* 0x000fe80008000005 */
[----:B--2---:R0:W-:Y:S04]  /*1dea0*/  STS.U8 [R0+UR5+0x16c0], R12 ;  /* 0x0016c00c00007988 */ /* 0x0041e80008000005 */
[----:B0-----:R-:W2:Y:S04]  /*1deb0*/  LDL.LU R12, [R1+0x248] ;  /* 0x00024800010c7983 */ /* 0x001ea80000300800 */
[----:B------:R-:W2:Y:S04]  /*1dec0*/  LDL.LU R26, [R1+0x22c] ;  /* 0x00022c00011a7983 */ /* 0x000ea80000300800 */
[----:B------:R-:W2:Y:S04]  /*1ded0*/  LDL.LU R27, [R1+0x228] ;  /* 0x00022800011b7983 */ /* 0x000ea80000300800 */
[----:B------:R0:W-:Y:S04]  /*1dee0*/  STS.U8 [R0+UR5+0x1880], R5 ;  /* 0x0018800500007988 */ /* 0x0001e80008000005 */
[----:B------:R1:W-:Y:S04]  /*1def0*/  STS.U8 [R0+UR5+0x1680], R29 ;  /* 0x0016801d00007988 */ /* 0x0003e80008000005 */
[----:B---3--:R3:W-:Y:S04]  /*1df00*/  STS.U8 [R0+UR5+0x18c0], R8 ;  /* 0x0018c00800007988 */ /* 0x0087e80008000005 */
[----:B-----5:R5:W-:Y:S04]  /*1df10*/  STS.U8 [R0+UR5+0x1a80], R13 ;  /* 0x001a800d00007988 */ /* 0x020be80008000005 */
[----:B0-----:R-:W2:Y:S04]  /*1df20*/  LDL.LU R5, [R1+0x20c] ;  /* 0x00020c0001057983 */ /* 0x001ea80000300800 */
[----:B------:R-:W2:Y:S04]  /*1df30*/  LDL.LU R28, [R1+0x208] ;  /* 0x00020800011c7983 */ /* 0x000ea80000300800 */
[----:B-1----:R-:W2:Y:S04]  /*1df40*/  LDL.LU R29, [R1+0x1b8] ;  /* 0x0001b800011d7983 */ /* 0x002ea80000300800 */
[----:B---3--:R-:W3:Y:S04]  /*1df50*/  LDL.LU R8, [R1+0x1b4] ;  /* 0x0001b40001087983 */ /* 0x008ee80000300800 */
[----:B-----5:R-:W5:Y:S04]  /*1df60*/  LDL.LU R13, [R1+0x184] ;  /* 0x00018400010d7983 */ /* 0x020f680000300800 */
[----:B------:R-:W5:Y:S04]  /*1df70*/  LDL.LU R2, [R1+0x17c] ;  /* 0x00017c0001027983 */ /* 0x000f680000300800 */
[----:B------:R-:W5:Y:S04]  /*1df80*/  LDL.LU R14, [R1+0x158] ;  /* 0x00015800010e7983 */ /* 0x000f680000300800 */
[----:B------:R0:W-:Y:S04]  /*1df90*/  STS.U8 [R0+UR5+0x80], R25 ;  /* 0x0000801900007988 */ /* 0x0001e80008000005 */
[----:B------:R-:W5:Y:S04]  /*1dfa0*/  LDL.LU R15, [R1+0x154] ;  /* 0x00015400010f7983 */ /* 0x000f680000300800 */
[----:B------:R1:W-:Y:S04]  /*1dfb0*/  STS.U8 [R0+UR5+0xc0], R24 ;  /* 0x0000c01800007988 */ /* 0x0003e80008000005 */
[----:B------:R4:W-:Y:S04]  /*1dfc0*/  STS.U8 [R0+UR5+0x2c0], R23 ;  /* 0x0002c01700007988 */ /* 0x0009e80008000005 */
[----:B------:R4:W-:Y:S04]  /*1dfd0*/  STS.U8 [R0+UR5+0x4c0], R21 ;  /* 0x0004c01500007988 */ /* 0x0009e80008000005 */
[----:B------:R4:W-:Y:S04]  /*1dfe0*/  STS.U8 [R0+UR5+0x8c0], R19 ;  /* 0x0008c01300007988 */ /* 0x0009e80008000005 */
[----:B------:R4:W-:Y:S04]  /*1dff0*/  STS.U8 [R0+UR5+0xac0], R17 ;  /* 0x000ac01100007988 */ /* 0x0009e80008000005 */
[----:B0-----:R-:W5:Y:S04]  /*1e000*/  LDL.LU R25, [R1+0x138] ;  /* 0x0001380001197983 */ /* 0x001f680000300800 */
[----:B-1----:R-:W5:Y:S04]  /*1e010*/  LDL.LU R24, [R1+0xa0] ;  /* 0x0000a00001187983 */ /* 0x002f680000300800 */
[----:B----4-:R-:W4:Y:S04]  /*1e020*/  LDL.LU R23, [R1+0x90] ;  /* 0x0000900001177983 */ /* 0x010f280000300800 */
[----:B------:R-:W4:Y:S04]  /*1e030*/  LDL.LU R21, [R1+0x8c] ;  /* 0x00008c0001157983 */ /* 0x000f280000300800 */
[----:B------:R-:W4:Y:S04]  /*1e040*/  LDL.LU R19, [R1+0x88] ;  /* 0x0000880001137983 */ /* 0x000f280000300800 */
[----:B------:R0:W-:Y:S04]  /*1e050*/  STS.U8 [R0+UR5+0xa80], R16 ;  /* 0x000a801000007988 */ /* 0x0001e80008000005 */
[----:B------:R-:W4:Y:S04]  /*1e060*/  LDL.LU R17, [R1+0x84] ;  /* 0x0000840001117983 */ /* 0x000f280000300800 */
[----:B------:R1:W-:Y:S04]  /*1e070*/  STS.U8 [R0+UR5+0xc80], R18 ;  /* 0x000c801200007988 */ /* 0x0003e80008000005 */
[----:B------:R1:W-:Y:S04]  /*1e080*/  STS.U8 [R0+UR5+0xcc0], R20 ;  /* 0x000cc01400007988 */ /* 0x0003e80008000005 */
[----:B------:R1:W-:Y:S04]  /*1e090*/  STS.U8 [R0+UR5+0x1ac0], R22 ;  /* 0x001ac01600007988 */ /* 0x0003e80008000005 */
[----:B------:R1:W-:Y:S04]  /*1e0a0*/  STS.U8 [R0+UR5+0x1c80], R6 ;  /* 0x001c800600007988 */ /* 0x0003e80008000005 */
[----:B------:R1:W-:Y:S04]  /*1e0b0*/  STS.U8 [R0+UR5+0x1cc0], R7 ;  /* 0x001cc00700007988 */ /* 0x0003e80008000005 */
[----:B0-----:R-:W4:Y:S04]  /*1e0c0*/  LDL.LU R16, [R1+0x80] ;  /* 0x0000800001107983 */ /* 0x001f280000300800 */
[----:B-1----:R-:W4:Y:S04]  /*1e0d0*/  LDL.LU R18, [R1+0x7c] ;  /* 0x00007c0001127983 */ /* 0x002f280000300800 */
[----:B------:R-:W4:Y:S04]  /*1e0e0*/  LDL.LU R20, [R1+0x78] ;  /* 0x0000780001147983 */ /* 0x000f280000300800 */
[----:B------:R-:W4:Y:S04]  /*1e0f0*/  LDL.LU R22, [R1+0x74] ;  /* 0x0000740001167983 */ /* 0x000f280000300800 */
[----:B------:R-:W4:Y:S04]  /*1e100*/  LDL.LU R6, [R1+0x1174] ;  /* 0x0011740001067983 */ /* 0x000f280000300800 */
[----:B------:R-:W4:Y:S04]  /*1e110*/  LDL.LU R7, [R1+0x1170] ;  /* 0x0011700001077983 */ /* 0x000f280000300800 */
[----:B------:R0:W-:Y:S04]  /*1e120*/  STS.U8 [R0+UR5+0x1ec0], R3 ;  /* 0x001ec00300007988 */ /* 0x0001e80008000005 */
[----:B------:R1:W-:Y:S04]  /*1e130*/  STS.U8 [R0+UR5+0x1e80], R10 ;  /* 0x001e800a00007988 */ /* 0x0003e80008000005 */
[----:B------:R1:W-:Y:S04]  /*1e140*/  STS.U8 [R0+UR5+0x2080], R11 ;  /* 0x0020800b00007988 */ /* 0x0003e80008000005 */
[----:B0-----:R-:W4:Y:S04]  /*1e150*/  LDL.LU R3, [R1+0x116c] ;  /* 0x00116c0001037983 */ /* 0x001f280000300800 */
[----:B-1----:R-:W4:Y:S04]  /*1e160*/  LDL.LU R10, [R1+0x1168] ;  /* 0x00116800010a7983 */ /* 0x002f280000300800 */
[----:B------:R-:W4:Y:S04]  /*1e170*/  LDL.LU R11, [R1+0x1164] ;  /* 0x00116400010b7983 */ /* 0x000f280000300800 */
[----:B--2---:R0:W-:Y:S04]  /*1e180*/  STS.U8 [R0+UR5+0x20c0], R12 ;  /* 0x0020c00c00007988 */ /* 0x0041e80008000005 */
[----:B------:R1:W-:Y:S04]  /*1e190*/  STS.U8 [R0+UR5+0x22c0], R26 ;  /* 0x0022c01a00007988 */ /* 0x0003e80008000005 */
[----:B------:R2:W-:Y:S04]  /*1e1a0*/  STS.U8 [R0+UR5+0x2280], R27 ;  /* 0x0022801b00007988 */ /* 0x0005e80008000005 */
[----:B0-----:R-:W4:Y:S04]  /*1e1b0*/  LDL.LU R12, [R1+0x1160] ;  /* 0x00116000010c7983 */ /* 0x001f280000300800 */
[----:B-1----:R-:W4:Y:S04]  /*1e1c0*/  LDL.LU R26, [R1+0x70] ;  /* 0x00007000011a7983 */ /* 0x002f280000300800 */
[----:B--2---:R-:W2:Y:S04]  /*1e1d0*/  LDL.LU R27, [R1+0x6c] ;  /* 0x00006c00011b7983 */ /* 0x004ea80000300800 */
[----:B------:R0:W-:Y:S04]  /*1e1e0*/  STS.U8 [R0+UR5+0x2480], R5 ;  /* 0x0024800500007988 */ /* 0x0001e80008000005 */
[----:B------:R1:W-:Y:S04]  /*1e1f0*/  STS.U8 [R0+UR5+0x24c0], R28 ;  /* 0x0024c01c00007988 */ /* 0x0003e80008000005 */
[----:B------:R1:W-:Y:S04]  /*1e200*/  STS.U8 [R0+UR5+0x26c0], R29 ;  /* 0x0026c01d00007988 */ /* 0x0003e80008000005 */
[----:B---3--:R3:W-:Y:S04]  /*1e210*/  STS.U8 [R0+UR5+0x2680], R8 ;  /* 0x0026800800007988 */ /* 0x0087e80008000005 */
[----:B-----5:R5:W-:Y:S04]  /*1e220*/  STS.U8 [R0+UR5+0x2880], R13 ;  /* 0x0028800d00007988 */ /* 0x020be80008000005 */
[----:B0-----:R-:W2:Y:S04]  /*1e230*/  LDL.LU R5, [R1+0x115c] ;  /* 0x00115c0001057983 */ /* 0x001ea80000300800 */
[----:B-1----:R-:W2:Y:S04]  /*1e240*/  LDL.LU R28, [R1+0x68] ;  /* 0x00006800011c7983 */ /* 0x002ea80000300800 */
[----:B------:R-:W2:Y:S04]  /*1e250*/  LDL.LU R29, [R1+0x64] ;  /* 0x00006400011d7983 */ /* 0x000ea80000300800 */
[----:B---3--:R-:W3:Y:S04]  /*1e260*/  LDL.LU R8, [R1+0x60] ;  /* 0x0000600001087983 */ /* 0x008ee80000300800 */
[----:B-----5:R-:W5:Y:S04]  /*1e270*/  LDL.LU R13, [R1+0x1158] ;  /* 0x00115800010d7983 */ /* 0x020f680000300800 */
[----:B------:R0:W-:Y:S04]  /*1e280*/  STS.U8 [R0+UR5+0x2ac0], R14 ;  /* 0x002ac00e00007988 */ /* 0x0001e80008000005 */
[----:B------:R1:W-:Y:S04]  /*1e290*/  STS.U8 [R0+UR5+0x2a80], R15 ;  /* 0x002a800f00007988 */ /* 0x0003e80008000005 */
[----:B------:R1:W-:Y:S04]  /*1e2a0*/  STS.U8 [R0+UR5+0x2c80], R25 ;  /* 0x002c801900007988 */ /* 0x0003e80008000005 */
[----:B------:R1:W-:Y:S04]  /*1e2b0*/  STS.U8 [R0+UR5+0x2cc0], R24 ;  /* 0x002cc01800007988 */ /* 0x0003e80008000005 */
[----:B----4-:R4:W-:Y:S04]  /*1e2c0*/  STS.U8 [R0+UR5+0x2ec0], R23 ;  /* 0x002ec01700007988 */ /* 0x0109e80008000005 */
[----:B0-----:R-:W3:Y:S04]  /*1e2d0*/  LDL.LU R14, [R1+0x464] ;  /* 0x00046400010e7983 */ /* 0x001ee80000300800 */
[----:B-1----:R-:W3:Y:S04]  /*1e2e0*/  LDL.LU R15, [R1+0x460] ;  /* 0x00046000010f7983 */ /* 0x002ee80000300800 */
[----:B------:R-:W3:Y:S04]  /*1e2f0*/  LDL.LU R25, [R1+0x444] ;  /* 0x0004440001197983 */ /* 0x000ee80000300800 */
[----:B------:R-:W3:Y:S04]  /*1e300*/  LDL.LU R24, [R1+0x440] ;  /* 0x0004400001187983 */ /* 0x000ee80000300800 */
[----:B------:R0:W-:Y:S04]  /*1e310*/  STS.U8 [R0+UR5+0x30c0], R17 ;  /* 0x0030c01100007988 */ /* 0x0001e80008000005 */
[----:B----4-:R-:W4:Y:S04]  /*1e320*/  LDL.LU R23, [R1+0x424] ;  /* 0x0004240001177983 */ /* 0x010f280000300800 */
[----:B------:R1:W-:Y:S04]  /*1e330*/  STS.U8 [R0+UR5+0x32c0], R16 ;  /* 0x0032c01000007988 */ /* 0x0003e80008000005 */
[----:B------:R1:W-:Y:S04]  /*1e340*/  STS.U8 [R0+UR5+0x3280], R18 ;  /* 0x0032801200007988 */ /* 0x0003e80008000005 */
[----:B------:R1:W-:Y:S04]  /*1e350*/  STS.U8 [R0+UR5+0x3480], R20 ;  /* 0x0034801400007988 */ /* 0x0003e80008000005 */
[----:B0-----:R-:W4:Y:S04]  /*1e360*/  LDL.LU R17, [R1+0x420] ;  /* 0x0004200001117983 */ /* 0x001f280000300800 */
[----:B-1----:R-:W4:Y:S04]  /*1e370*/  LDL.LU R16, [R1+0x3ec] ;  /* 0x0003ec0001107983 */ /* 0x002f280000300800 */
[----:B------:R-:W4:Y:S04]  /*1e380*/  LDL.LU R18, [R1+0x3e0] ;  /* 0x0003e00001127983 */ /* 0x000f280000300800 */
[----:B------:R0:W-:Y:S04]  /*1e390*/  STS.U8 [R0+UR5+0x34c0], R22 ;  /* 0x0034c01600007988 */ /* 0x0001e80008000005 */
[----:B------:R-:W4:Y:S04]  /*1e3a0*/  LDL.LU R20, [R1+0x3c4] ;  /* 0x0003c40001147983 */ /* 0x000f280000300800 */
[----:B------:R-:W-:Y:S04]  /*1e3b0*/  STS.U8 [R0+UR5+0x2e80], R21 ;  /* 0x002e801500007988 */ /* 0x000fe80008000005 */
[----:B------:R-:W-:Y:S04]  /*1e3c0*/  STS.U8 [R0+UR5+0x3080], R19 ;  /* 0x0030801300007988 */ /* 0x000fe80008000005 */
[----:B0-----:R-:W4:Y:S04]  /*1e3d0*/  LDL.LU R22, [R1+0x3c0] ;  /* 0x0003c00001167983 */ /* 0x001f280000300800 */
[----:B------:R0:W-:Y:S02]  /*1e3e0*/  STS.U8 [R0+UR5+0x28c0], R2 ;  /* 0x0028c00200007988 */ /* 0x0001e40008000005 */
[----:B0-----:R-:W-:-:S02]  /*1e3f0*/  LOP3.LUT R2, R9, 0x20, RZ, 0x3c, !PT ;  /* 0x0000002009027812 */ /* 0x001fc400078e3cff */
[----:B------:R0:W-:Y:S04]  /*1e400*/  STS.U8 [R0+UR5+0x36c0], R26 ;  /* 0x0036c01a00007988 */ /* 0x0001e80008000005 */
[----:B--2---:R1:W-:Y:S04]  /*1e410*/  STS.U8 [R0+UR5+0x3680], R27 ;  /* 0x0036801b00007988 */ /* 0x0043e80008000005 */
[----:B0-----:R-:W2:Y:S04]  /*1e420*/  LDL.LU R26, [R1+0x3a4] ;  /* 0x0003a400011a7983 */ /* 0x001ea80000300800 */
[----:B-1----:R-:W2:Y:S04]  /*1e430*/  LDL.LU R27, [R1+0x3a0] ;  /* 0x0003a000011b7983 */ /* 0x002ea80000300800 */
[----:B------:R-:W-:Y:S04]  /*1e440*/  STS.U8 [R0+UR5+0x3880], R28 ;  /* 0x0038801c00007988 */ /* 0x000fe80008000005 */
[----:B-----5:R0:W-:Y:S04]  /*1e450*/  STS.U8 [R0+UR5+0x3a80], R13 ;  /* 0x003a800d00007988 */ /* 0x0201e80008000005 */
[----:B------:R1:W-:Y:S04]  /*1e460*/  STS.U8 [R0+UR5+0x38c0], R29 ;  /* 0x0038c01d00007988 */ /* 0x0003e80008000005 */
[----:B---3--:R3:W-:Y:S04]  /*1e470*/  STS.U8 [R0+UR5+0x3ac0], R8 ;  /* 0x003ac00800007988 */ /* 0x0087e80008000005 */
[----:B0-----:R-:W5:Y:S04]  /*1e480*/  LDL.LU R13, [R1+0x480] ;  /* 0x00048000010d7983 */ /* 0x001f680000300800 */
[----:B------:R-:W5:Y:S04]  /*1e490*/  LDL.LU R21, [R1+0x384] ;  /* 0x0003840001157983 */ /* 0x000f680000300800 */
[----:B------:R-:W5:Y:S04]  /*1e4a0*/  LDL.LU R19, [R1+0x380] ;  /* 0x0003800001137983 */ /* 0x000f680000300800 */
[----:B------:R-:W5:Y:S04]  /*1e4b0*/  LDL.LU R28, [R1+0x364] ;  /* 0x00036400011c7983 */ /* 0x000f680000300800 */
[----:B-1----:R-:W5:Y:S04]  /*1e4c0*/  LDL.LU R29, [R1+0x360] ;  /* 0x00036000011d7983 */ /* 0x002f680000300800 */
[----:B---3--:R-:W3:Y:S04]  /*1e4d0*/  LDL.LU R8, [R1+0x344] ;  /* 0x0003440001087983 */ /* 0x008ee80000300800 */
[----:B------:R-:W5:Y:S04]  /*1e4e0*/  LDL.LU R9, [R1+0x340] ;  /* 0x0003400001097983 */ /* 0x000f680000300800 */
[----:B------:R0:W-:Y:S04]  /*1e4f0*/  STS.U8 [R0+UR5+0x3c80], R5 ;  /* 0x003c800500007988 */ /* 0x0001e80008000005 */
[----:B0-----:R-:W5:Y:S04]  /*1e500*/  LDL.LU R5, [R1+0x484] ;  /* 0x0004840001057983 */ /* 0x001f680000300800 */
[----:B------:R-:W-:Y:S04]  /*1e510*/  STS.U8 [R0+UR5+0x3cc0], R12 ;  /* 0x003cc00c00007988 */ /* 0x000fe80008000005 */
[----:B------:R-:W-:Y:S04]  /*1e520*/  STS.U8 [R0+UR5+0x3ec0], R11 ;  /* 0x003ec00b00007988 */ /* 0x000fe80008000005 */
[----:B------:R-:W-:Y:S04]  /*1e530*/  STS.U8 [R0+UR5+0x3e80], R10 ;  /* 0x003e800a00007988 */ /* 0x000fe80008000005 */
[----:B----4-:R0:W-:Y:S04]  /*1e540*/  STS.U8 [R2+UR5+0x700], R17 ;  /* 0x0007001102007988 */ /* 0x0101e80008000005 */
[----:B------:R1:W-:Y:S04]  /*1e550*/  STS.U8 [R2+UR5+0x900], R16 ;  /* 0x0009001002007988 */ /* 0x0003e80008000005 */
[----:B------:R4:W-:Y:S04]  /*1e560*/  STS.U8 [R2+UR5+0x940], R18 ;  /* 0x0009401202007988 */ /* 0x0009e80008000005 */
[----:B------:R4:W-:Y:S04]  /*1e570*/  STS.U8 [R2+UR5+0xb40], R20 ;  /* 0x000b401402007988 */ /* 0x0009e80008000005 */
[----:B0-----:R-:W5:Y:S04]  /*1e580*/  LDL.LU R17, [R1+0x324] ;  /* 0x0003240001117983 */ /* 0x001f680000300800 */
[----:B-1----:R-:W5:Y:S04]  /*1e590*/  LDL.LU R16, [R1+0x320] ;  /* 0x0003200001107983 */ /* 0x002f680000300800 */
[----:B----4-:R-:W4:Y:S04]  /*1e5a0*/  LDL.LU R18, [R1+0x304] ;  /* 0x0003040001127983 */ /* 0x010f280000300800 */
[----:B------:R0:W-:Y:S04]  /*1e5b0*/  STS.U8 [R2+UR5+0xb00], R22 ;  /* 0x000b001602007988 */ /* 0x0001e80008000005 */
[----:B------:R-:W4:Y:S04]  /*1e5c0*/  LDL.LU R20, [R1+0x300] ;  /* 0x0003000001147983 */ /* 0x000f280000300800 */
[----:B0-----:R-:W4:Y:S04]  /*1e5d0*/  LDL.LU R22, [R1+0x2cc] ;  /* 0x0002cc0001167983 */ /* 0x001f280000300800 */
[----:B------:R-:W-:Y:S04]  /*1e5e0*/  STS.U8 [R2+UR5+0x340], R14 ;  /* 0x0003400e02007988 */ /* 0x000fe80008000005 */
[----:B------:R-:W-:Y:S04]  /*1e5f0*/  STS.U8 [R2+UR5+0x300], R15 ;  /* 0x0003000f02007988 */ /* 0x000fe80008000005 */
[----:B------:R-:W-:Y:S04]  /*1e600*/  STS.U8 [R2+UR5+0x500], R25 ;  /* 0x0005001902007988 */ /* 0x000fe80008000005 */
[----:B------:R-:W-:Y:S04]  /*1e610*/  STS.U8 [R2+UR5+0x540], R24 ;  /* 0x0005401802007988 */ /* 0x000fe80008000005 */
[----:B--2---:R0:W-:Y:S04]  /*1e620*/  STS.U8 [R2+UR5+0xd00], R26 ;  /* 0x000d001a02007988 */ /* 0x0041e80008000005 */
[----:B------:R1:W-:Y:S04]  /*1e630*/  STS.U8 [R2+UR5+0xd40], R27 ;  /* 0x000d401b02007988 */ /* 0x0003e80008000005 */
[----:B0-----:R-:W2:Y:S04]  /*1e640*/  LDL.LU R26, [R1+0x2c8] ;  /* 0x0002c800011a7983 */ /* 0x001ea80000300800 */
[----:B-1----:R-:W2:Y:S04]  /*1e650*/  LDL.LU R27, [R1+0x2a4] ;  /* 0x0002a400011b7983 */ /* 0x002ea80000300800 */
[----:B---3--:R0:W-:Y:S04]  /*1e660*/  STS.U8 [R2+UR5+0x1340], R8 ;  /* 0x0013400802007988 */ /* 0x0081e80008000005 */
[----:B-----5:R1:W-:Y:S04]  /*1e670*/  STS.U8 [R2+UR5+0x1300], R9 ;  /* 0x0013000902007988 */ /* 0x0203e80008000005 */
[----:B------:R-:W-:Y:S04]  /*1e680*/  STS.U8 [R2+UR5+0x140], R13 ;  /* 0x0001400d02007988 */ /* 0x000fe80008000005 */
[----:B0-----:R-:W3:Y:S04]  /*1e690*/  LDL.LU R8, [R1+0x2a0] ;  /* 0x0002a00001087983 */ /* 0x001ee80000300800 */
[----:B-1----:R-:W5:Y:S04]  /*1e6a0*/  LDL.LU R9, [R1+0x284] ;  /* 0x0002840001097983 */ /* 0x002f680000300800 */
[----:B------:R-:W5:Y:S04]  /*1e6b0*/  LDL.LU R10, [R1+0x280] ;  /* 0x00028000010a7983 */ /* 0x000f680000300800 */
[----:B------:R-:W5:Y:S04]  /*1e6c0*/  LDL.LU R0, [R1+0x264] ;  /* 0x0002640001007983 */ /* 0x000f680000300800 */
[----:B------:R-:W5:Y:S04]  /*1e6d0*/  LDL.LU R11, [R1+0x260] ;  /* 0x00026000010b7983 */ /* 0x000f680000300800 */
[----:B------:R0:W-:Y:S04]  /*1e6e0*/  STS.U8 [R2+UR5+0x100], R5 ;  /* 0x0001000502007988 */ /* 0x0001e80008000005 */
[----:B------:R-:W5:Y:S04]  /*1e6f0*/  LDL.LU R12, [R1+0x244] ;  /* 0x00024400010c7983 */ /* 0x000f680000300800 */
[----:B------:R1:W-:Y:S04]  /*1e700*/  STS.U8 [R2+UR5+0x1100], R28 ;  /* 0x0011001c02007988 */ /* 0x0003e80008000005 */
[----:B------:R1:W-:Y:S04]  /*1e710*/  STS.U8 [R2+UR5+0x1140], R29 ;  /* 0x0011401d02007988 */ /* 0x0003e80008000005 */
[----:B0-----:R-:W5:Y:S04]  /*1e720*/  LDL.LU R5, [R1+0x240] ;  /* 0x0002400001057983 */ /* 0x001f680000300800 */
[----:B------:R-:W5:Y:S04]  /*1e730*/  LDL.LU R13, [R1+0x224] ;  /* 0x00022400010d7983 */ /* 0x000f680000300800 */
[----:B------:R-:W5:Y:S04]  /*1e740*/  LDL.LU R14, [R1+0x220] ;  /* 0x00022000010e7983 */ /* 0x000f680000300800 */
[----:B------:R-:W5:Y:S04]  /*1e750*/  LDL.LU R15, [R1+0x204] ;  /* 0x00020400010f7983 */ /* 0x000f680000300800 */
[----:B------:R-:W5:Y:S04]  /*1e760*/  LDL.LU R25, [R1+0x200] ;  /* 0x0002000001197983 */ /* 0x000f680000300800 */
[----:B------:R-:W5:Y:S04]  /*1e770*/  LDL.LU R24, [R1+0x1b0] ;  /* 0x0001b00001187983 */ /* 0x000f680000300800 */
[----:B-1----:R-:W5:Y:S04]  /*1e780*/  LDL.LU R28, [R1+0x1ac] ;  /* 0x0001ac00011c7983 */ /* 0x002f680000300800 */
[----:B------:R-:W5:Y:S04]  /*1e790*/  LDL.LU R29, [R1+0x178] ;  /* 0x00017800011d7983 */ /* 0x000f680000300800 */
[----:B------:R0:W-:Y:S04]  /*1e7a0*/  STS.U8 [R2+UR5+0x740], R23 ;  /* 0x0007401702007988 */ /* 0x0001e80008000005 */
[----:B------:R1:W-:Y:S04]  /*1e7b0*/  STS.U8 [R2+UR5+0xf40], R21 ;  /* 0x000f401502007988 */ /* 0x0003e80008000005 */
[----:B------:R1:W-:Y:S04]  /*1e7c0*/  STS.U8 [R2+UR5+0xf00], R19 ;  /* 0x000f001302007988 */ /* 0x0003e80008000005 */
[----:B------:R1:W-:Y:S04]  /*1e7d0*/  STS.U8 [R2+UR5+0x1500], R17 ;  /* 0x0015001102007988 */ /* 0x0003e80008000005 */
[----:B------:R1:W-:Y:S04]  /*1e7e0*/  STS.U8 [R2+UR5+0x1540], R16 ;  /* 0x0015401002007988 */ /* 0x0003e80008000005 */
[----:B----4-:R4:W-:Y:S04]  /*1e7f0*/  STS.U8 [R2+UR5+0x1740], R18 ;  /* 0x0017401202007988 */ /* 0x0109e80008000005 */
[----:B0-----:R-:W5:Y:S04]  /*1e800*/  LDL.LU R23, [R1+0x16c] ;  /* 0x00016c0001177983 */ /* 0x001f680000300800 */
[----:B-1----:R-:W5:Y:S04]  /*1e810*/  LDL.LU R21, [R1+0x150] ;  /* 0x0001500001157983 */ /* 0x002f680000300800 */
[----:B------:R-:W5:Y:S04]  /*1e820*/  LDL.LU R19, [R1+0x14c] ;  /* 0x00014c0001137983 */ /* 0x000f680000300800 */
[----:B------:R-:W5:Y:S04]  /*1e830*/  LDL.LU R17, [R1+0x9c] ;  /* 0x00009c0001117983 */ /* 0x000f680000300800 */
[----:B------:R-:W5:Y:S04]  /*1e840*/  LDL.LU R16, [R1+0x98] ;  /* 0x0000980001107983 */ /* 0x000f680000300800 */
[----:B------:R0:W-:Y:S04]  /*1e850*/  STS.U8 [R2+UR5+0x1700], R20 ;  /* 0x0017001402007988 */ /* 0x0001e80008000005 */
[----:B----4-:R-:W4:Y:S04]  /*1e860*/  LDL.LU R18, [R1+0x34] ;  /* 0x0000340001127983 */ /* 0x010f280000300800 */
[----:B------:R1:W-:Y:S04]  /*1e870*/  STS.U8 [R2+UR5+0x1900], R22 ;  /* 0x0019001602007988 */ /* 0x0003e80008000005 */
[----:B0-----:R-:W4:Y:S04]  /*1e880*/  LDL.LU R20, [R1+0x30] ;  /* 0x0000300001147983 */ /* 0x001f280000300800 */
[----:B-1----:R-:W4:Y:S04]  /*1e890*/  LDL.LU R22, [R1+0x24] ;  /* 0x0000240001167983 */ /* 0x002f280000300800 */
[----:B--2---:R0:W-:Y:S04]  /*1e8a0*/  STS.U8 [R2+UR5+0x1940], R26 ;  /* 0x0019401a02007988 */ /* 0x0041e80008000005 */
[----:B------:R1:W-:Y:S04]  /*1e8b0*/  STS.U8 [R2+UR5+0x1b40], R27 ;  /* 0x001b401b02007988 */ /* 0x0003e80008000005 */
[----:B0-----:R-:W2:Y:S04]  /*1e8c0*/  LDL.LU R26, [R1+0x20] ;  /* 0x00002000011a7983 */ /* 0x001ea80000300800 */
[----:B-1----:R-:W2:Y:S04]  /*1e8d0*/  LDL.LU R27, [R1+0x1c] ;  /* 0x00001c00011b7983 */ /* 0x002ea80000300800 */
[----:B---3--:R0:W-:Y:S04]  /*1e8e0*/  STS.U8 [R2+UR5+0x1b00], R8 ;  /* 0x001b000802007988 */ /* 0x0081e80008000005 */
[----:B-----5:R1:W-:Y:S04]  /*1e8f0*/  STS.U8 [R2+UR5+0x1d00], R9 ;  /* 0x001d000902007988 */ /* 0x0203e80008000005 */
[----:B0-----:R-:W3:Y:S04]  /*1e900*/  LDL.LU R8, [R1+0x1154] ;  /* 0x0011540001087983 */ /* 0x001ee80000300800 */
[----:B-1----:R-:W5:Y:S04]  /*1e910*/  LDL.LU R9, [R1+0x1150] ;  /* 0x0011500001097983 */ /* 0x002f680000300800 */
[----:B------:R-:W-:Y:S04]  /*1e920*/  STS.U8 [R2+UR5+0x2140], R5 ;  /* 0x0021400502007988 */ /* 0x000fe80008000005 */
[----:B------:R0:W-:Y:S04]  /*1e930*/  STS.U8 [R2+UR5+0x2700], R28 ;  /* 0x0027001c02007988 */ /* 0x0001e80008000005 */
[----:B------:R1:W-:Y:S04]  /*1e940*/  STS.U8 [R2+UR5+0x2900], R29 ;  /* 0x0029001d02007988 */ /* 0x0003e80008000005 */
[----:B0-----:R-:W3:Y:S04]  /*1e950*/  LDL.LU R28, [R1+0x18] ;  /* 0x00001800011c7983 */ /* 0x001ee80000300800 */
[----:B-1----:R-:W5:Y:S04]  /*1e960*/  LDL.LU R29, [R1+0x14] ;  /* 0x00001400011d7983 */ /* 0x002f680000300800 */
[----:B------:R-:W3:Y:S04]  /*1e970*/  LDL.LU R5, [R1+0x10] ;  /* 0x0000100001057983 */ /* 0x000ee80000300800 */
[----:B------:R0:W-:Y:S04]  /*1e980*/  STS.U8 [R2+UR5+0x1d40], R10 ;  /* 0x001d400a02007988 */ /* 0x0001e80008000005 */
[----:B------:R1:W-:Y:S04]  /*1e990*/  STS.U8 [R2+UR5+0x1f40], R0 ;  /* 0x001f400002007988 */ /* 0x0003e80008000005 */
[----:B------:R1:W-:Y:S04]  /*1e9a0*/  STS.U8 [R2+UR5+0x1f00], R11 ;  /* 0x001f000b02007988 */ /* 0x0003e80008000005 */
[----:B------:R1:W-:Y:S04]  /*1e9b0*/  STS.U8 [R2+UR5+0x2100], R12 ;  /* 0x0021000c02007988 */ /* 0x0003e80008000005 */
[----:B------:R1:W-:Y:S04]  /*1e9c0*/  STS.U8 [R2+UR5+0x2340], R13 ;  /* 0x0023400d02007988 */ /* 0x0003e80008000005 */
[----:B------:R4:W-:Y:S04]  /*1e9d0*/  STS.U8 [R2+UR5+0x2300], R14 ;  /* 0x0023000e02007988 */ /* 0x0009e80008000005 */
[----:B0-----:R-:W5:Y:S04]  /*1e9e0*/  LDL.LU R10, [R1+0xc] ;  /* 0x00000c00010a7983 */ /* 0x001f680000300800 */
[----:B-1----:R-:W5:Y:S04]  /*1e9f0*/  LDL.LU R0, [R1+0x8] ;  /* 0x0000080001007983 */ /* 0x002f680000300800 */
[----:B------:R-:W5:Y:S04]  /*1ea00*/  LDL.LU R11, [R1+0x4] ;  /* 0x00000400010b7983 */ /* 0x000f680000300800 */
[----:B------:R-:W5:Y:S04]  /*1ea10*/  LDL.LU R12, [R1] ;  /* 0x00000000010c7983 */ /* 0x000f680000300800 */
[----:B------:R-:W5:Y:S04]  /*1ea20*/  LDL.LU R13, [R1+0x47c] ;  /* 0x00047c00010d7983 */ /* 0x000f680000300800 */
[----:B------:R0:W-:Y:S04]  /*1ea30*/  STS.U8 [R2+UR5+0x2500], R15 ;  /* 0x0025000f02007988 */ /* 0x0001e80008000005 */
[----:B----4-:R-:W4:Y:S04]  /*1ea40*/  LDL.LU R14, [R1+0x478] ;  /* 0x00047800010e7983 */ /* 0x010f280000300800 */
[----:B0-----:R-:W4:Y:S04]  /*1ea50*/  LDL.LU R15, [R1+0x45c] ;  /* 0x00045c00010f7983 */ /* 0x001f280000300800 */
[----:B------:R0:W-:Y:S04]  /*1ea60*/  STS.U8 [R2+UR5+0x2540], R25 ;  /* 0x0025401902007988 */ /* 0x0001e80008000005 */
[----:B------:R1:W-:Y:S04]  /*1ea70*/  STS.U8 [R2+UR5+0x2740], R24 ;  /* 0x0027401802007988 */ /* 0x0003e80008000005 */
[----:B------:R2:W-:Y:S04]  /*1ea80*/  STS.U8 [R2+UR5+0x2940], R23 ;  /* 0x0029401702007988 */ /* 0x0005e80008000005 */
[----:B------:R2:W-:Y:S04]  /*1ea90*/  STS.U8 [R2+UR5+0x2b40], R21 ;  /* 0x002b401502007988 */ /* 0x0005e80008000005 */
[----:B------:R2:W-:Y:S04]  /*1eaa0*/  STS.U8 [R2+UR5+0x2b00], R19 ;  /* 0x002b001302007988 */ /* 0x0005e80008000005 */
[----:B------:R2:W-:Y:S04]  /*1eab0*/  STS.U8 [R2+UR5+0x2d00], R17 ;  /* 0x002d001102007988 */ /* 0x0005e80008000005 */
[----:B0-----:R-:W4:Y:S04]  /*1eac0*/  LDL.LU R25, [R1+0x458] ;  /* 0x0004580001197983 */ /* 0x001f280000300800 */
[----:B-1----:R-:W4:Y:S04]  /*1ead0*/  LDL.LU R24, [R1+0x43c] ;  /* 0x00043c0001187983 */ /* 0x002f280000300800 */
[----:B--2---:R-:W2:Y:S04]  /*1eae0*/  LDL.LU R23, [R1+0x438] ;  /* 0x0004380001177983 */ /* 0x004ea80000300800 */
[----:B------:R-:W2:Y:S04]  /*1eaf0*/  LDL.LU R21, [R1+0x41c] ;  /* 0x00041c0001157983 */ /* 0x000ea80000300800 */
[----:B------:R-:W2:Y:S04]  /*1eb00*/  LDL.LU R19, [R1+0x418] ;  /* 0x0004180001137983 */ /* 0x000ea80000300800 */
[----:B------:R0:W-:Y:S04]  /*1eb10*/  STS.U8 [R2+UR5+0x2d40], R16 ;  /* 0x002d401002007988 */ /* 0x0001e80008000005 */
[----:B------:R-:W2:Y:S04]  /*1eb20*/  LDL.LU R17, [R1+0x3dc] ;  /* 0x0003dc0001117983 */ /* 0x000ea80000300800 */
[----:B------:R1:W-:Y:S04]  /*1eb30*/  STS.U8 [R2+UR5+0x2f40], R18 ;  /* 0x002f401202007988 */ /* 0x0003e80008000005 */
[----:B------:R1:W-:Y:S04]  /*1eb40*/  STS.U8 [R2+UR5+0x2f00], R20 ;  /* 0x002f001402007988 */ /* 0x0003e80008000005 */
[----:B------:R1:W-:Y:S04]  /*1eb50*/  STS.U8 [R2+UR5+0x3100], R22 ;  /* 0x0031001602007988 */ /* 0x0003e80008000005 */
[----:B0-----:R-:W2:Y:S04]  /*1eb60*/  LDL.LU R16, [R1+0x3d8] ;  /* 0x0003d80001107983 */ /* 0x001ea80000300800 */
[----:B-1----:R-:W2:Y:S04]  /*1eb70*/  LDL.LU R18, [R1+0x3bc] ;  /* 0x0003bc0001127983 */ /* 0x002ea80000300800 */
[----:B------:R-:W2:Y:S04]  /*1eb80*/  LDL.LU R20, [R1+0x3b8] ;  /* 0x0003b80001147983 */ /* 0x000ea80000300800 */
[----:B------:R-:W2:Y:S04]  /*1eb90*/  LDL.LU R22, [R1+0x39c] ;  /* 0x00039c0001167983 */ /* 0x000ea80000300800 */
[----:B------:R-:W-:Y:S04]  /*1eba0*/  STS.U8 [R2+UR5+0x3d00], R3 ;  /* 0x003d000302007988 */ /* 0x000fe80008000005 */
[----:B------:R-:W-:Y:S04]  /*1ebb0*/  STS.U8 [R2+UR5+0x3d40], R7 ;  /* 0x003d400702007988 */ /* 0x000fe80008000005 */
[----:B------:R-:W-:Y:S04]  /*1ebc0*/  STS.U8 [R2+UR5+0x3f40], R6 ;  /* 0x003f400602007988 */ /* 0x000fe80008000005 */
[----:B------:R-:W-:Y:S04]  /*1ebd0*/  STS.U8 [R2+UR5+0x3f00], R4 ;  /* 0x003f000402007988 */ /* 0x000fe80008000005 */
[----:B------:R0:W-:Y:S04]  /*1ebe0*/  STS.U8 [R2+UR5+0x3140], R26 ;  /* 0x0031401a02007988 */ /* 0x0001e80008000005 */
[----:B------:R1:W-:Y:S04]  /*1ebf0*/  STS.U8 [R2+UR5+0x3340], R27 ;  /* 0x0033401b02007988 */ /* 0x0003e80008000005 */
[----:B0-----:R-:W2:Y:S04]  /*1ec00*/  LDL.LU R26, [R1+0x398] ;  /* 0x00039800011a7983 */ /* 0x001ea80000300800 */
[----:B-1----:R-:W2:Y:S04]  /*1ec10*/  LDL.LU R27, [R1+0x37c] ;  /* 0x00037c00011b7983 */ /* 0x002ea80000300800 */
[----:B---3--:R0:W-:Y:S02]  /*1ec20*/  STS.U8 [R2+UR5+0x3540], R5 ;  /* 0x0035400502007988 */ /* 0x0081e40008000005 */
[----:B0-----:R-:W0:Y:S02]  /*1ec30*/  S2R R5, SR_TID.X ;  /* 0x0000000000057919 */ /* 0x001e240000002100 */
[----:B-----5:R-:W-:Y:S04]  /*1ec40*/  STS.U8 [R2+UR5+0x3700], R0 ;  /* 0x0037000002007988 */ /* 0x020fe80008000005 */
[----:B------:R1:W-:Y:S04]  /*1ec50*/  STS.U8 [R2+UR5+0x3300], R28 ;  /* 0x0033001c02007988 */ /* 0x0003e80008000005 */
[----:B------:R3:W-:Y:S04]  /*1ec60*/  STS.U8 [R2+UR5+0x3500], R29 ;  /* 0x0035001d02007988 */ /* 0x0007e80008000005 */
[----:B------:R5:W-:Y:S04]  /*1ec70*/  STS.U8 [R2+UR5+0x3940], R12 ;  /* 0x0039400c02007988 */ /* 0x000be80008000005 */
[----:B------:R-:W-:Y:S04]  /*1ec80*/  STS.U8 [R2+UR5+0x3740], R10 ;  /* 0x0037400a02007988 */ /* 0x000fe80008000005 */
[----:B------:R-:W-:Y:S04]  /*1ec90*/  STS.U8 [R2+UR5+0x3900], R11 ;  /* 0x0039000b02007988 */ /* 0x000fe80008000005 */
[----:B------:R-:W-:Y:S04]  /*1eca0*/  STS.U8 [R2+UR5+0x3b40], R9 ;  /* 0x003b400902007988 */ /* 0x000fe80008000005 */
[----:B------:R-:W-:Y:S04]  /*1ecb0*/  STS.U8 [R2+UR5+0x3b00], R8 ;  /* 0x003b000802007988 */ /* 0x000fe80008000005 */
[----:B-1----:R-:W2:Y:S04]  /*1ecc0*/  LDL.LU R28, [R1+0x378] ;  /* 0x00037800011c7983 */ /* 0x002ea80000300800 */
[----:B---3--:R-:W3:Y:S04]  /*1ecd0*/  LDL.LU R29, [R1+0x35c] ;  /* 0x00035c00011d7983 */ /* 0x008ee80000300800 */
[----:B-----5:R-:W5:Y:S01]  /*1ece0*/  LDL.LU R12, [R1+0x358] ;  /* 0x00035800010c7983 */ /* 0x020f620000300800 */
[----:B0-----:R-:W-:-:S04]  /*1ecf0*/  LOP3.LUT R5, R5, 0x3f, RZ, 0xc0, !PT ;  /* 0x0000003f05057812 */ /* 0x001fc800078ec0ff */
[----:B------:R-:W-:Y:S02]  /*1ed00*/  LOP3.LUT R0, R5, 0x30, RZ, 0x3c, !PT ;  /* 0x0000003005007812 */ /* 0x000fe400078e3cff */
[----:B------:R-:W5:Y:S04]  /*1ed10*/  LDL.LU R5, [R1+0x33c] ;  /* 0x00033c0001057983 */ /* 0x000f680000300800 */
[----:B----4-:R0:W-:Y:S04]  /*1ed20*/  STS.U8 [R0+UR5+0x3c0], R15 ;  /* 0x0003c00f00007988 */ /* 0x0101e80008000005 */
[----:B0-----:R-:W4:Y:S04]  /*1ed30*/  LDL.LU R15, [R1+0x31c] ;  /* 0x00031c00010f7983 */ /* 0x001f280000300800 */
[----:B------:R-:W-:Y:S04]  /*1ed40*/  STS.U8 [R0+UR5+0x380], R25 ;  /* 0x0003801900007988 */ /* 0x000fe80008000005 */
[----:B------:R-:W-:Y:S04]  /*1ed50*/  STS.U8 [R0+UR5+0x580], R24 ;  /* 0x0005801800007988 */ /* 0x000fe80008000005 */
[----:B--2---:R-:W-:Y:S04]  /*1ed60*/  STS.U8 [R0+UR5+0x5c0], R23 ;  /* 0x0005c01700007988 */ /* 0x004fe80008000005 */
[----:B------:R-:W-:Y:S04]  /*1ed70*/  STS.U8 [R0+UR5+0x7c0], R21 ;  /* 0x0007c01500007988 */ /* 0x000fe80008000005 */
[----:B------:R-:W-:Y:S04]  /*1ed80*/  STS.U8 [R0+UR5+0x780], R19 ;  /* 0x0007801300007988 */ /* 0x000fe80008000005 */
[----:B------:R-:W-:Y:S04]  /*1ed90*/  STS.U8 [R0+UR5+0x980], R17 ;  /* 0x0009801100007988 */ /* 0x000fe80008000005 */
[----:B------:R-:W-:Y:S04]  /*1eda0*/  STS.U8 [R0+UR5+0x9c0], R16 ;  /* 0x0009c01000007988 */ /* 0x000fe80008000005 */
[----:B------:R-:W-:Y:S04]  /*1edb0*/  STS.U8 [R0+UR5+0xbc0], R18 ;  /* 0x000bc01200007988 */ /* 0x000fe80008000005 */
[----:B------:R-:W-:Y:S04]  /*1edc0*/  STS.U8 [R0+UR5+0xb80], R20 ;  /* 0x000b801400007988 */ /* 0x000fe80008000005 */
[----:B------:R-:W-:Y:S04]  /*1edd0*/  STS.U8 [R0+UR5+0xd80], R22 ;  /* 0x000d801600007988 */ /* 0x000fe80008000005 */
[----:B----4-:R0:W-:Y:S04]  /*1ede0*/  STL [R1+0x114c], R15 ;  /* 0x00114c0f01007387 */ /* 0x0101e80000100800 */
[----:B0-----:R-:W2:Y:S04]  /*1edf0*/  LDL.LU R15, [R1+0x338] ;  /* 0x00033800010f7983 */ /* 0x001ea80000300800 */
        /* <DEDUP_REMOVED lines=9> */
[----:B------:R0:W-:Y:S04]  /*1ee90*/  STS.U8 [R0+UR5+0xdc0], R26 ;  /* 0x000dc01a00007988 */ /* 0x0001e80008000005 */
[----:B------:R-:W4:Y:S04]  /*1eea0*/  LDL.LU R22, [R1+0x25c] ;  /* 0x00025c0001167983 */ /* 0x000f280000300800 */
[----:B------:R1:W-:Y:S04]  /*1eeb0*/  STS.U8 [R0+UR5+0xfc0], R27 ;  /* 0x000fc01b00007988 */ /* 0x0003e80008000005 */
[----:B------:R5:W-:Y:S04]  /*1eec0*/  STS.U8 [R0+UR5+0xf80], R28 ;  /* 0x000f801c00007988 */ /* 0x000be80008000005 */
[----:B---3--:R3:W-:Y:S04]  /*1eed0*/  STS.U8 [R0+UR5+0x1180], R29 ;  /* 0x0011801d00007988 */ /* 0x0087e80008000005 */
[----:B0-----:R-:W4:Y:S04]  /*1eee0*/  LDL.LU R26, [R1+0x258] ;  /* 0x00025800011a7983 */ /* 0x001f280000300800 */
[----:B-1----:R-:W4:Y:S04]  /*1eef0*/  LDL.LU R27, [R1+0x23c] ;  /* 0x00023c00011b7983 */ /* 0x002f280000300800 */
[----:B-----5:R-:W5:Y:S04]  /*1ef00*/  LDL.LU R28, [R1+0x238] ;  /* 0x00023800011c7983 */ /* 0x020f680000300800 */
[----:B---3--:R-:W3:Y:S04]  /*1ef10*/  LDL.LU R29, [R1+0x21c] ;  /* 0x00021c00011d7983 */ /* 0x008ee80000300800 */
[----:B------:R-:W3:Y:S04]  /*1ef20*/  LDL.LU R4, [R1+0x218] ;  /* 0x0002180001047983 */ /* 0x000ee80000300800 */
[----:B------:R-:W3:Y:S04]  /*1ef30*/  LDL.LU R2, [R1+0x1fc] ;  /* 0x0001fc0001027983 */ /* 0x000ee80000300800 */
[----:B------:R-:W3:Y:S04]  /*1ef40*/  LDL.LU R6, [R1+0x1f4] ;  /* 0x0001f40001067983 */ /* 0x000ee80000300800 */
[----:B------:R-:W3:Y:S04]  /*1ef50*/  LDL.LU R7, [R1+0x1a8] ;  /* 0x0001a80001077983 */ /* 0x000ee80000300800 */
[----:B------:R-:W3:Y:S04]  /*1ef60*/  LDL.LU R3, [R1+0x1a4] ;  /* 0x0001a40001037983 */ /* 0x000ee80000300800 */
[----:B------:R-:W3:Y:S04]  /*1ef70*/  LDL.LU R8, [R1+0x168] ;  /* 0x0001680001087983 */ /* 0x000ee80000300800 */
[----:B------:R0:W-:Y:S04]  /*1ef80*/  STS.U8 [R0+UR5+0x180], R13 ;  /* 0x0001800d00007988 */ /* 0x0001e80008000005 */
[----:B------:R-:W3:Y:S04]  /*1ef90*/  LDL.LU R9, [R1+0x164] ;  /* 0x0001640001097983 */ /* 0x000ee80000300800 */
[----:B------:R1:W-:Y:S04]  /*1efa0*/  STS.U8 [R0+UR5+0x1c0], R14 ;  /* 0x0001c00e00007988 */ /* 0x0003e80008000005 */
[----:B------:R1:W-:Y:S04]  /*1efb0*/  STS.U8 [R0+UR5+0x11c0], R12 ;  /* 0x0011c00c00007988 */ /* 0x0003e80008000005 */
[----:B------:R1:W-:Y:S04]  /*1efc0*/  STS.U8 [R0+UR5+0x13c0], R5 ;  /* 0x0013c00500007988 */ /* 0x0003e80008000005 */
[----:B0-----:R-:W3:Y:S04]  /*1efd0*/  LDL.LU R13, [R1+0x148] ;  /* 0x00014800010d7983 */ /* 0x001ee80000300800 */
[----:B-1----:R-:W3:Y:S04]  /*1efe0*/  LDL.LU R14, [R1+0x144] ;  /* 0x00014400010e7983 */ /* 0x002ee80000300800 */
[----:B------:R-:W3:Y:S04]  /*1eff0*/  LDL.LU R10, [R1+0x94] ;  /* 0x00009400010a7983 */ /* 0x000ee80000300800 */
[----:B------:R-:W3:Y:S04]  /*1f000*/  LDL.LU R11, [R1+0x38] ;  /* 0x00003800010b7983 */ /* 0x000ee80000300800 */
[----:B------:R-:W3:Y:S04]  /*1f010*/  LDL.LU R12, [R1+0x2c] ;  /* 0x00002c00010c7983 */ /* 0x000ee80000300800 */
[----:B------:R-:W3:Y:S04]  /*1f020*/  LDL.LU R5, [R1+0x28] ;  /* 0x0000280001057983 */ /* 0x000ee80000300800 */
[----:B--2---:R0:W-:Y:S04]  /*1f030*/  STS.U8 [R0+UR5+0x1380], R15 ;  /* 0x0013800f00007988 */ /* 0x0041e80008000005 */
[----:B0-----:R-:W2:Y:S04]  /*1f040*/  LDL.LU R15, [R1+0x114c] ;  /* 0x00114c00010f7983 */ /* 0x001ea80000300800 */
[----:B----4-:R-:W-:Y:S04]  /*1f050*/  STS.U8 [R0+UR5+0x15c0], R25 ;  /* 0x0015c01900007988 */ /* 0x010fe80008000005 */
        /* <DEDUP_REMOVED lines=11> */
[----:B-----5:R-:W-:Y:S04]  /*1f110*/  STS.U8 [R0+UR5+0x21c0], R28 ;  /* 0x0021c01c00007988 */ /* 0x020fe80008000005 */
[----:B---3--:R-:W-:Y:S04]  /*1f120*/  STS.U8 [R0+UR5+0x23c0], R29 ;  /* 0x0023c01d00007988 */ /* 0x008fe80008000005 */
[----:B------:R-:W-:Y:S04]  /*1f130*/  STS.U8 [R0+UR5+0x2bc0], R13 ;  /* 0x002bc00d00007988 */ /* 0x000fe80008000005 */
[----:B------:R-:W-:Y:S04]  /*1f140*/  STS.U8 [R0+UR5+0x2b80], R14 ;  /* 0x002b800e00007988 */ /* 0x000fe80008000005 */
[----:B--2---:R0:W-:Y:S04]  /*1f150*/  STS.U8 [R0+UR5+0x1580], R15 ;  /* 0x0015800f00007988 */ /* 0x0041e80008000005 */
[----:B0-----:R-:W2:Y:S04]  /*1f160*/  LDL.LU R15, [R1+0x1148] ;  /* 0x00114800010f7983 */ /* 0x001ea80000300800 */
[----:B------:R-:W3:Y:S04]  /*1f170*/  LDL.LU R25, [R1+0x1144] ;  /* 0x0011440001197983 */ /* 0x000ee80000300800 */
[----:B------:R-:W4:Y:S04]  /*1f180*/  LDL.LU R24, [R1+0x1140] ;  /* 0x0011400001187983 */ /* 0x000f280000300800 */
[----:B------:R-:W5:Y:S04]  /*1f190*/  LDL.LU R23, [R1+0x113c] ;  /* 0x00113c0001177983 */ /* 0x000f680000300800 */
[----:B------:R-:W2:Y:S04]  /*1f1a0*/  LDL.LU R21, [R1+0x1138] ;  /* 0x0011380001157983 */ /* 0x000ea80000300800 */
        /* <DEDUP_REMOVED lines=12> */
[----:B------:R0:W-:Y:S02]  /*1f270*/  STS.U8 [R0+UR5+0x2dc0], R11 ;  /* 0x002dc00b00007988 */ /* 0x0001e40008000005 */
[----:B0-----:R-:W0:Y:S02]  /*1f280*/  S2R R11, SR_TID.X ;  /* 0x00000000000b7919 */ /* 0x001e240000002100 */
[----:B------:R1:W-:Y:S04]  /*1f290*/  STS.U8 [R0+UR5+0x2380], R4 ;  /* 0x0023800400007988 */ /* 0x0003e80008000005 */
[----:B------:R1:W-:Y:S04]  /*1f2a0*/  STS.U8 [R0+UR5+0x2580], R2 ;  /* 0x0025800200007988 */ /* 0x0003e80008000005 */
[----:B------:R-:W-:Y:S04]  /*1f2b0*/  STS.U8 [R0+UR5+0x25c0], R6 ;  /* 0x0025c00600007988 */ /* 0x000fe80008000005 */
[----:B------:R-:W-:Y:S04]  /*1f2c0*/  STS.U8 [R0+UR5+0x27c0], R7 ;  /* 0x0027c00700007988 */ /* 0x000fe80008000005 */
[----:B------:R0:W-:Y:S04]  /*1f2d0*/  STS.U8 [R0+UR5+0x2780], R3 ;  /* 0x0027800300007988 */ /* 0x0001e80008000005 */
[----:B------:R0:W-:Y:S04]  /*1f2e0*/  STS.U8 [R0+UR5+0x2980], R8 ;  /* 0x0029800800007988 */ /* 0x0001e80008000005 */
[----:B------:R0:W-:Y:S04]  /*1f2f0*/  STS.U8 [R0+UR5+0x29c0], R9 ;  /* 0x0029c00900007988 */ /* 0x0001e80008000005 */
[----:B------:R0:W-:Y:S04]  /*1f300*/  STS.U8 [R0+UR5+0x2d80], R10 ;  /* 0x002d800a00007988 */ /* 0x0001e80008000005 */
[----:B------:R0:W-:Y:S04]  /*1f310*/  STS.U8 [R0+UR5+0x2fc0], R12 ;  /* 0x002fc00c00007988 */ /* 0x0001e80008000005 */
[----:B------:R0:W-:Y:S04]  /*1f320*/  STS.U8 [R0+UR5+0x2f80], R5 ;  /* 0x002f800500007988 */ /* 0x0001e80008000005 */
[----:B-1----:R-:W5:Y:S04]  /*1f330*/  LDL.LU R4, [R1+0x5c] ;  /* 0x00005c0001047983 */ /* 0x002f680000300800 */
[----:B------:R-:W5:Y:S04]  /*1f340*/  LDL.LU R2, [R1+0x58] ;  /* 0x0000580001027983 */ /* 0x000f680000300800 */
[----:B0-----:R-:W5:Y:S04]  /*1f350*/  LDL.LU R3, [R1+0x54] ;  /* 0x0000540001037983 */ /* 0x001f680000300800 */
[----:B------:R-:W5:Y:S04]  /*1f360*/  LDL.LU R8, [R1+0x50] ;  /* 0x0000500001087983 */ /* 0x000f680000300800 */
[----:B------:R-:W5:Y:S04]  /*1f370*/  LDL.LU R9, [R1+0xd4] ;  /* 0x0000d40001097983 */ /* 0x000f680000300800 */
[----:B------:R-:W5:Y:S01]  /*1f380*/  LDL.LU R10, [R1+0xd0] ;  /* 0x0000d000010a7983 */ /* 0x000f620000300800 */
[----:B------:R-:W-:-:S02]  /*1f390*/  IMAD.SHL.U32 R12, R11, 0x2, RZ ;  /* 0x000000020b0c7824 */ /* 0x000fc400078e00ff */
[C---:B------:R-:W-:Y:S01]  /*1f3a0*/  IMAD.SHL.U32 R5, R11.reuse, 0x20, RZ ;  /* 0x000000200b057824 */ /* 0x040fe200078e00ff */
[----:B------:R-:W-:-:S05]  /*1f3b0*/  LOP3.LUT R11, R11, 0x7, RZ, 0xc0, !PT ;  /* 0x000000070b0b7812 */ /* 0x000fca00078ec0ff */
[----:B------:R-:W-:-:S05]  /*1f3c0*/  IMAD R11, R11, 0x90, RZ ;  /* 0x000000900b0b7824 */ /* 0x000fca00078e02ff */
[----:B------:R-:W-:-:S04]  /*1f3d0*/  LOP3.LUT R11, R11, 0x30, R12, 0x78, !PT ;  /* 0x000000300b0b7812 */ /* 0x000fc800078e780c */
[----:B------:R-:W-:Y:S01]  /*1f3e0*/  LOP3.LUT R11, R11, 0x400, R5, 0xf8, !PT ;  /* 0x000004000b0b7812 */ /* 0x000fe200078ef805 */
[----:B---3--:R-:W-:Y:S04]  /*1f3f0*/  STS.U8 [R0+UR5+0x3dc0], R25 ;  /* 0x003dc01900007988 */ /* 0x008fe80008000005 */
[----:B--2---:R-:W-:Y:S04]  /*1f400*/  STS.U8 [R0+UR5+0x3bc0], R21 ;  /* 0x003bc01500007988 */ /* 0x004fe80008000005 */
[----:B----4-:R-:W-:Y:S04]  /*1f410*/  STS.U8 [R0+UR5+0x39c0], R19 ;  /* 0x0039c01300007988 */ /* 0x010fe80008000005 */
[----:B-----5:R-:W-:Y:S04]  /*1f420*/  STS.U8 [R0+UR5+0x3980], R17 ;  /* 0x0039801100007988 */ /* 0x020fe80008000005 */
        /* <DEDUP_REMOVED lines=11> */
[----:B------:R-:W-:Y:S01]  /*1f4e0*/  STS.U8 [R0+UR5+0x3f80], R14 ;  /* 0x003f800e00007988 */ /* 0x000fe20008000005 */
[----:B------:R-:W-:Y:S06]  /*1f4f0*/  BAR.SYNC.DEFER_BLOCKING 0x0 ;  /* 0x0000000000007b1d */ /* 0x000fec0000010000 */
[----:B0-----:R-:W2:Y:S04]  /*1f500*/  LDL.LU R27, [R1+0x3c] ;  /* 0x00003c00011b7983 */ /* 0x001ea80000300800 */
[----:B------:R-:W0:Y:S04]  /*1f510*/  LDSM.16.M88.4 R16, [R11+UR5] ;  /* 0x000000050b10783b */ /* 0x000e280008000200 */
[----:B------:R-:W-:Y:S01]  /*1f520*/  LDSM.16.M88.4 R20, [R11+UR5+0x2000] ;  /* 0x002000050b14783b */ /* 0x000fe20008000200 */
[----:B0-----:R-:W-:-:S03]  /*1f530*/  IMAD.MOV.U32 R28, RZ, RZ, R16 ;  /* 0x000000ffff1c7224 */ /* 0x001fc600078e0010 */
[----:B------:R-:W-:Y:S01]  /*1f540*/  STL.64 [R1+0x68], R18 ;  /* 0x0000681201007387 */ /* 0x000fe20000100a00 */
[----:B------:R-:W-:-:S03]  /*1f550*/  IMAD.MOV.U32 R29, RZ, RZ, R17 ;  /* 0x000000ffff1d7224 */ /* 0x000fc600078e0011 */
[----:B------:R-:W0:Y:S04]  /*1f560*/  LDSM.16.M88.4 R16, [R11+UR5+0x800] ;  /* 0x000800050b10783b */ /* 0x000e280008000200 */
[----:B0-----:R-:W-:Y:S01]  /*1f570*/  STL.64 [R1+0x70], R16 ;  /* 0x0000701001007387 */ /* 0x001fe20000100a00 */
[----:B------:R-:W-:-:S03]  /*1f580*/  IMAD.MOV.U32 R14, RZ, RZ, R16 ;  /* 0x000000ffff0e7224 */ /* 0x000fc600078e0010 */
        /* <DEDUP_REMOVED lines=12> */
[----:B------:R-:W-:Y:S04]  /*1f650*/  STL.64 [R1+0xa0], R20 ;  /* 0x0000a01401007387 */ /* 0x000fe80000100a00 */
[----:B------:R-:W0:Y:S04]  /*1f660*/  LDSM.16.M88.4 R16, [R11+UR5+0x2800] ;  /* 0x002800050b10783b */ /* 0x000e280008000200 */
[----:B------:R-:W-:Y:S04]  /*1f670*/  STL.64 [R1+0xa8], R22 ;  /* 0x0000a81601007387 */ /* 0x000fe80000100a00 */
[----:B------:R-:W1:Y:S04]  /*1f680*/  LDSM.16.M88.4 R20, [R11+UR5+0x3000] ;  /* 0x003000050b14783b */ /* 0x000e680008000200 */
[----:B0-----:R0:W-:Y:S04]  /*1f690*/  STL.64 [R1+0xb0], R16 ;  /* 0x0000b01001007387 */ /* 0x0011e80000100a00 */
[----:B------:R3:W-:Y:S04]  /*1f6a0*/  STL.64 [R1+0xb8], R18 ;  /* 0x0000b81201007387 */ /* 0x0007e80000100a00 */
[----:B0-----:R-:W4:Y:S04]  /*1f6b0*/  LDL.LU.64 R16, [R1+0x1e0] ;  /* 0x0001e00001107983 */ /* 0x001f280000300a00 */
[----:B-1----:R-:W-:Y:S04]  /*1f6c0*/  STL.64 [R1+0xc0], R20 ;  /* 0x0000c01401007387 */ /* 0x002fe80000100a00 */
[----:B------:R-:W-:Y:S04]  /*1f6d0*/  STL.64 [R1+0xc8], R22 ;  /* 0x0000c81601007387 */ /* 0x000fe80000100a00 */
[----:B---3--:R-:W4:Y:S04]  /*1f6e0*/  LDL.LU.64 R18, [R1+0x1e8] ;  /* 0x0001e80001127983 */ /* 0x008f280000300a00 */
[----:B------:R0:W1:Y:S01]  /*1f6f0*/  LDSM.16.M88.4 R20, [R11+UR5+0x3800] ;  /* 0x003800050b14783b */ /* 0x0000620008000200 */
[----:B------:R-:W-:-:S02]  /*1f700*/  IMAD R2, R2, 0x100, R4 ;  /* 0x0000010002027824 */ /* 0x000fc400078e0204 */
[----:B------:R-:W-:Y:S02]  /*1f710*/  IMAD R3, R8, 0x100, R3 ;  /* 0x0000010008037824 */ /* 0x000fe400078e0203 */
[----:B------:R-:W-:Y:S02]  /*1f720*/  IMAD R4, R10, 0x100, R9 ;  /* 0x000001000a047824 */ /* 0x000fe400078e0209 */
[----:B------:R-:W3:Y:S01]  /*1f730*/  LDL.LU.64 R8, [R1+0x1d0] ;  /* 0x0001d00001087983 */ /* 0x000ee20000300a00 */
[----:B------:R-:W-:Y:S02]  /*1f740*/  F2FP.F16.E4M3.UNPACK_B R26, R2 ;  /* 0x00000002ff1a723e */ /* 0x000fe400020006ff */
[----:B------:R-:W-:Y:S02]  /*1f750*/  F2FP.F16.E4M3.UNPACK_B R25, R3 ;  /* 0x00000003ff19723e */ /* 0x000fe400020006ff */
[----:B------:R-:W-:Y:S02]  /*1f760*/  F2FP.F16.E4M3.UNPACK_B R2, R28 ;  /* 0x0000001cff02723e */ /* 0x000fe400020006ff */
[----:B------:R-:W-:Y:S01]  /*1f770*/  F2FP.F16.E4M3.UNPACK_B R3, R29 ;  /* 0x0000001dff03723e */ /* 0x000fe200020006ff */
[----:B0-----:R-:W3:Y:S01]  /*1f780*/  LDL.LU.64 R10, [R1+0x1d8] ;  /* 0x0001d800010a7983 */ /* 0x001ee20000300a00 */
[----:B--2---:R-:W-:Y:S01]  /*1f790*/  IMAD R0, R15, 0x100, R27 ;  /* 0x000001000f007824 */ /* 0x004fe200078e021b */
[----:B------:R-:W-:-:S04]  /*1f7a0*/  F2FP.F16.E4M3.UNPACK_B R27, R4 ;  /* 0x00000004ff1b723e */ /* 0x000fc800020006ff */
[----:B------:R-:W-:Y:S01]  /*1f7b0*/  F2FP.F16.E4M3.UNPACK_B R24, R0 ;  /* 0x00000000ff18723e */ /* 0x000fe200020006ff */
[----:B-1----:R0:W-:Y:S04]  /*1f7c0*/  STL.64 [R1+0xd0], R20 ;  /* 0x0000d01401007387 */ /* 0x0021e80000100a00 */
[----:B------:R1:W-:Y:S04]  /*1f7d0*/  STL.64 [R1+0xd8], R22 ;  /* 0x0000d81601007387 */ /* 0x0003e80000100a00 */
[----:B------:R-:W-:Y:S04]  /*1f7e0*/  STL [R1+0x10f0], R28 ;  /* 0x0010f01c01007387 */ /* 0x000fe80000100800 */
[----:B------:R-:W-:Y:S04]  /*1f7f0*/  STL [R1+0x10f4], R29 ;  /* 0x0010f41d01007387 */ /* 0x000fe80000100800 */
[----:B0-----:R-:W2:Y:S04]  /*1f800*/  LDL.LU.64 R20, [R1+0x1c0] ;  /* 0x0001c00001147983 */ /* 0x001ea80000300a00 */
[----:B-1----:R-:W2:Y:S01]  /*1f810*/  LDL.LU.64 R22, [R1+0x1c8] ;  /* 0x0001c80001167983 */ /* 0x002ea20000300a00 */
[----:B----4-:R-:W-:Y:S07]  /*1f820*/  HMMA.16816.F32 R16, R24, R2, R16 ;  /* 0x000000021810723c */ /* 0x010fee0000001810 */
[----:B------:R-:W-:-:S15]  /*1f830*/  F2FP.F16.E4M3.UNPACK_B R2, R7 ;  /* 0x00000007ff02723e */ /* 0x000fde00020006ff */
[----:B------:R-:W-:-:S01]  /*1f840*/  NOP ;  /* 0x0000000000007918 */ /* 0x000fc20000000000 */
[----:B------:R0:W-:Y:S04]  /*1f850*/  STL.64 [R1+0x10e8], R18 ;  /* 0x0010e81201007387 */ /* 0x0001e80000100a00 */
[----:B0-----:R-:W4:Y:S04]  /*1f860*/  LDL R18, [R1+0xa0] ;  /* 0x0000a00001127983 */ /* 0x001f280000100800 */
[----:B------:R-:W5:Y:S04]  /*1f870*/  LDL R19, [R1+0xa4] ;  /* 0x0000a40001137983 */ /* 0x000f680000100800 */
[----:B------:R0:W-:Y:S04]  /*1f880*/  STL.64 [R1+0x10e0], R16 ;  /* 0x0010e01001007387 */ /* 0x0001e80000100a00 */
[----:B------:R-:W2:Y:S01]  /*1f890*/  LDL.LU R7, [R1+0x19c] ;  /* 0x00019c0001077983 */ /* 0x000ea20000300800 */
[----:B------:R-:W-:-:S02]  /*1f8a0*/  F2FP.F16.E4M3.UNPACK_B R4, R14 ;  /* 0x0000000eff04723e */ /* 0x000fc400020006ff */
[----:B------:R-:W-:Y:S01]  /*1f8b0*/  F2FP.F16.E4M3.UNPACK_B R5, R5 ;  /* 0x00000005ff05723e */ /* 0x000fe200020006ff */
[----:B0-----:R-:W-:Y:S02]  /*1f8c0*/  IMAD.MOV.U32 R16, RZ, RZ, R13 ;  /* 0x000000ffff107224 */ /* 0x001fe400078e000d */
[----:B------:R-:W-:-:S04]  /*1f8d0*/  IMAD.MOV.U32 R17, RZ, RZ, R12 ;  /* 0x000000ffff117224 */ /* 0x000fc800078e000c */
[C---:B---3--:R-:W-:Y:S01]  /*1f8e0*/  HMMA.16816.F32 R12, R24.reuse, R4, R8 ;  /* 0x00000004180c723c */ /* 0x048fe20000001808 */
[----:B------:R-:W-:Y:S01]  /*1f8f0*/  F2FP.F16.E4M3.UNPACK_B R3, R6 ;  /* 0x00000006ff03723e */ /* 0x000fe200020006ff */
[----:B--2---:R0:W-:Y:S04]  /*1f900*/  STL [R1+0x10f8], R7 ;  /* 0x0010f80701007387 */ /* 0x0041e80000100800 */
[----:B------:R-:W2:Y:S04]  /*1f910*/  LDL.LU.64 R8, [R1+0x110] ;  /* 0x0001100001087983 */ /* 0x000ea80000300a00 */
[----:B------:R-:W2:Y:S01]  /*1f920*/  LDL.LU.64 R10, [R1+0x118] ;  /* 0x00011800010a7983 */ /* 0x000ea20000300a00 */
[----:B------:R-:W-:Y:S01]  /*1f930*/  HMMA.16816.F32 R20, R24, R2, R20 ;  /* 0x000000021814723c */ /* 0x000fe20000001814 */
[----:B------:R-:W-:-:S02]  /*1f940*/  F2FP.F16.E4M3.UNPACK_B R4, R16 ;  /* 0x00000010ff04723e */ /* 0x000fc400020006ff */
[----:B------:R-:W-:-:S09]  /*1f950*/  F2FP.F16.E4M3.UNPACK_B R5, R17 ;  /* 0x00000011ff05723e */ /* 0x000fd200020006ff */
[----:B------:R-:W-:Y:S04]  /*1f960*/  STL.64 [R1+0x1108], R14 ;  /* 0x0011080e01007387 */ /* 0x000fe80000100a00 */
[----:B------:R-:W-:Y:S04]  /*1f970*/  STL.64 [R1+0x1100], R12 ;  /* 0x0011000c01007387 */ /* 0x000fe80000100a00 */
[----:B0-----:R-:W3:Y:S04]  /*1f980*/  LDL.LU R7, [R1+0x174] ;  /* 0x0001740001077983 */ /* 0x001ee80000300800 */
[----:B------:R-:W3:Y:S04]  /*1f990*/  LDL.LU R0, [R1+0x170] ;  /* 0x0001700001007983 */ /* 0x000ee80000300800 */
[----:B------:R-:W3:Y:S04]  /*1f9a0*/  LDL.LU R29, [R1+0x194] ;  /* 0x00019400011d7983 */ /* 0x000ee80000300800 */
[----:B------:R-:W3:Y:S04]  /*1f9b0*/  LDL.LU R6, [R1+0x190] ;  /* 0x0001900001067983 */ /* 0x000ee80000300800 */
[----:B------:R-:W3:Y:S01]  /*1f9c0*/  LDL.LU R28, [R1+0x188] ;  /* 0x00018800011c7983 */ /* 0x000ee20000300800 */
[----:B----4-:R-:W-:-:S02]  /*1f9d0*/  F2FP.F16.E4M3.UNPACK_B R2, R18 ;  /* 0x00000012ff02723e */ /* 0x010fc400020006ff */
[----:B-----5:R-:W-:Y:S01]  /*1f9e0*/  F2FP.F16.E4M3.UNPACK_B R3, R19 ;  /* 0x00000013ff03723e */ /* 0x020fe200020006ff */
[----:B------:R0:W-:Y:S04]  /*1f9f0*/  STL.64 [R1+0x10d8], R22 ;  /* 0x0010d81601007387 */ /* 0x0001e80000100a00 */
[----:B0-----:R-:W4:Y:S04]  /*1fa00*/  LDL R22, [R1+0xc0] ;  /* 0x0000c00001167983 */ /* 0x001f280000100800 */
[----:B------:R-:W5:Y:S04]  /*1fa10*/  LDL R23, [R1+0xc4] ;  /* 0x0000c40001177983 */ /* 0x000f680000100800 */
[----:B------:R0:W-:Y:S01]  /*1fa20*/  STL.64 [R1+0x10d0], R20 ;  /* 0x0010d01401007387 */ /* 0x0001e20000100a00 */
[----:B--2---:R-:W-:Y:S03]  /*1fa30*/  HMMA.16816.F32 R8, R24, R4, R8 ;  /* 0x000000041808723c */ /* 0x004fe60000001808 */
[----:B------:R-:W2:Y:S04]  /*1fa40*/  LDL R4, [R1+0xb0] ;  /* 0x0000b00001047983 */ /* 0x000ea80000100800 */
[----:B------:R-:W3:Y:S04]  /*1fa50*/  LDL R5, [R1+0xb4] ;  /* 0x0000b40001057983 */ /* 0x000ee80000100800 */
[----:B------:R-:W4:Y:S04]  /*1fa60*/  LDL.LU.64 R12, [R1+0x40] ;  /* 0x00004000010c7983 */ /* 0x000f280000300a00 */
[----:B------:R-:W4:Y:S04]  /*1fa70*/  LDL.LU.64 R14, [R1+0x48] ;  /* 0x00004800010e7983 */ /* 0x000f280000300a00 */
[----:B------:R-:W5:Y:S04]  /*1fa80*/  LDL.LU.64 R16, [R1+0x100] ;  /* 0x0001000001107983 */ /* 0x000f680000300a00 */
[----:B------:R-:W5:Y:S04]  /*1fa90*/  LDL.LU.64 R18, [R1+0x108] ;  /* 0x0001080001127983 */ /* 0x000f680000300a00 */
[----:B0-----:R-:W5:Y:S04]  /*1faa0*/  LDL.LU R20, [R1+0x70] ;  /* 0x0000700001147983 */ /* 0x001f680000300800 */
[----:B------:R-:W5:Y:S04]  /*1fab0*/  LDL.LU R21, [R1+0x74] ;  /* 0x0000740001157983 */ /* 0x000f680000300800 */
[----:B------:R-:W-:Y:S04]  /*1fac0*/  STL [R1+0x10cc], R8 ;  /* 0x0010cc0801007387 */ /* 0x000fe80000100800 */
[----:B------:R0:W-:Y:S04]  /*1fad0*/  STL [R1+0x10c8], R9 ;  /* 0x0010c80901007387 */ /* 0x0001e80000100800 */
[----:B------:R-:W-:Y:S04]  /*1fae0*/  STL [R1+0x10c4], R10 ;  /* 0x0010c40a01007387 */ /* 0x000fe80000100800 */
[----:B------:R1:W-:Y:S04]  /*1faf0*/  STL [R1+0x10c0], R11 ;  /* 0x0010c00b01007387 */ /* 0x0003e80000100800 */
[----:B0-----:R-:W5:Y:S04]  /*1fb00*/  LDL.LU.64 R8, [R1+0xf0] ;  /* 0x0000f00001087983 */ /* 0x001f680000300a00 */
[----:B-1----:R-:W5:Y:S01]  /*1fb10*/  LDL.LU.64 R10, [R1+0xf8] ;  /* 0x0000f800010a7983 */ /* 0x002f620000300a00 */
[----:B--2---:R-:W-:-:S02]  /*1fb20*/  F2FP.F16.E4M3.UNPACK_B R4, R4 ;  /* 0x00000004ff04723e */ /* 0x004fc400020006ff */
[----:B---3--:R-:W-:-:S07]  /*1fb30*/  F2FP.F16.E4M3.UNPACK_B R5, R5 ;  /* 0x00000005ff05723e */ /* 0x008fce00020006ff */
[C---:B----4-:R-:W-:Y:S06]  /*1fb40*/  HMMA.16816.F32 R12, R24.reuse, R4, R12 ;  /* 0x00000004180c723c */ /* 0x050fec000000180c */
[----:B-----5:R-:W-:Y:S07]  /*1fb50*/  HMMA.16816.F32 R8, R24, R2, R8 ;  /* 0x000000021808723c */ /* 0x020fee0000001808 */
[----:B------:R-:W-:-:S02]  /*1fb60*/  F2FP.F16.E4M3.UNPACK_B R2, R22 ;  /* 0x00000016ff02723e */ /* 0x000fc400020006ff */
[----:B------:R-:W-:-:S14]  /*1fb70*/  F2FP.F16.E4M3.UNPACK_B R3, R23 ;  /* 0x00000017ff03723e */ /* 0x000fdc00020006ff */
[----:B------:R0:W-:Y:S04]  /*1fb80*/  STL.64 [R1], R8 ;  /* 0x0000000801007387 */ /* 0x0001e80000100a00 */
[----:B------:R1:W-:Y:S04]  /*1fb90*/  STL.64 [R1+0x8], R10 ;  /* 0x0000080a01007387 */ /* 0x0003e80000100a00 */
[----:B0-----:R-:W2:Y:S04]  /*1fba0*/  LDL.LU.64 R8, [R1+0x120] ;  /* 0x0001200001087983 */ /* 0x001ea80000300a00 */
[----:B-1----:R-:W2:Y:S04]  /*1fbb0*/  LDL.LU.64 R10, [R1+0x128] ;  /* 0x00012800010a7983 */ /* 0x002ea80000300a00 */
[----:B------:R-:W3:Y:S04]  /*1fbc0*/  LDL.LU R22, [R1+0x80] ;  /* 0x0000800001167983 */ /* 0x000ee80000300800 */
[----:B------:R-:W4:Y:S04]  /*1fbd0*/  LDL.LU R23, [R1+0x84] ;  /* 0x0000840001177983 */ /* 0x000f280000300800 */
[----:B------:R-:W-:Y:S04]  /*1fbe0*/  STL.64 [R1+0x20], R12 ;  /* 0x0000200c01007387 */ /* 0x000fe80000100a00 */
[----:B------:R0:W-:Y:S04]  /*1fbf0*/  STL.64 [R1+0x28], R14 ;  /* 0x0000280e01007387 */ /* 0x0001e80000100a00 */
[----:B0-----:R-:W5:Y:S04]  /*1fc00*/  LDL.LU.64 R14, [R1+0x1108] ;  /* 0x00110800010e7983 */ /* 0x001f680000300a00 */
[----:B------:R-:W5:Y:S04]  /*1fc10*/  LDL.LU.64 R12, [R1+0x1100] ;  /* 0x00110000010c7983 */ /* 0x000f680000300a00 */
[----:B------:R-:W2:Y:S01]  /*1fc20*/  LDL.LU R5, [R1+0x180] ;  /* 0x0001800001057983 */ /* 0x000ea20000300800 */
[----:B------:R-:W-:Y:S03]  /*1fc30*/  HMMA.16816.F32 R16, R24, R2, R16 ;  /* 0x000000021810723c */ /* 0x000fe60000001810 */
[----:B------:R-:W3:Y:S01]  /*1fc40*/  LDL.LU R4, [R1+0x1a0] ;  /* 0x0001a00001047983 */ /* 0x000ee20000300800 */
[----:B------:R-:W-:-:S03]  /*1fc50*/  IMAD R0, R0, 0x100, R7 ;  /* 0x0000010000007824 */ /* 0x000fc600078e0207 */
[----:B------:R-:W3:Y:S01]  /*1fc60*/  LDL.LU R7, [R1+0x10f8] ;  /* 0x0010f80001077983 */ /* 0x000ee20000300800 */
[----:B------:R-:W-:-:S03]  /*1fc70*/  IMAD R6, R6, 0x100, R29 ;  /* 0x0000010006067824 */ /* 0x000fc600078e021d */
[----:B------:R-:W4:Y:S01]  /*1fc80*/  LDL.LU R29, [R1+0x10f4] ;  /* 0x0010f400011d7983 */ /* 0x000f220000300800 */
[----:B--2---:R-:W-:-:S03]  /*1fc90*/  IMAD R5, R5, 0x100, R28 ;  /* 0x0000010005057824 */ /* 0x004fc600078e021c */
[----:B------:R-:W2:Y:S08]  /*1fca0*/  LDL.LU R28, [R1+0x10f0] ;  /* 0x0010f000011c7983 */ /* 0x000eb00000300800 */
[----:B------:R-:W-:Y:S04]  /*1fcb0*/  STL.64 [R1+0x10], R16 ;  /* 0x0000101001007387 */ /* 0x000fe80000100a00 */
[----:B------:R0:W-:Y:S04]  /*1fcc0*/  STL.64 [R1+0x18], R18 ;  /* 0x0000181201007387 */ /* 0x0001e80000100a00 */
[----:B0-----:R-:W5:Y:S04]  /*1fcd0*/  LDL.LU.64 R18, [R1+0x10e8] ;  /* 0x0010e80001127983 */ /* 0x001f680000300a00 */
[----:B------:R-:W5:Y:S04]  /*1fce0*/  LDL.LU.64 R16, [R1+0x10e0] ;  /* 0x0010e00001107983 */ /* 0x000f680000300a00 */
[----:B------:R-:W5:Y:S04]  /*1fcf0*/  LDL R2, [R1+0xd0] ;  /* 0x0000d00001027983 */ /* 0x000f680000100800 */
[----:B------:R-:W5:Y:S01]  /*1fd00*/  LDL R3, [R1+0xd4] ;  /* 0x0000d40001037983 */ /* 0x000f620000100800 */
[----:B---3--:R-:W-:Y:S01]  /*1fd10*/  IMAD R7, R7, 0x100, R4 ;  /* 0x0000010007077824 */ /* 0x008fe200078e0204 */
[----:B------:R-:W-:-:S02]  /*1fd20*/  F2FP.F16.E4M3.UNPACK_B R4, R0 ;  /* 0x00000000ff04723e */ /* 0x000fc400020006ff */
[----:B------:R-:W-:Y:S02]  /*1fd30*/  F2FP.F16.E4M3.UNPACK_B R6, R6 ;  /* 0x00000006ff06723e */ /* 0x000fe400020006ff */
[----:B------:R-:W-:Y:S02]  /*1fd40*/  F2FP.F16.E4M3.UNPACK_B R5, R5 ;  /* 0x00000005ff05723e */ /* 0x000fe400020006ff */
[----:B----4-:R-:W-:Y:S02]  /*1fd50*/  F2FP.F16.E4M3.UNPACK_B R29, R29.H1 ;  /* 0x0000001dff1d723e */ /* 0x010fe400030006ff */
[----:B------:R-:W-:Y:S02]  /*1fd60*/  F2FP.F16.E4M3.UNPACK_B R7, R7 ;  /* 0x00000007ff07723e */ /* 0x000fe400020006ff */
[----:B--2---:R-:W-:Y:S02]  /*1fd70*/  F2FP.F16.E4M3.UNPACK_B R28, R28.H1 ;  /* 0x0000001cff1c723e */ /* 0x004fe400030006ff */
[----:B-----5:R-:W-:-:S02]  /*1fd80*/  F2FP.F16.E4M3.UNPACK_B R2, R2 ;  /* 0x00000002ff02723e */ /* 0x020fc400020006ff */
[----:B------:R-:W-:-:S03]  /*1fd90*/  F2FP.F16.E4M3.UNPACK_B R3, R3 ;  /* 0x00000003ff03723e */ /* 0x000fc600020006ff */
[----:B------:R-:W-:Y:S01]  /*1fda0*/  HMMA.16816.F32 R16, R4, R28, R16 ;  /* 0x0000001c0410723c */ /* 0x000fe20000001810 */
[----:B------:R-:W2:Y:S04]  /*1fdb0*/  LDL.LU R28, [R1+0x94] ;  /* 0x00009400011c7983 */ /* 0x000ea80000300800 */
[----:B------:R-:W3:Y:S01]  /*1fdc0*/  LDL.LU R29, [R1+0xa0] ;  /* 0x0000a000011d7983 */ /* 0x000ee20000300800 */
[----:B------:R-:W-:Y:S07]  /*1fdd0*/  HMMA.16816.F32 R8, R24, R2, R8 ;  /* 0x000000021808723c */ /* 0x000fee0000001808 */
[----:B------:R-:W-:-:S02]  /*1fde0*/  F2FP.F16.E4M3.UNPACK_B R2, R20.H1 ;  /* 0x00000014ff02723e */ /* 0x000fc400030006ff */
[----:B------:R-:W-:-:S15]  /*1fdf0*/  F2FP.F16.E4M3.UNPACK_B R3, R21.H1 ;  /* 0x00000015ff03723e */ /* 0x000fde00030006ff */
[----:B------:R-:W-:Y:S02]  /*1fe00*/  IMAD.MOV.U32 R27, RZ, RZ, R8 ;  /* 0x000000ffff1b7224 */ /* 0x000fe400078e0008 */
[----:B------:R-:W-:Y:S02]  /*1fe10*/  IMAD.MOV.U32 R26, RZ, RZ, R9 ;  /* 0x000000ffff1a7224 */ /* 0x000fe400078e0009 */
[----:B------:R-:W-:Y:S02]  /*1fe20*/  IMAD.MOV.U32 R8, RZ, RZ, R16 ;  /* 0x000000ffff087224 */ /* 0x000fe400078e0010 */
[----:B------:R-:W-:Y:S01]  /*1fe30*/  IMAD.MOV.U32 R9, RZ, RZ, R17 ;  /* 0x000000ffff097224 */ /* 0x000fe200078e0011 */
[----:B------:R-:W-:Y:S02]  /*1fe40*/  F2FP.F16.E4M3.UNPACK_B R16, R22.H1 ;  /* 0x00000016ff10723e */ /* 0x000fe400030006ff */
[----:B------:R-:W-:Y:S02]  /*1fe50*/  F2FP.F16.E4M3.UNPACK_B R17, R23.H1 ;  /* 0x00000017ff11723e */ /* 0x000fe400030006ff */
[----:B------:R-:W-:Y:S01]  /*1fe60*/  HMMA.16816.F32 R20, R4, R2, R12 ;  /* 0x000000020414723c */ /* 0x000fe2000000180c */
[----:B------:R-:W-:-:S02]  /*1fe70*/  IMAD.MOV.U32 R24, RZ, RZ, R11 ;  /* 0x000000ffff187224 */ /* 0x000fc400078e000b */
[----:B------:R-:W-:Y:S02]  /*1fe80*/  IMAD.MOV.U32 R25, RZ, RZ, R10 ;  /* 0x000000ffff197224 */ /* 0x000fe400078e000a */
[----:B------:R-:W-:Y:S02]  /*1fe90*/  IMAD.MOV.U32 R11, RZ, RZ, R19 ;  /* 0x000000ffff0b7224 */ /* 0x000fe400078e0013 */
[----:B------:R-:W-:Y:S01]  /*1fea0*/  IMAD.MOV.U32 R10, RZ, RZ, R18 ;  /* 0x000000ffff0a7224 */ /* 0x000fe200078e0012 */
[----:B------:R-:W4:-:S15]  /*1feb0*/  LDL.LU R19, [R1+0xa4] ;  /* 0x0000a40001137983 */ /* 0x000f1e0000300800 */
[----:B------:R-:W-:-:S01]  /*1fec0*/  NOP ;  /* 0x0000000000007918 */ /* 0x000fc20000000000 */
[----:B------:R-:W-:Y:S02]  /*1fed0*/  IMAD.MOV.U32 R14, RZ, RZ, R22 ;  /* 0x000000ffff0e7224 */ /* 0x000fe400078e0016 */
[----:B------:R-:W-:Y:S02]  /*1fee0*/  IMAD.MOV.U32 R0, RZ, RZ, R23 ;  /* 0x000000ffff007224 */ /* 0x000fe400078e0017 */
[----:B------:R-:W-:Y:S02]  /*1fef0*/  IMAD.MOV.U32 R18, RZ, RZ, R20 ;  /* 0x000000ffff127224 */ /* 0x000fe400078e0014 */
[----:B------:R-:W-:Y:S01]  /*1ff00*/  IMAD.MOV.U32 R15, RZ, RZ, R21 ;  /* 0x000000ffff0f7224 */ /* 0x000fe200078e0015 */
[----:B------:R-:W5:Y:S04]  /*1ff10*/  LDL.LU.64 R22, [R1+0x10d8] ;  /* 0x0010d80001167983 */ /* 0x000f680000300a00 */
[----:B------:R-:W5:Y:S04]  /*1ff20*/  LDL.LU.64 R20, [R1+0x10d0] ;  /* 0x0010d00001147983 */ /* 0x000f680000300a00 */
[----:B------:R-:W4:Y:S01]  /*1ff30*/  LDL.LU R13, [R1+0x90] ;  /* 0x00009000010d7983 */ /* 0x000f220000300800 */
[----:B--2---:R-:W-:Y:S01]  /*1ff40*/  F2FP.F16.E4M3.UNPACK_B R3, R28.H1 ;  /* 0x0000001cff03723e */ /* 0x004fe200030006ff */
[----:B-----5:R-:W-:-:S15]  /*1ff50*/  HMMA.16816.F32 R20, R4, R16, R20 ;  /* 0x000000100414723c */ /* 0x020fde0000001814 */
[----:B------:R-:W-:-:S08]  /*1ff60*/  NOP ;  /* 0x0000000000007918 */ /* 0x000fd00000000000 */
[----:B------:R-:W-:Y:S04]  /*1ff70*/  STL.64 [R1+0x1078], R22 ;  /* 0x0010781601007387 */ /* 0x000fe80000100a00 */
[----:B------:R0:W-:Y:S04]  /*1ff80*/  STL.64 [R1+0x1070], R20 ;  /* 0x0010701401007387 */ /* 0x0001e80000100a00 */
[----:B------:R-:W2:Y:S01]  /*1ff90*/  LDL.LU R28, [R1+0xd0] ;  /* 0x0000d000011c7983 */ /* 0x000ea20000300800 */
[----:B---3--:R-:W-:-:S03]  /*1ffa0*/  F2FP.F16.E4M3.UNPACK_B R12, R29.H1 ;  /* 0x0000001dff0c723e */ /* 0x008fc600030006ff */
[----:B--2---:R-:W-:Y:S04]  /*1ffb0*/  STL [R1+0x10b0], R28 ;  /* 0x0010b01c01007387 */ /* 0x004fe80000100800 */
[----:B------:R-:W2:Y:S01]  /*1ffc0*/  LDL.LU R29, [R1+0xd4] ;  /* 0x0000d400011d7983 */ /* 0x000ea20000300800 */
[----:B----4-:R-:W-:Y:S01]  /*1ffd0*/  F2FP.F16.E4M3.UNPACK_B R2, R13.H1 ;  /* 0x0000000dff02723e */ /* 0x010fe200030006ff */
[----:B0-----:R-:W-:Y:S01]  /*1ffe0*/  IMAD.MOV.U32 R20, RZ, RZ, R18 ;  /* 0x000000ffff147224 */ /* 0x001fe200078e0012 */
[----:B------:R-:W-:Y:S01]  /*1fff0*/  F2FP.F16.E4M3.UNPACK_B R13, R19.H1 ;  /* 0x00000013ff0d723e */ /* 0x000fe200030006ff */
[----:B------:R-:W-:Y:S02]  /*20000*/  IMAD.MOV.U32 R22, RZ, RZ, R14 ;  /* 0x000000ffff167224 */ /* 0x000fe400078e000e */
[----:B------:R-:W-:-:S02]  /*20010*/  IMAD.MOV.U32 R21, RZ, RZ, R15 ;  /* 0x000000ffff157224 */ /* 0x000fc400078e000f */
[----:B------:R-:W-:Y:S01]  /*20020*/  IMAD.MOV.U32 R23, RZ, RZ, R0 ;  /* 0x000000ffff177224 */ /* 0x000fe200078e0000 */
[----:B--2---:R0:W-:Y:S04]  /*20030*/  STL [R1+0x10b4], R29 ;  /* 0x0010b41d01007387 */ /* 0x0041e80000100800 */
[----:B------:R-:W2:Y:S04]  /*20040*/  LDL.LU R16, [R1] ;  /* 0x0000000001107983 */ /* 0x000ea80000300800 */
[----:B------:R-:W2:Y:S04]  /*20050*/  LDL.LU R17, [R1+0x4] ;  /* 0x0000040001117983 */ /* 0x000ea80000300800 */
[----:B------:R-:W2:Y:S04]  /*20060*/  LDL.LU R18, [R1+0x8] ;  /* 0x0000080001127983 */ /* 0x000ea80000300800 */
[----:B------:R-:W2:Y:S04]  /*20070*/  LDL.LU R19, [R1+0xc] ;  /* 0x00000c0001137983 */ /* 0x000ea80000300800 */
[----:B------:R-:W3:Y:S04]  /*20080*/  LDL.LU R14, [R1+0xb0] ;  /* 0x0000b000010e7983 */ /* 0x000ee80000300800 */
[----:B------:R-:W4:Y:S04]  /*20090*/  LDL.LU R15, [R1+0xb4] ;  /* 0x0000b400010f7983 */ /* 0x000f280000300800 */
[----:B------:R-:W5:Y:S04]  /*200a0*/  LDL.LU R0, [R1+0x2bc] ;  /* 0x0002bc0001007983 */ /* 0x000f680000300800 */
[----:B0-----:R-:W2:Y:S04]  /*200b0*/  LDL.LU R29, [R1+0x2d8] ;  /* 0x0002d800011d7983 */ /* 0x001ea80000300800 */
[----:B--2---:R0:W-:Y:S04]  /*200c0*/  STL [R1+0x10b8], R29 ;  /* 0x0010b81d01007387 */ /* 0x0041e80000100800 */
[----:B0-----:R-:W2:Y:S04]  /*200d0*/  LDL.LU R29, [R1+0x2e0] ;  /* 0x0002e000011d7983 */ /* 0x001ea80000300800 */
[----:B--2---:R0:W-:Y:S04]  /*200e0*/  STL [R1+0x10bc], R29 ;  /* 0x0010bc1d01007387 */ /* 0x0041e80000100800 */
[----:B0-----:R-:W5:Y:S04]  /*200f0*/  LDL.LU R29, [R1+0x2c4] ;  /* 0x0002c400011d7983 */ /* 0x001f680000300800 */
[----:B------:R-:W2:Y:S04]  /*20100*/  LDL.LU R28, [R1+0x2f4] ;  /* 0x0002f400011c7983 */ /* 0x000ea80000300800 */
[----:B------:R-:W-:Y:S04]  /*20110*/  STL.64 [R1+0x1088], R22 ;  /* 0x0010881601007387 */ /* 0x000fe80000100a00 */
[----:B------:R0:W-:Y:S02]  /*20120*/  STL.64 [R1+0x1080], R20 ;  /* 0x0010801401007387 */ /* 0x0001e40000100a00 */
[----:B0-----:R-:W-:-:S02]  /*20130*/  IMAD.MOV.U32 R20, RZ, RZ, R8 ;  /* 0x000000ffff147224 */ /* 0x001fc400078e0008 */
[----:B------:R-:W-:Y:S01]  /*20140*/  IMAD.MOV.U32 R21, RZ, RZ, R9 ;  /* 0x000000ffff157224 */ /* 0x000fe200078e0009 */
[----:B------:R-:W3:Y:S04]  /*20150*/  LDL.LU R8, [R1+0x10cc] ;  /* 0x0010cc0001087983 */ /* 0x000ee80000300800 */
[----:B------:R-:W3:Y:S01]  /*20160*/  LDL.LU R9, [R1+0x10c8] ;  /* 0x0010c80001097983 */ /* 0x000ee20000300800 */
[----:B------:R-:W-:Y:S02]  /*20170*/  IMAD.MOV.U32 R22, RZ, RZ, R10 ;  /* 0x000000ffff167224 */ /* 0x000fe400078e000a */
[----:B------:R-:W-:Y:S01]  /*20180*/  IMAD.MOV.U32 R23, RZ, RZ, R11 ;  /* 0x000000ffff177224 */ /* 0x000fe200078e000b */
[----:B------:R-:W3:Y:S04]  /*20190*/  LDL.LU R10, [R1+0x10c4] ;  /* 0x0010c400010a7983 */ /* 0x000ee80000300800 */
[----:B------:R-:W3:Y:S04]  /*201a0*/  LDL.LU R11, [R1+0x10c0] ;  /* 0x0010c000010b7983 */ /* 0x000ee80000300800 */
[----:B------:R0:W-:Y:S04]  /*201b0*/  STL.64 [R1+0x1098], R22 ;  /* 0x0010981601007387 */ /* 0x0001e80000100a00 */
[----:B------:R1:W-:Y:S01]  /*201c0*/  STL.64 [R1+0x1090], R20 ;  /* 0x0010901401007387 */ /* 0x0003e20000100a00 */
[----:B0-----:R-:W-:-:S02]  /*201d0*/  IMAD.MOV.U32 R22, RZ, RZ, R25 ;  /* 0x000000ffff167224 */ /* 0x001fc400078e0019 */
[----:B------:R-:W-:Y:S02]  /*201e0*/  IMAD.MOV.U32 R23, RZ, RZ, R24 ;  /* 0x000000ffff177224 */ /* 0x000fe400078e0018 */
[----:B-1----:R-:W-:Y:S02]  /*201f0*/  IMAD.MOV.U32 R20, RZ, RZ, R27 ;  /* 0x000000ffff147224 */ /* 0x002fe400078e001b */
[----:B------:R-:W-:Y:S01]  /*20200*/  IMAD.MOV.U32 R21, RZ, RZ, R26 ;  /* 0x000000ffff157224 */ /* 0x000fe200078e001a */
[----:B------:R-:W-:Y:S04]  /*20210*/  STL.64 [R1+0x10a8], R22 ;  /* 0x0010a81601007387 */ /* 0x000fe80000100a00 */
[----:B------:R0:W-:Y:S01]  /*20220*/  STL.64 [R1+0x10a0], R20 ;  /* 0x0010a01401007387 */ /* 0x0001e20000100a00 */
[C---:B------:R-:W-:Y:S03]  /*20230*/  HMMA.16816.F32 R16, R4.reuse, R12, R16 ;  /* 0x0000000c0410723c */ /* 0x040fe60000001810 */
[----:B0-----:R-:W2:Y:S04]  /*20240*/  LDL.LU R20, [R1+0x10] ;  /* 0x0000100001147983 */ /* 0x001ea80000300800 */
[----:B------:R-:W2:Y:S04]  /*20250*/  LDL.LU R21, [R1+0x14] ;  /* 0x0000140001157983 */ /* 0x000ea80000300800 */
[----:B------:R-:W2:Y:S04]  /*20260*/  LDL.LU R22, [R1+0x18] ;  /* 0x0000180001167983 */ /* 0x000ea80000300800 */
[----:B------:R-:W2:Y:S01]  /*20270*/  LDL.LU R23, [R1+0x1c] ;  /* 0x00001c0001177983 */ /* 0x000ea20000300800 */
[----:B---3--:R-:W-:Y:S03]  /*20280*/  HMMA.16816.F32 R24, R4, R2, R8 ;  /* 0x000000020418723c */ /* 0x008fe60000001808 */
[----:B------:R-:W3:Y:S04]  /*20290*/  LDL.LU R8, [R1+0xc0] ;  /* 0x0000c00001087983 */ /* 0x000ee80000300800 */
[----:B------:R-:W2:Y:S04]  /*202a0*/  LDL.LU R9, [R1+0xc4] ;  /* 0x0000c40001097983 */ /* 0x000ea80000300800 */
[----:B------:R-:W2:Y:S04]  /*202b0*/  LDL.LU R10, [R1+0x2dc] ;  /* 0x0002dc00010a7983 */ /* 0x000ea80000300800 */
[----:B------:R-:W2:Y:S04]  /*202c0*/  LDL.LU R11, [R1+0x2ec] ;  /* 0x0002ec00010b7983 */ /* 0x000ea80000300800 */
[----:B------:R-:W3:Y:S04]  /*202d0*/  LDL.LU R12, [R1+0x20] ;  /* 0x00002000010c7983 */ /* 0x000ee80000300800 */
[----:B------:R-:W3:Y:S01]  /*202e0*/  LDL.LU R13, [R1+0x24] ;  /* 0x00002400010d7983 */ /* 0x000ee20000300800 */
[----:B------:R-:W-:-:S02]  /*202f0*/  F2FP.F16.E4M3.UNPACK_B R2, R14.H1 ;  /* 0x0000000eff02723e */ /* 0x000fc400030006ff */
[----:B----4-:R-:W-:Y:S01]  /*20300*/  F2FP.F16.E4M3.UNPACK_B R3, R15.H1 ;  /* 0x0000000fff03723e */ /* 0x010fe200030006ff */
[----:B------:R-:W3:Y:S04]  /*20310*/  LDL.LU R14, [R1+0x28] ;  /* 0x00002800010e7983 */ /* 0x000ee80000300800 */
[----:B------:R-:W3:Y:S01]  /*20320*/  LDL.LU R15, [R1+0x2c] ;  /* 0x00002c00010f7983 */ /* 0x000ee20000300800 */
[----:B-----5:R-:W-:Y:S01]  /*20330*/  IMAD R0, R0, 0x100, R29 ;  /* 0x0000010000007824 */ /* 0x020fe200078e021d */
[----:B---3--:R-:W-:Y:S02]  /*20340*/  HMMA.16816.F32 R12, R4, R2, R12 ;  /* 0x00000002040c723c */ /* 0x008fe4000000180c */
[----:B------:R-:W3:Y:S04]  /*20350*/  LDL.LU R2, [R1+0x2d0] ;  /* 0x0002d00001027983 */ /* 0x000ee80000300800 */
[----:B------:R-:W4:Y:S04]  /*20360*/  LDL R3, [R1+0x6c] ;  /* 0x00006c0001037983 */ /* 0x000f280000100800 */
[----:B------:R-:W5:Y:S01]  /*20370*/  LDL.LU R29, [R1+0x10bc] ;  /* 0x0010bc00011d7983 */ /* 0x000f620000300800 */
[----:B------:R-:W-:-:S02]  /*20380*/  F2FP.F16.E4M3.UNPACK_B R8, R8.H1 ;  /* 0x00000008ff08723e */ /* 0x000fc400030006ff */
[----:B--2---:R-:W-:-:S07]  /*20390*/  F2FP.F16.E4M3.UNPACK_B R9, R9.H1 ;  /* 0x00000009ff09723e */ /* 0x004fce00030006ff */
[----:B------:R-:W-:Y:S01]  /*203a0*/  HMMA.16816.F32 R20, R4, R8, R20 ;  /* 0x000000080414723c */ /* 0x000fe20000001814 */
[----:B-----5:R-:W-:Y:S02]  /*203b0*/  IMAD R10, R10, 0x100, R29 ;  /* 0x000001000a0a7824 */ /* 0x020fe400078e021d */
[----:B------:R-:W3:Y:S01]  /*203c0*/  LDL.LU R29, [R1+0x10b8] ;  /* 0x0010b800011d7983 */ /* 0x000ee20000300800 */
[----:B------:R-:W-:Y:S02]  /*203d0*/  IMAD R11, R11, 0x100, R28 ;  /* 0x000001000b0b7824 */ /* 0x000fe400078e021c */
[----:B---3--:R-:W-:Y:S02]  /*203e0*/  IMAD R2, R2, 0x100, R29 ;  /* 0x0000010002027824 */ /* 0x008fe400078e021d */
[----:B------:R-:W2:Y:S04]  /*203f0*/  LDL.LU R29, [R1+0x10b4] ;  /* 0x0010b400011d7983 */ /* 0x000ea80000300800 */
[----:B------:R-:W3:Y:S11]  /*20400*/  LDL.LU R28, [R1+0x10b0] ;  /* 0x0010b000011c7983 */ /* 0x000ef60000300800 */
[----:B------:R-:W-:Y:S04]  /*20410*/  STL.64 [R1+0x10], R20 ;  /* 0x0000101401007387 */ /* 0x000fe80000100a00 */
[----:B------:R0:W-:Y:S04]  /*20420*/  STL.64 [R1+0x18], R22 ;  /* 0x0000181601007387 */ /* 0x0001e80000100a00 */
[----:B0-----:R-:W5:Y:S04]  /*20430*/  LDL.LU.64 R22, [R1+0x10a8] ;  /* 0x0010a80001167983 */ /* 0x001f680000300a00 */
[----:B------:R-:W5:Y:S01]  /*20440*/  LDL.LU.64 R20, [R1+0x10a0] ;  /* 0x0010a00001147983 */ /* 0x000f620000300a00 */
[----:B------:R-:W-:-:S03]  /*20450*/  F2FP.F16.E4M3.UNPACK_B R9, R2 ;  /* 0x00000002ff09723e */ /* 0x000fc600020006ff */
[----:B------:R-:W4:Y:S01]  /*20460*/  LDL R2, [R1+0x68] ;  /* 0x0000680001027983 */ /* 0x000f220000100800 */
[----:B------:R-:W-:-:S03]  /*20470*/  F2FP.F16.E4M3.UNPACK_B R8, R0 ;  /* 0x00000000ff08723e */ /* 0x000fc600020006ff */
[----:B------:R-:W4:Y:S01]  /*20480*/  LDL R0, [R1+0xac] ;  /* 0x0000ac0001007983 */ /* 0x000f220000100800 */
[----:B--2---:R-:W-:Y:S02]  /*20490*/  F2FP.F16.E4M3.UNPACK_B R29, R29.H1 ;  /* 0x0000001dff1d723e */ /* 0x004fe400030006ff */
[----:B---3--:R-:W-:-:S07]  /*204a0*/  F2FP.F16.E4M3.UNPACK_B R28, R28.H1 ;  /* 0x0000001cff1c723e */ /* 0x008fce00030006ff */
[----:B-----5:R-:W-:Y:S01]  /*204b0*/  HMMA.16816.F32 R4, R4, R28, R20 ;  /* 0x0000001c0404723c */ /* 0x020fe20000001814 */
[----:B------:R-:W2:Y:S04]  /*204c0*/  LDL.LU.64 R22, [R1+0x1098] ;  /* 0x0010980001167983 */ /* 0x000ea80000300a00 */
[----:B------:R-:W2:Y:S01]  /*204d0*/  LDL.LU.64 R20, [R1+0x1090] ;  /* 0x0010900001147983 */ /* 0x000ea20000300a00 */
[----:B------:R-:W-:Y:S02]  /*204e0*/  F2FP.F16.E4M3.UNPACK_B R10, R10 ;  /* 0x0000000aff0a723e */ /* 0x000fe400020006ff */
[----:B------:R-:W-:Y:S02]  /*204f0*/  F2FP.F16.E4M3.UNPACK_B R11, R11 ;  /* 0x0000000bff0b723e */ /* 0x000fe400020006ff */
[----:B----4-:R-:W-:-:S02]  /*20500*/  F2FP.F16.E4M3.UNPACK_B R2, R2 ;  /* 0x00000002ff02723e */ /* 0x010fc400020006ff */
[----:B------:R-:W-:-:S11]  /*20510*/  F2FP.F16.E4M3.UNPACK_B R3, R3 ;  /* 0x00000003ff03723e */ /* 0x000fd600020006ff */
[----:B------:R0:W-:Y:S04]  /*20520*/  STL.64 [R1], R4 ;  /* 0x0000000401007387 */ /* 0x0001e80000100a00 */
[----:B------:R1:W-:Y:S04]  /*20530*/  STL.64 [R1+0x8], R6 ;  /* 0x0000080601007387 */ /* 0x0003e80000100a00 */
[----:B------:R-:W3:Y:S04]  /*20540*/  LDL R28, [R1+0x9c] ;  /* 0x00009c00011c7983 */ /* 0x000ee80000100800 */
[----:B------:R-:W4:Y:S04]  /*20550*/  LDL R29, [R1+0xa8] ;  /* 0x0000a800011d7983 */ /* 0x000f280000100800 */
[----:B0-----:R-:W5:Y:S04]  /*20560*/  LDL R4, [R1+0x78] ;  /* 0x0000780001047983 */ /* 0x001f680000100800 */
[----:B------:R-:W3:Y:S04]  /*20570*/  LDL R5, [R1+0x7c] ;  /* 0x00007c0001057983 */ /* 0x000ee80000100800 */
[----:B-1----:R-:W4:Y:S04]  /*20580*/  LDL R6, [R1+0x8c] ;  /* 0x00008c0001067983 */ /* 0x002f280000100800 */
[----:B------:R-:W4:Y:S01]  /*20590*/  LDL R7, [R1+0x98] ;  /* 0x0000980001077983 */ /* 0x000f220000100800 */
[----:B--2---:R-:W-:-:S15]  /*205a0*/  HMMA.16816.F32 R20, R8, R2, R20 ;  /* 0x000000020814723c */ /* 0x004fde0000001814 */
[----:B------:R-:W-:-:S08]  /*205b0*/  NOP ;  /* 0x0000000000007918 */ /* 0x000fd00000000000 */
[----:B------:R-:W-:Y:S04]  /*205c0*/  STL.64 [R1+0x40], R20 ;  /* 0x0000401401007387 */ /* 0x000fe80000100a00 */
[----:B------:R0:W-:Y:S04]  /*205d0*/  STL.64 [R1+0x48], R22 ;  /* 0x0000481601007387 */ /* 0x0001e80000100a00 */
[----:B0-----:R-:W2:Y:S04]  /*205e0*/  LDL.LU.64 R22, [R1+0x1088] ;  /* 0x0010880001167983 */ /* 0x001ea80000300a00 */
[----:B------:R-:W2:Y:S01]  /*205f0*/  LDL.LU.64 R20, [R1+0x1080] ;  /* 0x0010800001147983 */ /* 0x000ea20000300a00 */
[----:B-----5:R-:W-:-:S02]  /*20600*/  F2FP.F16.E4M3.UNPACK_B R4, R4 ;  /* 0x00000004ff04723e */ /* 0x020fc400020006ff */
[----:B---3--:R-:W-:Y:S01]  /*20610*/  F2FP.F16.E4M3.UNPACK_B R5, R5 ;  /* 0x00000005ff05723e */ /* 0x008fe200020006ff */
[----:B------:R-:W3:Y:S06]  /*20620*/  LDL R3, [R1+0x88] ;  /* 0x0000880001037983 */ /* 0x000eec0000100800 */
[----:B--2---:R-:W-:-:S15]  /*20630*/  HMMA.16816.F32 R20, R8, R4, R20 ;  /* 0x000000040814723c */ /* 0x004fde0000001814 */
[----:B------:R-:W-:-:S08]  /*20640*/  NOP ;  /* 0x0000000000007918 */ /* 0x000fd00000000000 */
[----:B------:R-:W-:Y:S04]  /*20650*/  STL.64 [R1+0x30], R20 ;  /* 0x0000301401007387 */ /* 0x000fe80000100a00 */
[----:B------:R0:W-:Y:S04]  /*20660*/  STL.64 [R1+0x38], R22 ;  /* 0x0000381601007387 */ /* 0x0001e80000100a00 */
[----:B0-----:R-:W2:Y:S04]  /*20670*/  LDL.LU.64 R22, [R1+0x1078] ;  /* 0x0010780001167983 */ /* 0x001ea80000300a00 */
[----:B------:R-:W2:Y:S01]  /*20680*/  LDL.LU.64 R20, [R1+0x1070] ;  /* 0x0010700001147983 */ /* 0x000ea20000300a00 */
[----:B---3--:R-:W-:-:S02]  /*20690*/  F2FP.F16.E4M3.UNPACK_B R2, R3 ;  /* 0x00000003ff02723e */ /* 0x008fc400020006ff */
[----:B----4-:R-:W-:Y:S02]  /*206a0*/  F2FP.F16.E4M3.UNPACK_B R3, R6 ;  /* 0x00000006ff03723e */ /* 0x010fe400020006ff */
[----:B------:R-:W-:Y:S02]  /*206b0*/  F2FP.F16.E4M3.UNPACK_B R4, R7 ;  /* 0x00000007ff04723e */ /* 0x000fe400020006ff */
[----:B------:R-:W-:-:S03]  /*206c0*/  F2FP.F16.E4M3.UNPACK_B R5, R28 ;  /* 0x0000001cff05723e */ /* 0x000fc600020006ff */
[----:B--2---:R-:W-:-:S15]  /*206d0*/  HMMA.16816.F32 R20, R8, R2, R20 ;  /* 0x000000020814723c */ /* 0x004fde0000001814 */
[----:B------:R-:W-:-:S08]  /*206e0*/  NOP ;  /* 0x0000000000007918 */ /* 0x000fd00000000000 */
[----:B------:R0:W-:Y:S04]  /*206f0*/  STL.64 [R1+0x20], R20 ;  /* 0x0000201401007387 */ /* 0x0001e80000100a00 */
[----:B------:R1:W-:Y:S01]  /*20700*/  STL.64 [R1+0x28], R22 ;  /* 0x0000281601007387 */ /* 0x0003e20000100a00 */
[----:B------:R-:W-:Y:S02]  /*20710*/  F2FP.F16.E4M3.UNPACK_B R2, R29 ;  /* 0x0000001dff02723e */ /* 0x000fe400020006ff */
[----:B------:R-:W-:Y:S01]  /*20720*/  F2FP.F16.E4M3.UNPACK_B R3, R0 ;  /* 0x00000000ff03723e */ /* 0x000fe200020006ff */
[C---:B------:R-:W-:Y:S01]  /*20730*/  HMMA.16816.F32 R4, R8.reuse, R4, R24 ;  /* 0x000000040804723c */ /* 0x040fe20000001818 */
[----:B------:R-:W2:Y:S04]  /*20740*/  LDL R28, [R1+0xd8] ;  /* 0x0000d800011c7983 */ /* 0x000ea80000100800 */
[----:B------:R-:W3:Y:S04]  /*20750*/  LDL R29, [R1+0xdc] ;  /* 0x0000dc00011d7983 */ /* 0x000ee80000100800 */
[----:B0-----:R-:W4:Y:S04]  /*20760*/  LDL R20, [R1+0xb8] ;  /* 0x0000b80001147983 */ /* 0x001f280000100800 */
[----:B------:R-:W5:Y:S04]  /*20770*/  LDL R21, [R1+0xbc] ;  /* 0x0000bc0001157983 */ /* 0x000f680000100800 */
[----:B-1----:R-:W2:Y:S04]  /*20780*/  LDL R22, [R1+0xc8] ;  /* 0x0000c80001167983 */ /* 0x002ea80000100800 */
[----:B------:R-:W3:Y:S01]  /*20790*/  LDL R23, [R1+0xcc] ;  /* 0x0000cc0001177983 */ /* 0x000ee20000100800 */
[----:B------:R-:W-:Y:S03]  /*207a0*/  HMMA.16816.F32 R16, R8, R2, R16 ;  /* 0x000000020810723c */ /* 0x000fe60000001810 */
[----:B------:R-:W3:Y:S04]  /*207b0*/  LDL.LU R0, [R1+0x3e4] ;  /* 0x0003e40001007983 */ /* 0x000ee80000300800 */
[----:B------:R-:W-:Y:S04]  /*207c0*/  STL.64 [R1+0x1048], R6 ;  /* 0x0010480601007387 */ /* 0x000fe80000100a00 */
[----:B------:R0:W-:Y:S04]  /*207d0*/  STL.64 [R1+0x1040], R4 ;  /* 0x0010400401007387 */ /* 0x0001e80000100a00 */
[----:B0-----:R-:W3:Y:S04]  /*207e0*/  LDL.LU R4, [R1+0x3f8] ;  /* 0x0003f80001047983 */ /* 0x001ee80000300800 */
[----:B------:R-:W3:Y:S04]  /*207f0*/  LDL.LU R5, [R1+0x3f4] ;  /* 0x0003f40001057983 */ /* 0x000ee80000300800 */
[----:B------:R-:W3:Y:S04]  /*20800*/  LDL.LU R26, [R1+0x414] ;  /* 0x00041400011a7983 */ /* 0x000ee80000300800 */
[----:B------:R-:W3:Y:S04]  /*20810*/  LDL.LU R27, [R1+0x410] ;  /* 0x00041000011b7983 */ /* 0x000ee80000300800 */
[----:B------:R-:W-:Y:S04]  /*20820*/  STL.64 [R1+0x1058], R18 ;  /* 0x0010581201007387 */ /* 0x000fe80000100a00 */
[----:B------:R0:W-:Y:S04]  /*20830*/  STL.64 [R1+0x1050], R16 ;  /* 0x0010501001007387 */ /* 0x0001e80000100a00 */
[----:B0-----:R-:W3:Y:S04]  /*20840*/  LDL.LU R16, [R1] ;  /* 0x0000000001107983 */ /* 0x001ee80000300800 */
[----:B------:R-:W3:Y:S04]  /*20850*/  LDL.LU R17, [R1+0x4] ;  /* 0x0000040001117983 */ /* 0x000ee80000300800 */
[----:B------:R-:W3:Y:S04]  /*20860*/  LDL.LU R18, [R1+0x8] ;  /* 0x0000080001127983 */ /* 0x000ee80000300800 */
[----:B------:R-:W3:Y:S01]  /*20870*/  LDL.LU R19, [R1+0xc] ;  /* 0x00000c0001137983 */ /* 0x000ee20000300800 */
[----:B----4-:R-:W-:-:S02]  /*20880*/  F2FP.F16.E4M3.UNPACK_B R20, R20 ;  /* 0x00000014ff14723e */ /* 0x010fc400020006ff */
[----:B-----5:R-:W-:Y:S02]  /*20890*/  F2FP.F16.E4M3.UNPACK_B R21, R21 ;  /* 0x00000015ff15723e */ /* 0x020fe400020006ff */
[----:B--2---:R-:W-:Y:S02]  /*208a0*/  F2FP.F16.E4M3.UNPACK_B R2, R22 ;  /* 0x00000016ff02723e */ /* 0x004fe400020006ff */
[----:B---3--:R-:W-:-:S03]  /*208b0*/  F2FP.F16.E4M3.UNPACK_B R3, R23 ;  /* 0x00000017ff03723e */ /* 0x008fc600020006ff */
[----:B------:R-:W-:Y:S01]  /*208c0*/  HMMA.16816.F32 R12, R8, R20, R12 ;  /* 0x00000014080c723c */ /* 0x000fe2000000180c */
[----:B------:R-:W2:Y:S04]  /*208d0*/  LDL.LU R20, [R1+0x10] ;  /* 0x0000100001147983 */ /* 0x000ea80000300800 */
[----:B------:R-:W2:Y:S04]  /*208e0*/  LDL.LU R21, [R1+0x14] ;  /* 0x0000140001157983 */ /* 0x000ea80000300800 */
[----:B------:R-:W2:Y:S04]  /*208f0*/  LDL.LU R22, [R1+0x18] ;  /* 0x0000180001167983 */ /* 0x000ea80000300800 */
[----:B------:R-:W2:Y:S01]  /*20900*/  LDL.LU R23, [R1+0x1c] ;  /* 0x00001c0001177983 */ /* 0x000ea20000300800 */
[----:B------:R-:W-:-:S02]  /*20910*/  F2FP.F16.E4M3.UNPACK_B R24, R28 ;  /* 0x0000001cff18723e */ /* 0x000fc400020006ff */
[----:B------:R-:W-:-:S07]  /*20920*/  F2FP.F16.E4M3.UNPACK_B R25, R29 ;  /* 0x0000001dff19723e */ /* 0x000fce00020006ff */
[----:B------:R0:W-:Y:S04]  /*20930*/  STL.64 [R1+0x1028], R14 ;  /* 0x0010280e01007387 */ /* 0x0001e80000100a00 */
[----:B0-----:R-:W3:Y:S04]  /*20940*/  LDL.LU R14, [R1+0x408] ;  /* 0x00040800010e7983 */ /* 0x001ee80000300800 */
[----:B------:R-:W3:Y:S04]  /*20950*/  LDL.LU R15, [R1+0x400] ;  /* 0x00040000010f7983 */ /* 0x000ee80000300800 */
[----:B------:R0:W-:Y:S04]  /*20960*/  STL.64 [R1+0x1020], R12 ;  /* 0x0010200c01007387 */ /* 0x0001e80000100a00 */
[----:B0-----:R-:W4:Y:S04]  /*20970*/  LDL.LU R13, [R1+0x3e8] ;  /* 0x0003e800010d7983 */ /* 0x001f280000300800 */
[----:B------:R-:W5:Y:S04]  /*20980*/  LDL.LU R28, [R1+0x68] ;  /* 0x00006800011c7983 */ /* 0x000f680000300800 */
[----:B------:R-:W5:Y:S04]  /*20990*/  LDL.LU R29, [R1+0x6c] ;  /* 0x00006c00011d7983 */ /* 0x000f680000300800 */
[----:B------:R-:W5:Y:S04]  /*209a0*/  LDL.LU R6, [R1+0x78] ;  /* 0x0000780001067983 */ /* 0x000f680000300800 */
[----:B------:R-:W5:Y:S01]  /*209b0*/  LDL.LU R7, [R1+0x7c] ;  /* 0x00007c0001077983 */ /* 0x000f620000300800 */
[----:B--2---:R-:W-:Y:S07]  /*209c0*/  HMMA.16816.F32 R20, R8, R2, R20 ;  /* 0x000000020814723c */ /* 0x004fee0000001814 */
[----:B------:R-:W-:-:S02]  /*209d0*/  IMAD R3, R5, 0x100, R4 ;  /* 0x0000010005037824 */ /* 0x000fc400078e0204 */
[----:B------:R-:W-:Y:S02]  /*209e0*/  IMAD R4, R27, 0x100, R26 ;  /* 0x000001001b047824 */ /* 0x000fe400078e021a */
[----:B------:R-:W-:-:S12]  /*209f0*/  HMMA.16816.F32 R24, R8, R24, R16 ;  /* 0x000000180818723c */ /* 0x000fd80000001810 */
[----:B------:R0:W-:Y:S04]  /*20a00*/  STL [R1+0x1004], R20 ;  /* 0x0010041401007387 */ /* 0x0001e80000100800 */
[----:B------:R1:W-:Y:S04]  /*20a10*/  STL [R1+0x1000], R21 ;  /* 0x0010001501007387 */ /* 0x0003e80000100800 */
[----:B------:R2:W-:Y:S04]  /*20a20*/  STL [R1+0xffc], R22 ;  /* 0x000ffc1601007387 */ /* 0x0005e80000100800 */
[----:B------:R3:W-:Y:S04]  /*20a30*/  STL [R1+0xff8], R23 ;  /* 0x000ff81701007387 */ /* 0x0007e80000100800 */
[----:B0-----:R-:W5:Y:S04]  /*20a40*/  LDL.LU R20, [R1+0x40] ;  /* 0x0000400001147983 */ /* 0x001f680000300800 */
[----:B-1----:R-:W5:Y:S04]  /*20a50*/  LDL.LU R21, [R1+0x44] ;  /* 0x0000440001157983 */ /* 0x002f680000300800 */
[----:B--2---:R-:W2:Y:S04]  /*20a60*/  LDL.LU R22, [R1+0x48] ;  /* 0x0000480001167983 */ /* 0x004ea80000300800 */
[----:B---3--:R-:W2:Y:S04]  /*20a70*/  LDL.LU R23, [R1+0x4c] ;  /* 0x00004c0001177983 */ /* 0x008ea80000300800 */
[----:B------:R-:W3:Y:S04]  /*20a80*/  LDL.LU R16, [R1+0x30] ;  /* 0x0000300001107983 */ /* 0x000ee80000300800 */
[----:B------:R-:W3:Y:S04]  /*20a90*/  LDL.LU R17, [R1+0x34] ;  /* 0x0000340001117983 */ /* 0x000ee80000300800 */
[----:B------:R-:W2:Y:S04]  /*20aa0*/  LDL.LU R18, [R1+0x38] ;  /* 0x0000380001127983 */ /* 0x000ea80000300800 */
[----:B------:R-:W2:Y:S01]  /*20ab0*/  LDL.LU R19, [R1+0x3c] ;  /* 0x00003c0001137983 */ /* 0x000ea20000300800 */
[----:B------:R-:W0:Y:S01]  /*20ac0*/  S2R R5, SR_TID.X ;  /* 0x0000000000057919 */ /* 0x000e220000002100 */
[----:B----4-:R-:W-:-:S05]  /*20ad0*/  IMAD R0, R0, 0x100, R13 ;  /* 0x0000010000007824 */ /* 0x010fca00078e020d */
[----:B------:R-:W-:Y:S01]  /*20ae0*/  F2FP.F16.E4M3.UNPACK_B R8, R0 ;  /* 0x00000000ff08723e */ /* 0x000fe200020006ff */
[C---:B0-----:R-:W-:Y:S02]  /*20af0*/  IMAD.SHL.U32 R12, R5.reuse, 0x2, RZ ;  /* 0x00000002050c7824 */ /* 0x041fe400078e00ff */
[C---:B------:R-:W-:Y:S01]  /*20b00*/  IMAD.SHL.U32 R13, R5.reuse, 0x20, RZ ;  /* 0x00000020050d7824 */ /* 0x040fe200078e00ff */
[----:B------:R-:W-:-:S05]  /*20b10*/  LOP3.LUT R5, R5, 0x7, RZ, 0xc0, !PT ;  /* 0x0000000705057812 */ /* 0x000fca00078ec0ff */
[----:B------:R-:W-:-:S05]  /*20b20*/  IMAD R5, R5, 0x90, RZ ;  /* 0x0000009005057824 */ /* 0x000fca00078e02ff */
[----:B------:R-:W-:-:S04]  /*20b30*/  LOP3.LUT R5, R5, 0x30, R12, 0x78, !PT ;  /* 0x0000003005057812 */ /* 0x000fc800078e780c */
[----:B------:R-:W-:-:S04]  /*20b40*/  LOP3.LUT R5, R5, 0x400, R13, 0xf8, !PT ;  /* 0x0000040005057812 */ /* 0x000fc800078ef80d */
[----:B------:R-:W-:Y:S01]  /*20b50*/  LOP3.LUT R0, R5, 0x40, RZ, 0x3c, !PT ;  /* 0x0000004005007812 */ /* 0x000fe200078e3cff */
[----:B------:R-:W-:Y:S01]  /*20b60*/  IMAD R2, R15, 0x100, R14 ;  /* 0x000001000f027824 */ /* 0x000fe200078e020e */
[----:B-----5:R-:W-:Y:S02]  /*20b70*/  F2FP.F16.E4M3.UNPACK_B R28, R28.H1 ;  /* 0x0000001cff1c723e */ /* 0x020fe400030006ff */
[----:B------:R-:W-:Y:S02]  /*20b80*/  F2FP.F16.E4M3.UNPACK_B R29, R29.H1 ;  /* 0x0000001dff1d723e */ /* 0x000fe400030006ff */
[----:B------:R-:W-:Y:S02]  /*20b90*/  F2FP.F16.E4M3.UNPACK_B R9, R3 ;  /* 0x00000003ff09723e */ /* 0x000fe400020006ff */
[----:B------:R-:W-:Y:S02]  /*20ba0*/  F2FP.F16.E4M3.UNPACK_B R11, R4 ;  /* 0x00000004ff0b723e */ /* 0x000fe400020006ff */
[----:B------:R-:W-:-:S02]  /*20bb0*/  F2FP.F16.E4M3.UNPACK_B R10, R2 ;  /* 0x00000002ff0a723e */ /* 0x000fc400020006ff */
[----:B------:R-:W-:Y:S02]  /*20bc0*/  F2FP.F16.E4M3.UNPACK_B R2, R6.H1 ;  /* 0x00000006ff02723e */ /* 0x000fe400030006ff */
[----:B------:R-:W-:Y:S01]  /*20bd0*/  F2FP.F16.E4M3.UNPACK_B R3, R7.H1 ;  /* 0x00000007ff03723e */ /* 0x000fe200030006ff */
[----:B--2---:R-:W-:Y:S04]  /*20be0*/  STL.64 [R1+0x1068], R18 ;  /* 0x0010681201007387 */ /* 0x004fe80000100a00 */
[----:B---3--:R-:W-:Y:S04]  /*20bf0*/  STL.64 [R1+0x1060], R16 ;  /* 0x0010601001007387 */ /* 0x008fe80000100a00 */
[----:B------:R-:W0:Y:S04]  /*20c00*/  LDSM.16.M88.4 R16, [R0+UR5] ;  /* 0x000000050010783b */ /* 0x000e280008000200 */
[----:B------:R-:W2:Y:S04]  /*20c10*/  LDL.LU R14, [R1+0x88] ;  /* 0x00008800010e7983 */ /* 0x000ea80000300800 */
[----:B------:R-:W3:Y:S04]  /*20c20*/  LDL.LU R15, [R1+0x8c] ;  /* 0x00008c00010f7983 */ /* 0x000ee80000300800 */
[----:B------:R-:W-:Y:S04]  /*20c30*/  STL [R1+0xff4], R24 ;  /* 0x000ff41801007387 */ /* 0x000fe80000100800 */
[----:B------:R-:W-:Y:S04]  /*20c40*/  STL [R1+0xff0], R25 ;  /* 0x000ff01901007387 */ /* 0x000fe80000100800 */
[----:B------:R-:W-:Y:S04]  /*20c50*/  STL [R1+0xfec], R26 ;  /* 0x000fec1a01007387 */ /* 0x000fe80000100800 */
[----:B------:R1:W-:Y:S04]  /*20c60*/  STL [R1+0xfe8], R27 ;  /* 0x000fe81b01007387 */ /* 0x0003e80000100800 */
[----:B-1----:R-:W4:Y:S04]  /*20c70*/  LDL.LU R27, [R1+0x9c] ;  /* 0x00009c00011b7983 */ /* 0x002f280000300800 */
[----:B------:R-:W5:Y:S04]  /*20c80*/  LDL.LU R4, [R1+0x20] ;  /* 0x0000200001047983 */ /* 0x000f680000300800 */
[----:B0-----:R-:W-:Y:S04]  /*20c90*/  STL.64 [R1+0xe0], R16 ;  /* 0x0000e01001007387 */ /* 0x001fe80000100a00 */
[----:B------:R0:W-:Y:S04]  /*20ca0*/  STL.64 [R1+0xe8], R18 ;  /* 0x0000e81201007387 */ /* 0x0001e80000100a00 */
[----:B------:R-:W5:Y:S04]  /*20cb0*/  LDL.LU R5, [R1+0x24] ;  /* 0x0000240001057983 */ /* 0x000f680000300800 */
[----:B------:R-:W5:Y:S04]  /*20cc0*/  LDL.LU R6, [R1+0x28] ;  /* 0x0000280001067983 */ /* 0x000f680000300800 */
[----:B------:R-:W5:Y:S01]  /*20cd0*/  LDL.LU R7, [R1+0x2c] ;  /* 0x00002c0001077983 */ /* 0x000f620000300800 */
[----:B0-----:R-:W-:-:S15]  /*20ce0*/  HMMA.16816.F32 R16, R8, R28, R20 ;  /* 0x0000001c0810723c */ /* 0x001fde0000001814 */
[----:B------:R-:W-:-:S08]  /*20cf0*/  NOP ;  /* 0x0000000000007918 */ /* 0x000fd00000000000 */
[----:B------:R0:W-:Y:S01]  /*20d00*/  STL [R1+0x48], R18 ;  /* 0x0000481201007387 */ /* 0x0001e20000100800 */
[----:B------:R-:W-:Y:S02]  /*20d10*/  IMAD.MOV.U32 R24, RZ, RZ, R19 ;  /* 0x000000ffff187224 */ /* 0x000fe400078e0013 */
[----:B------:R-:W-:Y:S02]  /*20d20*/  IMAD.MOV.U32 R22, RZ, RZ, R16 ;  /* 0x000000ffff167224 */ /* 0x000fe400078e0010 */
[----:B------:R-:W-:Y:S01]  /*20d30*/  IMAD.MOV.U32 R23, RZ, RZ, R17 ;  /* 0x000000ffff177224 */ /* 0x000fe200078e0011 */
[----:B0-----:R-:W4:Y:S04]  /*20d40*/  LDL.LU.64 R18, [R1+0x1068] ;  /* 0x0010680001127983 */ /* 0x001f280000300a00 */
[----:B------:R-:W4:Y:S04]  /*20d50*/  LDL.LU.64 R16, [R1+0x1060] ;  /* 0x0010600001107983 */ /* 0x000f280000300a00 */
[----:B------:R-:W5:Y:S04]  /*20d60*/  LDL.LU R26, [R1+0xa8] ;  /* 0x0000a800011a7983 */ /* 0x000f680000300800 */
[----:B------:R-:W5:Y:S04]  /*20d70*/  LDL.LU R25, [R1+0xac] ;  /* 0x0000ac0001197983 */ /* 0x000f680000300800 */
[----:B------:R0:W-:Y:S04]  /*20d80*/  STL [R1+0x1010], R22 ;  /* 0x0010101601007387 */ /* 0x0001e80000100800 */
[----:B0-----:R-:W5:Y:S04]  /*20d90*/  LDL.LU R22, [R1+0x98] ;  /* 0x0000980001167983 */ /* 0x001f680000300800 */
[----:B------:R-:W-:Y:S04]  /*20da0*/  STL [R1+0x100c], R23 ;  /* 0x00100c1701007387 */ /* 0x000fe80000100800 */
[----:B------:R-:W-:Y:S01]  /*20db0*/  STL [R1+0x1008], R24 ;  /* 0x0010081801007387 */ /* 0x000fe20000100800 */
[----:B--2---:R-:W-:-:S02]  /*20dc0*/  F2FP.F16.E4M3.UNPACK_B R28, R14.H1 ;  /* 0x0000000eff1c723e */ /* 0x004fc400030006ff */
[----:B---3--:R-:W-:Y:S02]  /*20dd0*/  F2FP.F16.E4M3.UNPACK_B R29, R15.H1 ;  /* 0x0000000fff1d723e */ /* 0x008fe400030006ff */
[----:B------:R-:W0:Y:S04]  /*20de0*/  LDSM.16.M88.4 R12, [R0+UR5+0x800] ;  /* 0x00080005000c783b */ /* 0x000e280008000200 */
[----:B0-----:R-:W-:Y:S04]  /*20df0*/  STL.64 [R1+0x100], R12 ;  /* 0x0001000c01007387 */ /* 0x001fe80000100a00 */
[----:B------:R4:W-:Y:S02]  /*20e00*/  STL.64 [R1+0x108], R14 ;  /* 0x0001080e01007387 */ /* 0x0009e40000100a00 */
[----:B----4-:R-:W-:Y:S02]  /*20e10*/  HMMA.16816.F32 R12, R8, R2, R16 ;  /* 0x00000002080c723c */ /* 0x010fe40000001810 */
[----:B------:R-:W0:-:S15]  /*20e20*/  LDSM.16.M88.4 R16, [R0+UR5+0x1000] ;  /* 0x001000050010783b */ /* 0x000e1e0008000200 */
[----:B------:R-:W-:-:S07]  /*20e30*/  NOP ;  /* 0x0000000000007918 */ /* 0x000fce0000000000 */
[----:B------:R-:W-:Y:S02]  /*20e40*/  IMAD.MOV.U32 R23, RZ, RZ, R12 ;  /* 0x000000ffff177224 */ /* 0x000fe400078e000c */
[----:B------:R-:W-:Y:S01]  /*20e50*/  IMAD.MOV.U32 R24, RZ, RZ, R13 ;  /* 0x000000ffff187224 */ /* 0x000fe200078e000d */
[----:B------:R-:W2:Y:S01]  /*20e60*/  LDL.LU R12, [R1+0x4a4] ;  /* 0x0004a400010c7983 */ /* 0x000ea20000300800 */
[----:B------:R-:W-:-:S03]  /*20e70*/  IMAD.MOV.U32 R20, RZ, RZ, R14 ;  /* 0x000000ffff147224 */ /* 0x000fc600078e000e */
[----:B------:R-:W2:Y:S01]  /*20e80*/  LDL.LU R13, [R1+0x4a0] ;  /* 0x0004a000010d7983 */ /* 0x000ea20000300800 */
[----:B------:R-:W-:-:S03]  /*20e90*/  IMAD.MOV.U32 R21, RZ, RZ, R15 ;  /* 0x000000ffff157224 */ /* 0x000fc600078e000f */
[----:B------:R-:W3:Y:S04]  /*20ea0*/  LDL.LU R14, [R1+0xc8] ;  /* 0x0000c800010e7983 */ /* 0x000ee80000300800 */
[----:B------:R-:W3:Y:S01]  /*20eb0*/  LDL.LU R15, [R1+0xcc] ;  /* 0x0000cc00010f7983 */ /* 0x000ee20000300800 */
[----:B-----5:R-:W-:Y:S01]  /*20ec0*/  HMMA.16816.F32 R4, R8, R28, R4 ;  /* 0x0000001c0804723c */ /* 0x020fe20000001804 */
[----:B------:R-:W-:-:S15]  /*20ed0*/  F2FP.F16.E4M3.UNPACK_B R2, R22.H1 ;  /* 0x00000016ff02723e */ /* 0x000fde00030006ff */
[----:B------:R-:W-:-:S08]  /*20ee0*/  NOP ;  /* 0x0000000000007918 */ /* 0x000fd00000000000 */
[----:B------:R-:W-:Y:S01]  /*20ef0*/  IMAD.MOV.U32 R22, RZ, RZ, R7 ;  /* 0x000000ffff167224 */ /* 0x000fe200078e0007 */
[----:B---3--:R1:W-:Y:S04]  /*20f00*/  STL.64 [R1+0x1038], R14 ;  /* 0x0010380e01007387 */ /* 0x0083e80000100a00 */
[----:B-1----:R-:W3:Y:S04]  /*20f10*/  LDL.LU R14, [R1+0xb8] ;  /* 0x0000b800010e7983 */ /* 0x002ee80000300800 */
[----:B------:R-:W4:Y:S04]  /*20f20*/  LDL.LU R15, [R1+0xbc] ;  /* 0x0000bc00010f7983 */ /* 0x000f280000300800 */
[----:B--2---:R-:W-:Y:S04]  /*20f30*/  STL.64 [R1+0x1030], R12 ;  /* 0x0010300c01007387 */ /* 0x004fe80000100a00 */
[----:B------:R1:W-:Y:S04]  /*20f40*/  STL [R1+0x1018], R20 ;  /* 0x0010181401007387 */ /* 0x0003e80000100800 */
[----:B------:R2:W-:Y:S04]  /*20f50*/  STL [R1+0x1014], R21 ;  /* 0x0010141501007387 */ /* 0x0005e80000100800 */
[----:B0-----:R-:W-:Y:S04]  /*20f60*/  STL.64 [R1+0xf0], R16 ;  /* 0x0000f01001007387 */ /* 0x001fe80000100a00 */
[----:B------:R0:W-:Y:S01]  /*20f70*/  STL.64 [R1+0xf8], R18 ;  /* 0x0000f81201007387 */ /* 0x0001e20000100a00 */
[----:B-1----:R-:W-:-:S02]  /*20f80*/  IMAD.MOV.U32 R20, RZ, RZ, R4 ;  /* 0x000000ffff147224 */ /* 0x002fc400078e0004 */
[----:B--2---:R-:W-:Y:S01]  /*20f90*/  IMAD.MOV.U32 R21, RZ, RZ, R5 ;  /* 0x000000ffff157224 */ /* 0x004fe200078e0005 */
[----:B0-----:R-:W2:Y:S04]  /*20fa0*/  LDL.LU.64 R18, [R1+0x1058] ;  /* 0x0010580001127983 */ /* 0x001ea80000300a00 */
[----:B------:R-:W2:Y:S04]  /*20fb0*/  LDL.LU.64 R16, [R1+0x1050] ;  /* 0x0010500001107983 */ /* 0x000ea80000300a00 */
[----:B------:R-:W-:Y:S04]  /*20fc0*/  STL [R1+0x18], R6 ;  /* 0x0000180601007387 */ /* 0x000fe80000100800 */
[----:B------:R-:W0:Y:S04]  /*20fd0*/  LDSM.16.M88.4 R4, [R0+UR5+0x1800] ;  /* 0x001800050004783b */ /* 0x000e280008000200 */
[----:B0-----:R-:W-:Y:S04]  /*20fe0*/  STL.64 [R1+0x90], R4 ;  /* 0x0000900401007387 */ /* 0x001fe80000100a00 */
[----:B------:R0:W-:Y:S04]  /*20ff0*/  STL.64 [R1+0x98], R6 ;  /* 0x0000980601007387 */ /* 0x0001e80000100a00 */
[----:B0-----:R-:W5:Y:S04]  /*21000*/  LDL.LU.64 R6, [R1+0x1048] ;  /* 0x0010480001067983 */ /* 0x001f680000300a00 */
[----:B------:R-:W5:Y:S01]  /*21010*/  LDL.LU.64 R4, [R1+0x1040] ;  /* 0x0010400001047983 */ /* 0x000f620000300a00 */
[----:B------:R-:W-:-:S02]  /*21020*/  F2FP.F16.E4M3.UNPACK_B R3, R27.H1 ;  /* 0x0000001bff03723e */ /* 0x000fc400030006ff */
[----:B------:R-:W-:Y:S02]  /*21030*/  F2FP.F16.E4M3.UNPACK_B R28, R26.H1 ;  /* 0x0000001aff1c723e */ /* 0x000fe400030006ff */
[----:B------:R-:W-:-:S03]  /*21040*/  F2FP.F16.E4M3.UNPACK_B R29, R25.H1 ;  /* 0x00000019ff1d723e */ /* 0x000fc600030006ff */
[----:B-----5:R-:W-:-:S15]  /*21050*/  HMMA.16816.F32 R4, R8, R2, R4 ;  /* 0x000000020804723c */ /* 0x020fde0000001804 */
[----:B------:R-:W-:-:S08]  /*21060*/  NOP ;  /* 0x0000000000007918 */ /* 0x000fd00000000000 */
[----:B------:R-:W-:Y:S01]  /*21070*/  STL [R1+0xc], R7 ;  /* 0x00000c0701007387 */ /* 0x000fe20000100800 */
[----:B------:R-:W-:Y:S02]  /*21080*/  IMAD.MOV.U32 R25, RZ, RZ, R4 ;  /* 0x000000ffff197224 */ /* 0x000fe400078e0004 */
[----:B------:R-:W-:Y:S02]  /*21090*/  IMAD.MOV.U32 R26, RZ, RZ, R5 ;  /* 0x000000ffff1a7224 */ /* 0x000fe400078e0005 */
[----:B------:R-:W-:Y:S02]  /*210a0*/  IMAD.MOV.U32 R27, RZ, RZ, R6 ;  /* 0x000000ffff1b7224 */ /* 0x000fe400078e0006 */
[----:B------:R-:W0:Y:S01]  /*210b0*/  LDSM.16.M88.4 R4, [R0+UR5+0x2000] ;  /* 0x002000050004783b */ /* 0x000e220008000200 */
[----:B---3--:R-:W-:Y:S02]  /*210c0*/  F2FP.F16.E4M3.UNPACK_B R2, R14.H1 ;  /* 0x0000000eff02723e */ /* 0x008fe400030006ff */
[----:B----4-:R-:W-:-:S02]  /*210d0*/  F2FP.F16.E4M3.UNPACK_B R3, R15.H1 ;  /* 0x0000000fff03723e */ /* 0x010fc400030006ff */
[----:B------:R-:W1:Y:S04]  /*210e0*/  LDSM.16.M88.4 R12, [R0+UR5+0x2800] ;  /* 0x00280005000c783b */ /* 0x000e680008000200 */
[----:B0-----:R-:W-:Y:S04]  /*210f0*/  STL.64 [R1+0x80], R4 ;  /* 0x0000800401007387 */ /* 0x001fe80000100a00 */
[----:B------:R2:W-:Y:S02]  /*21100*/  STL.64 [R1+0x88], R6 ;  /* 0x0000880601007387 */ /* 0x0005e40000100a00 */
[----:B--2---:R-:W-:Y:S02]  /*21110*/  HMMA.16816.F32 R4, R8, R28, R16 ;  /* 0x0000001c0804723c */ /* 0x004fe40000001810 */
[----:B------:R-:W2:Y:S04]  /*21120*/  LDL.LU R18, [R1+0x4b0] ;  /* 0x0004b00001127983 */ /* 0x000ea80000300800 */
[----:B------:R-:W3:Y:S04]  /*21130*/  LDL.LU R19, [R1+0x4a8] ;  /* 0x0004a80001137983 */ /* 0x000ee80000300800 */
[----:B------:R-:W4:-:S13]  /*21140*/  LDL.LU R28, [R1+0x4b8] ;  /* 0x0004b800011c7983 */ /* 0x000f1a0000300800 */
[----:B------:R0:W-:Y:S04]  /*21150*/  STL.64 [R1+0xfc0], R6 ;  /* 0x000fc00601007387 */ /* 0x0001e80000100a00 */
[----:B0-----:R-:W5:Y:S04]  /*21160*/  LDL.LU R6, [R1+0xd8] ;  /* 0x0000d80001067983 */ /* 0x001f680000300800 */
[----:B------:R-:W2:Y:S04]  /*21170*/  LDL.LU R7, [R1+0xdc] ;  /* 0x0000dc0001077983 */ /* 0x000ea80000300800 */
[----:B------:R0:W-:Y:S04]  /*21180*/  STL.64 [R1+0xfb8], R4 ;  /* 0x000fb80401007387 */ /* 0x0001e80000100a00 */
[----:B0-----:R-:W3:Y:S04]  /*21190*/  LDL.LU R4, [R1+0x4ac] ;  /* 0x0004ac0001047983 */ /* 0x001ee80000300800 */
[----:B------:R-:W4:Y:S04]  /*211a0*/  LDL.LU R5, [R1+0x4bc] ;  /* 0x0004bc0001057983 */ /* 0x000f280000300800 */
[----:B-1----:R-:W-:Y:S04]  /*211b0*/  STL.64 [R1+0x70], R12 ;  /* 0x0000700c01007387 */ /* 0x002fe80000100a00 */
[----:B------:R0:W-:Y:S04]  /*211c0*/  STL.64 [R1+0x78], R14 ;  /* 0x0000780e01007387 */ /* 0x0001e80000100a00 */
[----:B0-----:R-:W5:Y:S04]  /*211d0*/  LDL.LU.64 R14, [R1+0x1038] ;  /* 0x00103800010e7983 */ /* 0x001f680000300a00 */
[----:B------:R-:W2:Y:S01]  /*211e0*/  LDL.LU.64 R12, [R1+0x1030] ;  /* 0x00103000010c7983 */ /* 0x000ea20000300a00 */
[----:B-----5:R-:W-:Y:S01]  /*211f0*/  F2FP.F16.E4M3.UNPACK_B R16, R14.H1 ;  /* 0x0000000eff10723e */ /* 0x020fe200030006ff */
[----:B--2---:R-:W-:Y:S01]  /*21200*/  IMAD R29, R13, 0x100, R12 ;  /* 0x000001000d1d7824 */ /* 0x004fe200078e020c */
[----:B------:R-:W-:-:S02]  /*21210*/  F2FP.F16.E4M3.UNPACK_B R17, R15.H1 ;  /* 0x0000000fff11723e */ /* 0x000fc400030006ff */
[----:B------:R-:W0:Y:S04]  /*21220*/  LDSM.16.M88.4 R12, [R0+UR5+0x3000] ;  /* 0x00300005000c783b */ /* 0x000e280008000200 */
[----:B0-----:R-:W-:Y:S04]  /*21230*/  STL.64 [R1+0x60], R12 ;  /* 0x0000600c01007387 */ /* 0x001fe80000100a00 */
[----:B------:R0:W-:Y:S04]  /*21240*/  STL.64 [R1+0x68], R14 ;  /* 0x0000680e01007387 */ /* 0x0001e80000100a00 */
[----:B0-----:R-:W2:Y:S04]  /*21250*/  LDL.LU.64 R14, [R1+0x1028] ;  /* 0x00102800010e7983 */ /* 0x001ea80000300a00 */
[----:B------:R-:W2:Y:S01]  /*21260*/  LDL.LU.64 R12, [R1+0x1020] ;  /* 0x00102000010c7983 */ /* 0x000ea20000300a00 */
[----:B---3--:R-:W-:-:S02]  /*21270*/  IMAD R19, R19, 0x100, R4 ;  /* 0x0000010013137824 */ /* 0x008fc400078e0204 */
[----:B----4-:R-:W-:Y:S02]  /*21280*/  IMAD R28, R28, 0x100, R5 ;  /* 0x000001001c1c7824 */ /* 0x010fe400078e0205 */
[----:B------:R-:W-:Y:S02]  /*21290*/  IMAD.MOV.U32 R4, RZ, RZ, R20 ;  /* 0x000000ffff047224 */ /* 0x000fe400078e0014 */
[----:B------:R-:W-:Y:S01]  /*212a0*/  IMAD.MOV.U32 R5, RZ, RZ, R21 ;  /* 0x000000ffff057224 */ /* 0x000fe200078e0015 */
[----:B--2---:R-:W-:Y:S01]  /*212b0*/  HMMA.16816.F32 R12, R8, R2, R12 ;  /* 0x00000002080c723c */ /* 0x004fe2000000180c */
[----:B------:R-:W2:Y:S06]  /*212c0*/  LDL.LU R3, [R1+0x4b4] ;  /* 0x0004b40001037983 */ /* 0x000eac0000300800 */
[----:B------:R-:W-:-:S15]  /*212d0*/  F2FP.F16.E4M3.UNPACK_B R2, R6.H1 ;  /* 0x00000006ff02723e */ /* 0x000fde00030006ff */
[----:B------:R-:W-:-:S01]  /*212e0*/  NOP ;  /* 0x0000000000007918 */ /* 0x000fc20000000000 */
[----:B------:R0:W-:Y:S04]  /*212f0*/  STL [R1+0xfa4], R12 ;  /* 0x000fa40c01007387 */ /* 0x0001e80000100800 */
[----:B------:R1:W-:Y:S04]  /*21300*/  STL [R1+0xfa0], R13 ;  /* 0x000fa00d01007387 */ /* 0x0003e80000100800 */
[----:B------:R3:W-:Y:S04]  /*21310*/  STL [R1+0xf9c], R14 ;  /* 0x000f9c0e01007387 */ /* 0x0007e80000100800 */
[----:B------:R4:W-:Y:S04]  /*21320*/  STL [R1+0xf98], R15 ;  /* 0x000f980f01007387 */ /* 0x0009e80000100800 */
[----:B------:R-:W3:Y:S04]  /*21330*/  LDL.LU R20, [R1+0x1018] ;  /* 0x0010180001147983 */ /* 0x000ee80000300800 */
[----:B------:R-:W4:Y:S04]  /*21340*/  LDL.LU R21, [R1+0x1014] ;  /* 0x0010140001157983 */ /* 0x000f280000300800 */
[----:B------:R-:W5:Y:S01]  /*21350*/  LDL.LU R6, [R1+0x18] ;  /* 0x0000180001067983 */ /* 0x000f620000300800 */
[----:B0-----:R-:W-:-:S02]  /*21360*/  IMAD.MOV.U32 R12, RZ, RZ, R23 ;  /* 0x000000ffff0c7224 */ /* 0x001fc400078e0017 */
[----:B--2---:R-:W-:Y:S01]  /*21370*/  IMAD R18, R18, 0x100, R3 ;  /* 0x0000010012127824 */ /* 0x004fe200078e0203 */
[----:B------:R-:W-:Y:S01]  /*21380*/  F2FP.F16.E4M3.UNPACK_B R3, R7.H1 ;  /* 0x00000007ff03723e */ /* 0x000fe200030006ff */
[----:B------:R-:W-:Y:S02]  /*21390*/  IMAD.MOV.U32 R7, RZ, RZ, R22 ;  /* 0x000000ffff077224 */ /* 0x000fe400078e0016 */
[----:B------:R-:W2:Y:S04]  /*213a0*/  LDL.LU R22, [R1+0x1010] ;  /* 0x0010100001167983 */ /* 0x000ea80000300800 */
[----:B------:R-:W5:Y:S01]  /*213b0*/  LDL.LU R23, [R1+0x100c] ;  /* 0x00100c0001177983 */ /* 0x000f620000300800 */
[----:B-1----:R-:W-:-:S03]  /*213c0*/  IMAD.MOV.U32 R13, RZ, RZ, R24 ;  /* 0x000000ffff0d7224 */ /* 0x002fc600078e0018 */
[----:B------:R-:W5:Y:S01]  /*213d0*/  LDL.LU R24, [R1+0x1008] ;  /* 0x0010080001187983 */ /* 0x000f620000300800 */
[----:B---3--:R-:W-:Y:S02]  /*213e0*/  IMAD.MOV.U32 R14, RZ, RZ, R20 ;  /* 0x000000ffff0e7224 */ /* 0x008fe400078e0014 */
[----:B----4-:R-:W-:Y:S01]  /*213f0*/  IMAD.MOV.U32 R15, RZ, RZ, R21 ;  /* 0x000000ffff0f7224 */ /* 0x010fe200078e0015 */
[----:B------:R-:W3:Y:S04]  /*21400*/  LDL.LU R20, [R1+0x1004] ;  /* 0x0010040001147983 */ /* 0x000ee80000300800 */
[----:B------:R-:W3:Y:S04]  /*21410*/  LDL.LU R21, [R1+0x1000] ;  /* 0x0010000001157983 */ /* 0x000ee80000300800 */
[----:B------:R-:W-:Y:S04]  /*21420*/  STL.64 [R1+0xfe0], R14 ;  /* 0x000fe00e01007387 */ /* 0x000fe80000100a00 */
[----:B------:R2:W-:Y:S02]  /*21430*/  STL.64 [R1+0xfd8], R12 ;  /* 0x000fd80c01007387 */ /* 0x0005e40000100a00 */
[----:B--2---:R-:W-:-:S02]  /*21440*/  IMAD.MOV.U32 R12, RZ, RZ, R22 ;  /* 0x000000ffff0c7224 */ /* 0x004fc400078e0016 */
[----:B-----5:R-:W-:Y:S01]  /*21450*/  IMAD.MOV.U32 R13, RZ, RZ, R23 ;  /* 0x000000ffff0d7224 */ /* 0x020fe200078e0017 */
[----:B------:R-:W3:Y:S04]  /*21460*/  LDL.LU R22, [R1+0xffc] ;  /* 0x000ffc0001167983 */ /* 0x000ee80000300800 */
[----:B------:R-:W3:Y:S04]  /*21470*/  LDL.LU R23, [R1+0xff8] ;  /* 0x000ff80001177983 */ /* 0x000ee80000300800 */
[----:B------:R-:W2:Y:S01]  /*21480*/  LDL.LU R14, [R1+0x48] ;  /* 0x00004800010e7983 */ /* 0x000ea20000300800 */
[----:B------:R-:W-:-:S03]  /*21490*/  IMAD.MOV.U32 R15, RZ, RZ, R24 ;  /* 0x000000ffff0f7224 */ /* 0x000fc600078e0018 */
[----:B------:R-:W4:Y:S04]  /*214a0*/  LDL.LU R24, [R1+0xff4] ;  /* 0x000ff40001187983 */ /* 0x000f280000300800 */
[----:B------:R0:W-:Y:S04]  /*214b0*/  STL.64 [R1+0xfd0], R6 ;  /* 0x000fd00601007387 */ /* 0x0001e80000100a00 */
[----:B0-----:R-:W5:Y:S04]  /*214c0*/  LDL R6, [R1+0xf0] ;  /* 0x0000f00001067983 */ /* 0x001f680000100800 */
[----:B------:R-:W5:Y:S04]  /*214d0*/  LDL R7, [R1+0xf4] ;  /* 0x0000f40001077983 */ /* 0x000f680000100800 */
[----:B------:R0:W-:Y:S04]  /*214e0*/  STL.64 [R1+0xfc8], R4 ;  /* 0x000fc80401007387 */ /* 0x0001e80000100a00 */
[----:B0-----:R-:W5:Y:S04]  /*214f0*/  LDL R4, [R1+0x100] ;  /* 0x0001000001047983 */ /* 0x001f680000100800 */
[----:B------:R-:W5:Y:S01]  /*21500*/  LDL R5, [R1+0x104] ;  /* 0x0001040001057983 */ /* 0x000f620000100800 */
[----:B---3--:R-:W-:-:S15]  /*21510*/  HMMA.16816.F32 R20, R8, R16, R20 ;  /* 0x000000100814723c */ /* 0x008fde0000001814 */
[----:B------:R-:W-:-:S08]  /*21520*/  NOP ;  /* 0x0000000000007918 */ /* 0x000fd00000000000 */
[----:B------:R-:W-:Y:S04]  /*21530*/  STL [R1+0xf94], R20 ;  /* 0x000f941401007387 */ /* 0x000fe80000100800 */
[----:B------:R-:W-:Y:S04]  /*21540*/  STL [R1+0xf90], R21 ;  /* 0x000f901501007387 */ /* 0x000fe80000100800 */
[----:B------:R-:W-:Y:S04]  /*21550*/  STL [R1+0xf8c], R22 ;  /* 0x000f8c1601007387 */ /* 0x000fe80000100800 */
[----:B------:R-:W-:Y:S04]  /*21560*/  STL [R1+0xf88], R23 ;  /* 0x000f881701007387 */ /* 0x000fe80000100800 */
[----:B------:R-:W0:Y:S01]  /*21570*/  LDSM.16.M88.4 R20, [R0+UR5+0x3800] ;  /* 0x003800050014783b */ /* 0x000e220008000200 */
[----:B------:R-:W-:-:S03]  /*21580*/  F2FP.F16.E4M3.UNPACK_B R16, R29 ;  /* 0x0000001dff10723e */ /* 0x000fc600020006ff */
[----:B------:R-:W3:Y:S04]  /*21590*/  LDL R29, [R1+0xe4] ;  /* 0x0000e400011d7983 */ /* 0x000ee80000100800 */
[----:B0-----:R0:W-:Y:S04]  /*215a0*/  STL.64 [R1+0x50], R20 ;  /* 0x0000501401007387 */ /* 0x0011e80000100a00 */
[----:B------:R1:W-:Y:S01]  /*215b0*/  STL.64 [R1+0x58], R22 ;  /* 0x0000581601007387 */ /* 0x0003e20000100a00 */
[----:B------:R-:W-:Y:S02]  /*215c0*/  IMAD.MOV.U32 R0, RZ, RZ, R23 ;  /* 0x000000ffff007224 */ /* 0x000fe400078e0017 */
[----:B0-----:R-:W-:-:S02]  /*215d0*/  IMAD.MOV.U32 R20, RZ, RZ, R25 ;  /* 0x000000ffff147224 */ /* 0x001fc400078e0019 */
[----:B------:R-:W-:Y:S01]  /*215e0*/  IMAD.MOV.U32 R21, RZ, RZ, R26 ;  /* 0x000000ffff157224 */ /* 0x000fe200078e001a */
[----:B------:R-:W4:Y:S04]  /*215f0*/  LDL.LU R25, [R1+0xff0] ;  /* 0x000ff00001197983 */ /* 0x000f280000300800 */
[----:B------:R-:W4:Y:S01]  /*21600*/  LDL.LU R26, [R1+0xfec] ;  /* 0x000fec00011a7983 */ /* 0x000f220000300800 */
[----:B-1----:R-:W-:-:S03]  /*21610*/  IMAD.MOV.U32 R22, RZ, RZ, R27 ;  /* 0x000000ffff167224 */ /* 0x002fc600078e001b */
[----:B------:R-:W4:Y:S04]  /*21620*/  LDL.LU R27, [R1+0xfe8] ;  /* 0x000fe800011b7983 */ /* 0x000f280000300800 */
[----:B------:R-:W5:Y:S04]  /*21630*/  LDL.LU R23, [R1+0xc] ;  /* 0x00000c0001177983 */ /* 0x000f680000300800 */
[----:B------:R0:W-:Y:S04]  /*21640*/  STL [R1+0xef8], R0 ;  /* 0x000ef80001007387 */ /* 0x0001e80000100800 */
[----:B0-----:R-:W2:Y:S01]  /*21650*/  LDL.LU R0, [R1+0x64] ;  /* 0x0000640001007983 */ /* 0x001ea20000300800 */
[----:B------:R-:W-:-:S02]  /*21660*/  F2FP.F16.E4M3.UNPACK_B R17, R19 ;  /* 0x00000013ff11723e */ /* 0x000fc400020006ff */
[----:B------:R-:W-:Y:S01]  /*21670*/  F2FP.F16.E4M3.UNPACK_B R19, R28 ;  /* 0x0000001cff13723e */ /* 0x000fe200020006ff */
[----:B--2---:R0:W-:Y:S04]  /*21680*/  STL [R1+0xfa8], R0 ;  /* 0x000fa80001007387 */ /* 0x0041e80000100800 */
[----:B------:R-:W2:Y:S01]  /*21690*/  LDL R28, [R1+0xe0] ;  /* 0x0000e000011c7983 */ /* 0x000ea20000100800 */
[----:B------:R-:W-:Y:S02]  /*216a0*/  F2FP.F16.E4M3.UNPACK_B R18, R18 ;  /* 0x00000012ff12723e */ /* 0x000fe400020006ff */
[----:B---3--:R-:W-:Y:S01]  /*216b0*/  F2FP.F16.E4M3.UNPACK_B R29, R29 ;  /* 0x0000001dff1d723e */ /* 0x008fe200020006ff */
[----:B----4-:R-:W-:Y:S01]  /*216c0*/  HMMA.16816.F32 R8, R8, R2, R24 ;  /* 0x000000020808723c */ /* 0x010fe20000001818 */
[----:B------:R-:W3:Y:S04]  /*216d0*/  LDL R26, [R1+0x80] ;  /* 0x00008000011a7983 */ /* 0x000ee80000100800 */
[----:B------:R-:W4:Y:S04]  /*216e0*/  LDL R27, [R1+0x84] ;  /* 0x00008400011b7983 */ /* 0x000f280000100800 */
[----:B0-----:R-:W3:-:S14]  /*216f0*/  LDL R0, [R1+0x94] ;  /* 0x0000940001007983 */ /* 0x001edc0000100800 */
[----:B------:R0:W-:Y:S04]  /*21700*/  STL [R1+0xfb4], R9 ;  /* 0x000fb40901007387 */ /* 0x0001e80000100800 */
[----:B0-----:R-:W4:Y:S04]  /*21710*/  LDL R9, [R1+0x90] ;  /* 0x0000900001097983 */ /* 0x001f280000100800 */
[----:B------:R-:W-:Y:S04]  /*21720*/  STL [R1+0xfb0], R10 ;  /* 0x000fb00a01007387 */ /* 0x000fe80000100800 */
[----:B------:R-:W-:Y:S01]  /*21730*/  STL [R1+0xfac], R11 ;  /* 0x000fac0b01007387 */ /* 0x000fe20000100800 */
[----:B--2---:R-:W-:-:S07]  /*21740*/  F2FP.F16.E4M3.UNPACK_B R28, R28 ;  /* 0x0000001cff1c723e */ /* 0x004fce00020006ff */
[----:B------:R-:W-:-:S15]  /*21750*/  HMMA.16816.F32 R12, R16, R28, R12 ;  /* 0x0000001c100c723c */ /* 0x000fde000000180c */
[----:B------:R-:W-:-:S08]  /*21760*/  NOP ;  /* 0x0000000000007918 */ /* 0x000fd00000000000 */
[----:B------:R-:W-:Y:S04]  /*21770*/  STL.64 [R1+0x40], R12 ;  /* 0x0000400c01007387 */ /* 0x000fe80000100a00 */
[----:B------:R0:W-:Y:S04]  /*21780*/  STL.64 [R1+0x48], R14 ;  /* 0x0000480e01007387 */ /* 0x0001e80000100a00 */
[----:B0-----:R-:W2:Y:S04]  /*21790*/  LDL.LU.64 R14, [R1+0xfe0] ;  /* 0x000fe000010e7983 */ /* 0x001ea80000300a00 */
[----:B------:R-:W2:Y:S01]  /*217a0*/  LDL.LU.64 R12, [R1+0xfd8] ;  /* 0x000fd800010c7983 */ /* 0x000ea20000300a00 */
[----:B-----5:R-:W-:-:S02]  /*217b0*/  F2FP.F16.E4M3.UNPACK_B R2, R4 ;  /* 0x00000004ff02723e */ /* 0x020fc400020006ff */
[----:B------:R-:W-:Y:S02]  /*217c0*/  F2FP.F16.E4M3.UNPACK_B R3, R5 ;  /* 0x00000005ff03723e */ /* 0x000fe400020006ff */
[----:B------:R-:W-:Y:S02]  /*217d0*/  F2FP.F16.E4M3.UNPACK_B R24, R6 ;  /* 0x00000006ff18723e */ /* 0x000fe400020006ff */
[----:B------:R-:W-:-:S03]  /*217e0*/  F2FP.F16.E4M3.UNPACK_B R25, R7 ;  /* 0x00000007ff19723e */ /* 0x000fc600020006ff */
[----:B--2---:R-:W-:-:S15]  /*217f0*/  HMMA.16816.F32 R4, R16, R2, R12 ;  /* 0x000000021004723c */ /* 0x004fde000000180c */
[----:B------:R-:W-:-:S09]  /*21800*/  NOP ;  /* 0x0000000000007918 */ /* 0x000fd20000000000 */
[----:B------:R-:W-:Y:S02]  /*21810*/  IMAD.MOV.U32 R14, RZ, RZ, R6 ;  /* 0x000000ffff0e7224 */ /* 0x000fe400078e0006 */
[----:B------:R-:W-:Y:S02]  /*21820*/  IMAD.MOV.U32 R15, RZ, RZ, R7 ;  /* 0x000000ffff0f7224 */ /* 0x000fe400078e0007 */
[----:B------:R-:W-:Y:S02]  /*21830*/  IMAD.MOV.U32 R12, RZ, RZ, R4 ;  /* 0x000000ffff0c7224 */ /* 0x000fe400078e0004 */
[----:B------:R-:W-:Y:S01]  /*21840*/  IMAD.MOV.U32 R13, RZ, RZ, R5 ;  /* 0x000000ffff0d7224 */ /* 0x000fe200078e0005 */
[----:B------:R-:W2:Y:S04]  /*21850*/  LDL.LU.64 R6, [R1+0xfd0] ;  /* 0x000fd00001067983 */ /* 0x000ea80000300a00 */
[----:B------:R-:W2:Y:S01]  /*21860*/  LDL.LU.64 R4, [R1+0xfc8] ;  /* 0x000fc80001047983 */ /* 0x000ea20000300a00 */
[----:B----4-:R-:W-:-:S02]  /*21870*/  F2FP.F16.E4M3.UNPACK_B R2, R9 ;  /* 0x00000009ff02723e */ /* 0x010fc400020006ff */
[----:B---3--:R-:W-:Y:S02]  /*21880*/  F2FP.F16.E4M3.UNPACK_B R3, R0 ;  /* 0x00000000ff03723e */ /* 0x008fe400020006ff */
[----:B------:R-:W-:Y:S02]  /*21890*/  F2FP.F16.E4M3.UNPACK_B R28, R26 ;  /* 0x0000001aff1c723e */ /* 0x000fe400020006ff */
[----:B------:R-:W-:Y:S01]  /*218a0*/  F2FP.F16.E4M3.UNPACK_B R29, R27 ;  /* 0x0000001bff1d723e */ /* 0x000fe200020006ff */
[C---:B--2---:R-:W-:Y:S06]  /*218b0*/  HMMA.16816.F32 R4, R16.reuse, R24, R4 ;  /* 0x000000181004723c */ /* 0x044fec0000001804 */
[----:B------:R-:W-:-:S15]  /*218c0*/  HMMA.16816.F32 R24, R16, R2, R20 ;  /* 0x000000021018723c */ /* 0x000fde0000001814 */
[----:B------:R-:W-:-:S03]  /*218d0*/  NOP ;  /* 0x0000000000007918 */ /* 0x000fc60000000000 */
[----:B------:R-:W-:Y:S02]  /*218e0*/  IMAD.MOV.U32 R11, RZ, RZ, R6 ;  /* 0x000000ffff0b7224 */ /* 0x000fe400078e0006 */
[----:B------:R-:W-:Y:S02]  /*218f0*/  IMAD.MOV.U32 R0, RZ, RZ, R7 ;  /* 0x000000ffff007224 */ /* 0x000fe400078e0007 */
[----:B------:R-:W-:Y:S02]  /*21900*/  IMAD.MOV.U32 R9, RZ, RZ, R4 ;  /* 0x000000ffff097224 */ /* 0x000fe400078e0004 */
[----:B------:R-:W-:Y:S01]  /*21910*/  IMAD.MOV.U32 R10, RZ, RZ, R5 ;  /* 0x000000ffff0a7224 */ /* 0x000fe200078e0005 */
[----:B------:R-:W2:Y:S04]  /*21920*/  LDL.LU.64 R6, [R1+0xfc0] ;  /* 0x000fc00001067983 */ /* 0x000ea80000300a00 */
[----:B------:R-:W2:Y:S04]  /*21930*/  LDL.LU.64 R4, [R1+0xfb8] ;  /* 0x000fb80001047983 */ /* 0x000ea80000300a00 */
[----:B------:R-:W3:Y:S04]  /*21940*/  LDL R2, [R1+0x70] ;  /* 0x0000700001027983 */ /* 0x000ee80000100800 */
[----:B------:R-:W4:Y:S04]  /*21950*/  LDL R3, [R1+0x74] ;  /* 0x0000740001037983 */ /* 0x000f280000100800 */
[----:B------:R-:W5:Y:S04]  /*21960*/  LDL.LU R20, [R1+0x4c4] ;  /* 0x0004c40001147983 */ /* 0x000f680000300800 */
[----:B------:R-:W5:Y:S04]  /*21970*/  LDL.LU R21, [R1+0x4d4] ;  /* 0x0004d40001157983 */ /* 0x000f680000300800 */
[----:B------:R-:W5:Y:S04]  /*21980*/  LDL.LU R22, [R1+0x4cc] ;  /* 0x0004cc0001167983 */ /* 0x000f680000300800 */
[----:B------:R-:W5:Y:S04]  /*21990*/  LDL.LU R23, [R1+0x4dc] ;  /* 0x0004dc0001177983 */ /* 0x000f680000300800 */
[----:B------:R0:W-:Y:S04]  /*219a0*/  STL.64 [R1+0xf60], R26 ;  /* 0x000f601a01007387 */ /* 0x0001e80000100a00 */
[----:B0-----:R-:W3:Y:S04]  /*219b0*/  LDL R27, [R1+0x60] ;  /* 0x00006000011b7983 */ /* 0x001ee80000100800 */
[----:B------:R0:W-:Y:S01]  /*219c0*/  STL.64 [R1+0xf58], R24 ;  /* 0x000f581801007387 */ /* 0x0001e20000100a00 */
[----:B------:R-:W-:-:S02]  /*219d0*/  IMAD.MOV.U32 R26, RZ, RZ, R11 ;  /* 0x000000ffff1a7224 */ /* 0x000fc400078e000b */
[----:B0-----:R-:W-:Y:S02]  /*219e0*/  IMAD.MOV.U32 R24, RZ, RZ, R9 ;  /* 0x000000ffff187224 */ /* 0x001fe400078e0009 */
[----:B------:R-:W-:Y:S01]  /*219f0*/  IMAD.MOV.U32 R25, RZ, RZ, R10 ;  /* 0x000000ffff197224 */ /* 0x000fe200078e000a */
[----:B--2---:R-:W-:Y:S07]  /*21a00*/  HMMA.16816.F32 R4, R16, R28, R4 ;  /* 0x0000001c1004723c */ /* 0x004fee0000001804 */
[----:B---3--:R-:W-:Y:S01]  /*21a10*/  F2FP.F16.E4M3.UNPACK_B R28, R27 ;  /* 0x0000001bff1c723e */ /* 0x008fe200020006ff */
[----:B------:R-:W-:-:S15]  /*21a20*/  IMAD.MOV.U32 R27, RZ, RZ, R0 ;  /* 0x000000ffff1b7224 */ /* 0x000fde00078e0000 */
[----:B------:R-:W-:Y:S04]  /*21a30*/  STL.64 [R1], R4 ;  /* 0x0000000401007387 */ /* 0x000fe80000100a00 */
[----:B------:R-:W-:Y:S04]  /*21a40*/  STL.64 [R1+0x8], R6 ;  /* 0x0000080601007387 */ /* 0x000fe80000100a00 */
[----:B------:R-:W2:Y:S04]  /*21a50*/  LDL.LU R9, [R1+0xfb4] ;  /* 0x000fb40001097983 */ /* 0x000ea80000300800 */
[----:B------:R-:W2:Y:S04]  /*21a60*/  LDL.LU R10, [R1+0xfb0] ;  /* 0x000fb000010a7983 */ /* 0x000ea80000300800 */
[----:B------:R-:W2:Y:S04]  /*21a70*/  LDL.LU R11, [R1+0xfac] ;  /* 0x000fac00010b7983 */ /* 0x000ea80000300800 */
[----:B------:R-:W3:Y:S04]  /*21a80*/  LDL.LU R0, [R1+0xfa8] ;  /* 0x000fa80001007983 */ /* 0x000ee80000300800 */
[----:B------:R-:W-:Y:S04]  /*21a90*/  STL.64 [R1+0xf70], R26 ;  /* 0x000f701a01007387 */ /* 0x000fe80000100a00 */
[----:B------:R0:W-:Y:S02]  /*21aa0*/  STL.64 [R1+0xf68], R24 ;  /* 0x000f681801007387 */ /* 0x0001e40000100a00 */
[----:B0-----:R-:W-:-:S02]  /*21ab0*/  IMAD.MOV.U32 R24, RZ, RZ, R12 ;  /* 0x000000ffff187224 */ /* 0x001fc400078e000c */
[----:B------:R-:W-:Y:S01]  /*21ac0*/  IMAD.MOV.U32 R25, RZ, RZ, R13 ;  /* 0x000000ffff197224 */ /* 0x000fe200078e000d */
[----:B------:R-:W5:Y:S04]  /*21ad0*/  LDL.LU R12, [R1+0xfa4] ;  /* 0x000fa400010c7983 */ /* 0x000f680000300800 */
[----:B------:R-:W5:Y:S01]  /*21ae0*/  LDL.LU R13, [R1+0xfa0] ;  /* 0x000fa000010d7983 */ /* 0x000f620000300800 */
[----:B------:R-:W-:Y:S02]  /*21af0*/  IMAD.MOV.U32 R26, RZ, RZ, R14 ;  /* 0x000000ffff1a7224 */ /* 0x000fe400078e000e */
[----:B------:R-:W-:Y:S01]  /*21b00*/  IMAD.MOV.U32 R27, RZ, RZ, R15 ;  /* 0x000000ffff1b7224 */ /* 0x000fe200078e000f */
[----:B------:R-:W5:Y:S04]  /*21b10*/  LDL.LU R14, [R1+0xf9c] ;  /* 0x000f9c00010e7983 */ /* 0x000f680000300800 */
[----:B------:R-:W5:Y:S01]  /*21b20*/  LDL.LU R15, [R1+0xf98] ;  /* 0x000f9800010f7983 */ /* 0x000f620000300800 */
[----:B------:R-:W-:-:S02]  /*21b30*/  F2FP.F16.E4M3.UNPACK_B R2, R2 ;  /* 0x00000002ff02723e */ /* 0x000fc400020006ff */
[----:B----4-:R-:W-:Y:S01]  /*21b40*/  F2FP.F16.E4M3.UNPACK_B R3, R3 ;  /* 0x00000003ff03723e */ /* 0x010fe200020006ff */
[----:B------:R-:W-:Y:S04]  /*21b50*/  STL.64 [R1+0xf80], R26 ;  /* 0x000f801a01007387 */ /* 0x000fe80000100a00 */
[----:B------:R0:W-:Y:S04]  /*21b60*/  STL.64 [R1+0xf78], R24 ;  /* 0x000f781801007387 */ /* 0x0001e80000100a00 */
[----:B0-----:R-:W4:Y:S04]  /*21b70*/  LDL.LU R24, [R1+0x40] ;  /* 0x0000400001187983 */ /* 0x001f280000300800 */
[----:B------:R-:W4:Y:S04]  /*21b80*/  LDL.LU R25, [R1+0x44] ;  /* 0x0000440001197983 */ /* 0x000f280000300800 */
[----:B------:R-:W4:Y:S04]  /*21b90*/  LDL.LU R26, [R1+0x48] ;  /* 0x00004800011a7983 */ /* 0x000f280000300800 */
[----:B------:R-:W4:Y:S01]  /*21ba0*/  LDL.LU R27, [R1+0x4c] ;  /* 0x00004c00011b7983 */ /* 0x000f220000300800 */
[----:B-----5:R-:W-:Y:S03]  /*21bb0*/  HMMA.16816.F32 R4, R16, R2, R12 ;  /* 0x000000021004723c */ /* 0x020fe6000000180c */
[----:B------:R-:W5:Y:S04]  /*21bc0*/  LDL.LU R12, [R1+0x4c0] ;  /* 0x0004c000010c7983 */ /* 0x000f680000300800 */
[----:B------:R-:W2:Y:S04]  /*21bd0*/  LDL.LU R14, [R1+0x4d0] ;  /* 0x0004d000010e7983 */ /* 0x000ea80000300800 */
[----:B------:R-:W3:Y:S04]  /*21be0*/  LDL.LU R13, [R1+0x4c8] ;  /* 0x0004c800010d7983 */ /* 0x000ee80000300800 */
[----:B------:R-:W4:Y:S04]  /*21bf0*/  LDL.LU R15, [R1+0x4d8] ;  /* 0x0004d800010f7983 */ /* 0x000f280000300800 */
[----:B------:R-:W4:Y:S04]  /*21c00*/  LDL.LU R2, [R1+0xe0] ;  /* 0x0000e00001027983 */ /* 0x000f280000300800 */
[----:B------:R-:W4:Y:S01]  /*21c10*/  LDL.LU R3, [R1+0xe4] ;  /* 0x0000e40001037983 */ /* 0x000f220000300800 */
[----:B-----5:R-:W-:-:S02]  /*21c20*/  IMAD R12, R12, 0x100, R20 ;  /* 0x000001000c0c7824 */ /* 0x020fc400078e0214 */
[----:B--2---:R-:W-:Y:S01]  /*21c30*/  IMAD R14, R14, 0x100, R21 ;  /* 0x000001000e0e7824 */ /* 0x004fe200078e0215 */
[----:B------:R-:W2:Y:S04]  /*21c40*/  LDL.LU R20, [R1+0xf94] ;  /* 0x000f940001147983 */ /* 0x000ea80000300800 */
[----:B------:R-:W2:Y:S01]  /*21c50*/  LDL.LU R21, [R1+0xf90] ;  /* 0x000f900001157983 */ /* 0x000ea20000300800 */
[----:B---3--:R-:W-:Y:S02]  /*21c60*/  IMAD R13, R13, 0x100, R22 ;  /* 0x000001000d0d7824 */ /* 0x008fe400078e0216 */
[----:B----4-:R-:W-:Y:S01]  /*21c70*/  IMAD R15, R15, 0x100, R23 ;  /* 0x000001000f0f7824 */ /* 0x010fe200078e0217 */
[----:B------:R-:W2:Y:S04]  /*21c80*/  LDL.LU R22, [R1+0xf8c] ;  /* 0x000f8c0001167983 */ /* 0x000ea80000300800 */
[----:B------:R-:W2:Y:S01]  /*21c90*/  LDL.LU R23, [R1+0xf88] ;  /* 0x000f880001177983 */ /* 0x000ea20000300800 */
[----:B------:R-:W-:-:S02]  /*21ca0*/  F2FP.F16.E4M3.UNPACK_B R29, R0 ;  /* 0x00000000ff1d723e */ /* 0x000fc400020006ff */
[----:B------:R-:W-:Y:S02]  /*21cb0*/  F2FP.F16.E4M3.UNPACK_B R12, R12 ;  /* 0x0000000cff0c723e */ /* 0x000fe400020006ff */
[----:B------:R-:W-:Y:S02]  /*21cc0*/  F2FP.F16.E4M3.UNPACK_B R14, R14 ;  /* 0x0000000eff0e723e */ /* 0x000fe400020006ff */
[----:B------:R-:W-:Y:S02]  /*21cd0*/  F2FP.F16.E4M3.UNPACK_B R13, R13 ;  /* 0x0000000dff0d723e */ /* 0x000fe400020006ff */
[----:B------:R-:W-:Y:S02]  /*21ce0*/  F2FP.F16.E4M3.UNPACK_B R15, R15 ;  /* 0x0000000fff0f723e */ /* 0x000fe400020006ff */
[----:B------:R-:W-:Y:S02]  /*21cf0*/  F2FP.F16.E4M3.UNPACK_B R2, R2.H1 ;  /* 0x00000002ff02723e */ /* 0x000fe400030006ff */
[----:B------:R-:W-:Y:S01]  /*21d00*/  F2FP.F16.E4M3.UNPACK_B R3, R3.H1 ;  /* 0x00000003ff03723e */ /* 0x000fe200030006ff */
[----:B--2---:R-:W-:Y:S01]  /*21d10*/  HMMA.16816.F32 R20, R16, R28, R20 ;  /* 0x0000001c1014723c */ /* 0x004fe20000001814 */
[----:B------:R-:W2:Y:S04]  /*21d20*/  LDL R28, [R1+0x50] ;  /* 0x00005000011c7983 */ /* 0x000ea80000100800 */
[----:B------:R-:W3:Y:S01]  /*21d30*/  LDL R29, [R1+0x54] ;  /* 0x00005400011d7983 */ /* 0x000ee20000100800 */
[----:B------:R-:W-:-:S15]  /*21d40*/  HMMA.16816.F32 R24, R12, R2, R24 ;  /* 0x000000020c18723c */ /* 0x000fde0000001818 */
[----:B------:R-:W-:-:S02]  /*21d50*/  NOP ;  /* 0x0000000000007918 */ /* 0x000fc40000000000 */
[----:B------:R0:W-:Y:S04]  /*21d60*/  STL [R1+0xf54], R22 ;  /* 0x000f541601007387 */ /* 0x0001e80000100800 */
[----:B0-----:R-:W4:Y:S04]  /*21d70*/  LDL.LU R22, [R1+0x94] ;  /* 0x0000940001167983 */ /* 0x001f280000300800 */
[----:B------:R0:W-:Y:S04]  /*21d80*/  STL [R1+0xf50], R23 ;  /* 0x000f501701007387 */ /* 0x0001e80000100800 */
[----:B0-----:R-:W5:Y:S01]  /*21d90*/  LDL.LU R23, [R1+0x90] ;  /* 0x0000900001177983 */ /* 0x001f620000300800 */
[----:B--2---:R-:W-:-:S02]  /*21da0*/  F2FP.F16.E4M3.UNPACK_B R28, R28 ;  /* 0x0000001cff1c723e */ /* 0x004fc400020006ff */
[----:B---3--:R-:W-:-:S07]  /*21db0*/  F2FP.F16.E4M3.UNPACK_B R29, R29 ;  /* 0x0000001dff1d723e */ /* 0x008fce00020006ff */
[----:B------:R-:W-:Y:S01]  /*21dc0*/  HMMA.16816.F32 R16, R16, R28, R8 ;  /* 0x0000001c1010723c */ /* 0x000fe20000001808 */
[----:B------:R-:W2:Y:S04]  /*21dd0*/  LDL.LU R8, [R1+0x100] ;  /* 0x0001000001087983 */ /* 0x000ea80000300800 */
[----:B------:R-:W3:Y:S04]  /*21de0*/  LDL.LU R9, [R1+0x104] ;  /* 0x0001040001097983 */ /* 0x000ee80000300800 */
[----:B------:R-:W4:Y:S04]  /*21df0*/  LDL.LU R10, [R1+0x80] ;  /* 0x00008000010a7983 */ /* 0x000f280000300800 */
[----:B------:R-:W4:Y:S04]  /*21e00*/  LDL.LU R11, [R1+0x84] ;  /* 0x00008400010b7983 */ /* 0x000f280000300800 */
[----:B------:R-:W4:Y:S04]  /*21e10*/  LDL.LU R28, [R1+0x70] ;  /* 0x00007000011c7983 */ /* 0x000f280000300800 */
[----:B------:R-:W4:Y:S04]  /*21e20*/  LDL.LU R29, [R1+0x74] ;  /* 0x00007400011d7983 */ /* 0x000f280000300800 */
[----:B------:R-:W-:Y:S04]  /*21e30*/  STL.64 [R1+0x40], R24 ;  /* 0x0000401801007387 */ /* 0x000fe80000100a00 */
[----:B------:R0:W-:Y:S04]  /*21e40*/  STL.64 [R1+0x48], R26 ;  /* 0x0000481a01007387 */ /* 0x0001e80000100a00 */
[----:B0-----:R-:W5:Y:S04]  /*21e50*/  LDL.LU.64 R26, [R1+0xf80] ;  /* 0x000f8000011a7983 */ /* 0x001f680000300a00 */
[----:B------:R-:W5:Y:S04]  /*21e60*/  LDL.LU.64 R24, [R1+0xf78] ;  /* 0x000f780001187983 */ /* 0x000f680000300a00 */
[----:B------:R-:W4:Y:S04]  /*21e70*/  LDL.LU R2, [R1+0xf0] ;  /* 0x0000f00001027983 */ /* 0x000f280000300800 */
[----:B------:R-:W4:Y:S01]  /*21e80*/  LDL.LU R3, [R1+0xf4] ;  /* 0x0000f40001037983 */ /* 0x000f220000300800 */
[----:B--2---:R-:W-:-:S02]  /*21e90*/  F2FP.F16.E4M3.UNPACK_B R8, R8.H1 ;  /* 0x00000008ff08723e */ /* 0x004fc400030006ff */
[----:B---3--:R-:W-:-:S07]  /*21ea0*/  F2FP.F16.E4M3.UNPACK_B R9, R9.H1 ;  /* 0x00000009ff09723e */ /* 0x008fce00030006ff */
[----:B-----5:R-:W-:-:S15]  /*21eb0*/  HMMA.16816.F32 R24, R12, R8, R24 ;  /* 0x000000080c18723c */ /* 0x020fde0000001818 */
[----:B------:R-:W-:-:S08]  /*21ec0*/  NOP ;  /* 0x0000000000007918 */ /* 0x000fd00000000000 */
[----:B------:R-:W-:Y:S04]  /*21ed0*/  STL.64 [R1+0x30], R24 ;  /* 0x0000301801007387 */ /* 0x000fe80000100a00 */
[----:B------:R0:W-:Y:S04]  /*21ee0*/  STL.64 [R1+0x38], R26 ;  /* 0x0000381a01007387 */ /* 0x0001e80000100a00 */
[----:B0-----:R-:W2:Y:S04]  /*21ef0*/  LDL.LU.64 R26, [R1+0xf70] ;  /* 0x000f7000011a7983 */ /* 0x001ea80000300a00 */
[----:B------:R-:W2:Y:S01]  /*21f00*/  LDL.LU.64 R24, [R1+0xf68] ;  /* 0x000f680001187983 */ /* 0x000ea20000300a00 */
[----:B----4-:R-:W-:-:S02]  /*21f10*/  F2FP.F16.E4M3.UNPACK_B R2, R2.H1 ;  /* 0x00000002ff02723e */ /* 0x010fc400030006ff */
[----:B------:R-:W-:-:S07]  /*21f20*/  F2FP.F16.E4M3.UNPACK_B R3, R3.H1 ;  /* 0x00000003ff03723e */ /* 0x000fce00030006ff */
[----:B--2---:R-:W-:-:S15]  /*21f30*/  HMMA.16816.F32 R24, R12, R2, R24 ;  /* 0x000000020c18723c */ /* 0x004fde0000001818 */
[----:B------:R-:W-:-:S08]  /*21f40*/  NOP ;  /* 0x0000000000007918 */ /* 0x000fd00000000000 */
[----:B------:R-:W-:Y:S04]  /*21f50*/  STL.64 [R1+0x20], R24 ;  /* 0x0000201801007387 */ /* 0x000fe80000100a00 */
[----:B------:R0:W-:Y:S04]  /*21f60*/  STL.64 [R1+0x28], R26 ;  /* 0x0000281a01007387 */ /* 0x0001e80000100a00 */
[----:B0-----:R-:W2:Y:S04]  /*21f70*/  LDL.LU.64 R26, [R1+0xf60] ;  /* 0x000f6000011a7983 */ /* 0x001ea80000300a00 */
[----:B------:R-:W2:Y:S01]  /*21f80*/  LDL.LU.64 R24, [R1+0xf58] ;  /* 0x000f580001187983 */ /* 0x000ea20000300a00 */
[----:B------:R-:W-:-:S02]  /*21f90*/  F2FP.F16.E4M3.UNPACK_B R8, R23.H1 ;  /* 0x00000017ff08723e */ /* 0x000fc400030006ff */
[----:B------:R-:W-:Y:S02]  /*21fa0*/  F2FP.F16.E4M3.UNPACK_B R9, R22.H1 ;  /* 0x00000016ff09723e */ /* 0x000fe400030006ff */
[----:B------:R-:W-:Y:S01]  /*21fb0*/  F2FP.F16.E4M3.UNPACK_B R2, R10.H1 ;  /* 0x0000000aff02723e */ /* 0x000fe200030006ff */
[----:B------:R-:W3:Y:S01]  /*21fc0*/  LDL.LU R22, [R1+0x4ec] ;  /* 0x0004ec0001167983 */ /* 0x000ee20000300800 */
[----:B------:R-:W-:-:S03]  /*21fd0*/  F2FP.F16.E4M3.UNPACK_B R3, R11.H1 ;  /* 0x0000000bff03723e */ /* 0x000fc600030006ff */
[----:B------:R-:W4:Y:S01]  /*21fe0*/  LDL.LU R23, [R1+0x4fc] ;  /* 0x0004fc0001177983 */ /* 0x000f220000300800 */
[C---:B--2---:R-:W-:Y:S03]  /*21ff0*/  HMMA.16816.F32 R8, R12.reuse, R8, R24 ;  /* 0x000000080c08723c */ /* 0x044fe60000001818 */
[----:B------:R-:W2:Y:S04]  /*22000*/  LDL.LU R24, [R1] ;  /* 0x0000000001187983 */ /* 0x000ea80000300800 */
[----:B------:R-:W2:Y:S04]  /*22010*/  LDL.LU R25, [R1+0x4] ;  /* 0x0000040001197983 */ /* 0x000ea80000300800 */
[----:B------:R-:W2:Y:S04]  /*22020*/  LDL.LU R26, [R1+0x8] ;  /* 0x00000800011a7983 */ /* 0x000ea80000300800 */
[----:B------:R-:W2:Y:S08]  /*22030*/  LDL.LU R27, [R1+0xc] ;  /* 0x00000c00011b7983 */ /* 0x000eb00000300800 */
[----:B------:R0:W-:Y:S04]  /*22040*/  STL.64 [R1+0xf48], R10 ;  /* 0x000f480a01007387 */ /* 0x0001e80000100a00 */
[----:B0-----:R-:W5:Y:S04]  /*22050*/  LDL.LU R10, [R1+0x4f4] ;  /* 0x0004f400010a7983 */ /* 0x001f680000300800 */
[----:B------:R-:W5:Y:S04]  /*22060*/  LDL.LU R11, [R1+0x4f0] ;  /* 0x0004f000010b7983 */ /* 0x000f680000300800 */
[----:B------:R0:W-:Y:S04]  /*22070*/  STL.64 [R1+0xf40], R8 ;  /* 0x000f400801007387 */ /* 0x0001e80000100a00 */
[----:B0-----:R-:W3:Y:S04]  /*22080*/  LDL.LU R8, [R1+0x4e4] ;  /* 0x0004e40001087983 */ /* 0x001ee80000300800 */
[----:B------:R-:W3:Y:S01]  /*22090*/  LDL.LU R9, [R1+0x4e0] ;  /* 0x0004e00001097983 */ /* 0x000ee20000300800 */
[----:B--2---:R-:W-:Y:S03]  /*220a0*/  HMMA.16816.F32 R24, R12, R2, R24 ;  /* 0x000000020c18723c */ /* 0x004fe60000001818 */
[----:B------:R-:W2:Y:S01]  /*220b0*/  LDL.LU R3, [R1+0x60] ;  /* 0x0000600001037983 */ /* 0x000ea20000300800 */
[----:B------:R-:W-:-:S02]  /*220c0*/  F2FP.F16.E4M3.UNPACK_B R28, R28.H1 ;  /* 0x0000001cff1c723e */ /* 0x000fc400030006ff */
[----:B------:R-:W-:-:S07]  /*220d0*/  F2FP.F16.E4M3.UNPACK_B R29, R29.H1 ;  /* 0x0000001dff1d723e */ /* 0x000fce00030006ff */
[----:B------:R-:W-:Y:S10]  /*220e0*/  HMMA.16816.F32 R4, R12, R28, R4 ;  /* 0x0000001c0c04723c */ /* 0x000ff40000001804 */
[----:B------:R-:W-:Y:S04]  /*220f0*/  STL [R1+0xf24], R24 ;  /* 0x000f241801007387 */ /* 0x000fe80000100800 */
[----:B------:R-:W-:Y:S04]  /*22100*/  STL [R1+0xf20], R25 ;  /* 0x000f201901007387 */ /* 0x000fe80000100800 */
[----:B------:R0:W-:Y:S04]  /*22110*/  STL [R1+0xf1c], R26 ;  /* 0x000f1c1a01007387 */ /* 0x0001e80000100800 */
[----:B0-----:R-:W4:Y:S04]  /*22120*/  LDL R26, [R1+0xec] ;  /* 0x0000ec00011a7983 */ /* 0x001f280000100800 */
[----:B------:R0:W-:Y:S04]  /*22130*/  STL [R1+0xf18], R27 ;  /* 0x000f181b01007387 */ /* 0x0001e80000100800 */
[----:B0-----:R-:W4:Y:S04]  /*22140*/  LDL R27, [R1+0xe8] ;  /* 0x0000e800011b7983 */ /* 0x001f280000100800 */
[----:B------:R0:W-:Y:S04]  /*22150*/  STL.64 [R1+0x10], R4 ;  /* 0x0000100401007387 */ /* 0x0001e80000100a00 */
[----:B------:R5:W-:Y:S04]  /*22160*/  STL [R1+0x18], R6 ;  /* 0x0000180601007387 */ /* 0x000be80000100800 */
[----:B0-----:R-:W4:Y:S01]  /*22170*/  LDL.LU R5, [R1+0x4e8] ;  /* 0x0004e80001057983 */ /* 0x001f220000300800 */
[----:B--2---:R-:W-:-:S02]  /*22180*/  F2FP.F16.E4M3.UNPACK_B R2, R3.H1 ;  /* 0x00000003ff02723e */ /* 0x004fc400030006ff */
[----:B------:R-:W-:Y:S01]  /*22190*/  F2FP.F16.E4M3.UNPACK_B R3, R0.H1 ;  /* 0x00000000ff03723e */ /* 0x000fe200030006ff */
[----:B------:R-:W-:Y:S02]  /*221a0*/  IMAD.MOV.U32 R0, RZ, RZ, R7 ;  /* 0x000000ffff007224 */ /* 0x000fe400078e0007 */
[----:B------:R-:W2:Y:S04]  /*221b0*/  LDL.LU R7, [R1+0x4f8] ;  /* 0x0004f80001077983 */ /* 0x000ea80000300800 */
[----:B------:R-:W2:Y:S04]  /*221c0*/  LDL.LU R28, [R1+0x50] ;  /* 0x00005000011c7983 */ /* 0x000ea80000300800 */
[----:B------:R-:W2:Y:S01]  /*221d0*/  LDL.LU R29, [R1+0x54] ;  /* 0x00005400011d7983 */ /* 0x000ea20000300800 */
[----:B---3--:R-:W-:-:S03]  /*221e0*/  IMAD R4, R9, 0x100, R8 ;  /* 0x0000010009047824 */ /* 0x008fc600078e0208 */
[----:B------:R-:W3:Y:S04]  /*221f0*/  LDL R25, [R1+0x108] ;  /* 0x0001080001197983 */ /* 0x000ee80000100800 */
[----:B------:R-:W3:Y:S04]  /*22200*/  LDL R24, [R1+0x10c] ;  /* 0x00010c0001187983 */ /* 0x000ee80000100800 */
[----:B------:R-:W3:Y:S01]  /*22210*/  LDL.LU R8, [R1+0x40] ;  /* 0x0000400001087983 */ /* 0x000ee20000300800 */
[----:B-----5:R-:W-:-:S03]  /*22220*/  IMAD R6, R11, 0x100, R10 ;  /* 0x000001000b067824 */ /* 0x020fc600078e020a */
[----:B------:R-:W3:Y:S04]  /*22230*/  LDL.LU R9, [R1+0x44] ;  /* 0x0000440001097983 */ /* 0x000ee80000300800 */
[----:B------:R-:W3:Y:S04]  /*22240*/  LDL.LU R10, [R1+0x48] ;  /* 0x00004800010a7983 */ /* 0x000ee80000300800 */
[----:B------:R-:W3:Y:S01]  /*22250*/  LDL.LU R11, [R1+0x4c] ;  /* 0x00004c00010b7983 */ /* 0x000ee20000300800 */
[----:B----4-:R-:W-:-:S03]  /*22260*/  IMAD R5, R5, 0x100, R22 ;  /* 0x0000010005057824 */ /* 0x010fc600078e0216 */
[----:B------:R-:W4:Y:S01]  /*22270*/  LDL.LU R22, [R1+0xf54] ;  /* 0x000f540001167983 */ /* 0x000f220000300800 */
[----:B--2---:R-:W-:-:S03]  /*22280*/  IMAD R7, R7, 0x100, R23 ;  /* 0x0000010007077824 */ /* 0x004fc600078e0217 */
[----:B------:R-:W4:Y:S01]  /*22290*/  LDL.LU R23, [R1+0xf50] ;  /* 0x000f500001177983 */ /* 0x000f220000300800 */
[----:B------:R-:W-:Y:S02]  /*222a0*/  F2FP.F16.E4M3.UNPACK_B R28, R28.H1 ;  /* 0x0000001cff1c723e */ /* 0x000fe400030006ff */
[----:B------:R-:W-:Y:S02]  /*222b0*/  F2FP.F16.E4M3.UNPACK_B R29, R29.H1 ;  /* 0x0000001dff1d723e */ /* 0x000fe400030006ff */
[----:B------:R-:W-:Y:S02]  /*222c0*/  F2FP.F16.E4M3.UNPACK_B R4, R4 ;  /* 0x00000004ff04723e */ /* 0x000fe400020006ff */
[----:B------:R-:W-:Y:S02]  /*222d0*/  F2FP.F16.E4M3.UNPACK_B R6, R6 ;  /* 0x00000006ff06723e */ /* 0x000fe400020006ff */
[----:B------:R-:W-:Y:S02]  /*222e0*/  F2FP.F16.E4M3.UNPACK_B R5, R5 ;  /* 0x00000005ff05723e */ /* 0x000fe400020006ff */
[----:B------:R-:W-:Y:S01]  /*222f0*/  F2FP.F16.E4M3.UNPACK_B R7, R7 ;  /* 0x00000007ff07723e */ /* 0x000fe200020006ff */
[C---:B------:R-:W-:Y:S06]  /*22300*/  HMMA.16816.F32 R16, R12.reuse, R28, R16 ;  /* 0x0000001c0c10723c */ /* 0x040fec0000001810 */
[----:B----4-:R-:W-:Y:S07]  /*22310*/  HMMA.16816.F32 R20, R12, R2, R20 ;  /* 0x000000020c14723c */ /* 0x010fee0000001814 */
[----:B------:R-:W-:-:S02]  /*22320*/  F2FP.F16.E4M3.UNPACK_B R2, R27 ;  /* 0x0000001bff02723e */ /* 0x000fc400020006ff */
[----:B------:R-:W-:-:S07]  /*22330*/  F2FP.F16.E4M3.UNPACK_B R3, R26 ;  /* 0x0000001aff03723e */ /* 0x000fce00020006ff */
[----:B---3--:R-:W-:Y:S02]  /*22340*/  HMMA.16816.F32 R8, R4, R2, R8 ;  /* 0x000000020408723c */ /* 0x008fe40000001808 */
[----:B------:R-:W-:Y:S02]  /*22350*/  IMAD.MOV.U32 R14, RZ, RZ, R19 ;  /* 0x000000ffff0e7224 */ /* 0x000fe400078e0013 */
[----:B------:R-:W-:-:S03]  /*22360*/  IMAD.MOV.U32 R15, RZ, RZ, R18 ;  /* 0x000000ffff0f7224 */ /* 0x000fc600078e0012 */
[----:B------:R0:W-:Y:S04]  /*22370*/  STL [R1+0xf00], R22 ;  /* 0x000f001601007387 */ /* 0x0001e80000100800 */
[----:B------:R1:W-:Y:S04]  /*22380*/  STL [R1+0xefc], R23 ;  /* 0x000efc1701007387 */ /* 0x0003e80000100800 */
[----:B0-----:R-:W2:Y:S04]  /*22390*/  LDL R22, [R1+0x8c] ;  /* 0x00008c0001167983 */ /* 0x001ea80000100800 */
[----:B-1----:R-:W3:Y:S04]  /*223a0*/  LDL R23, [R1+0x88] ;  /* 0x0000880001177983 */ /* 0x002ee80000100800 */
[----:B------:R0:W-:Y:S04]  /*223b0*/  STL.64 [R1], R16 ;  /* 0x0000001001007387 */ /* 0x0001e80000100a00 */
[----:B------:R-:W4:Y:S04]  /*223c0*/  LDL R28, [R1+0x98] ;  /* 0x00009800011c7983 */ /* 0x000f280000100800 */
[----:B------:R-:W5:Y:S01]  /*223d0*/  LDL R29, [R1+0x9c] ;  /* 0x00009c00011d7983 */ /* 0x000f620000100800 */
[----:B------:R-:W-:Y:S01]  /*223e0*/  IMAD.MOV.U32 R27, RZ, RZ, R11 ;  /* 0x000000ffff1b7224 */ /* 0x000fe200078e000b */
[----:B------:R-:W-:Y:S01]  /*223f0*/  F2FP.F16.E4M3.UNPACK_B R12, R25 ;  /* 0x00000019ff0c723e */ /* 0x000fe200020006ff */
[----:B------:R-:W-:Y:S01]  /*22400*/  IMAD.MOV.U32 R26, RZ, RZ, R10 ;  /* 0x000000ffff1a7224 */ /* 0x000fe200078e000a */
[----:B0-----:R-:W2:Y:S04]  /*22410*/  LDL.LU R16, [R1+0x20] ;  /* 0x0000200001107983 */ /* 0x001ea80000300800 */
[----:B------:R-:W2:Y:S04]  /*22420*/  LDL.LU R17, [R1+0x24] ;  /* 0x0000240001117983 */ /* 0x000ea80000300800 */
[----:B------:R-:W2:Y:S04]  /*22430*/  LDL.LU R18, [R1+0x28] ;  /* 0x0000280001127983 */ /* 0x000ea80000300800 */
[----:B------:R-:W2:Y:S04]  /*22440*/  LDL.LU R19, [R1+0x2c] ;  /* 0x00002c0001137983 */ /* 0x000ea80000300800 */
[----:B------:R0:W-:Y:S01]  /*22450*/  STL [R1+0xf2c], R14 ;  /* 0x000f2c0e01007387 */ /* 0x0001e20000100800 */
[----:B------:R-:W-:Y:S01]  /*22460*/  F2FP.F16.E4M3.UNPACK_B R13, R24 ;  /* 0x00000018ff0d723e */ /* 0x000fe200020006ff */
[----:B------:R-:W-:-:S02]  /*22470*/  IMAD.MOV.U32 R25, RZ, RZ, R9 ;  /* 0x000000ffff197224 */ /* 0x000fc400078e0009 */
[----:B------:R-:W-:Y:S01]  /*22480*/  IMAD.MOV.U32 R24, RZ, RZ, R8 ;  /* 0x000000ffff187224 */ /* 0x000fe200078e0008 */
[----:B0-----:R-:W3:Y:S04]  /*22490*/  LDL R14, [R1+0xfc] ;  /* 0x0000fc00010e7983 */ /* 0x001ee80000100800 */
[----:B------:R0:W-:Y:S04]  /*224a0*/  STL [R1+0xf28], R15 ;  /* 0x000f280f01007387 */ /* 0x0001e80000100800 */
[----:B0-----:R-:W4:Y:S04]  /*224b0*/  LDL R15, [R1+0xf8] ;  /* 0x0000f800010f7983 */ /* 0x001f280000100800 */
[----:B------:R-:W5:Y:S04]  /*224c0*/  LDL.LU.64 R10, [R1+0xf48] ;  /* 0x000f4800010a7983 */ /* 0x000f680000300a00 */
[----:B------:R-:W5:Y:S04]  /*224d0*/  LDL.LU.64 R8, [R1+0xf40] ;  /* 0x000f400001087983 */ /* 0x000f680000300a00 */
[----:B------:R-:W-:Y:S04]  /*224e0*/  STL [R1+0xf3c], R27 ;  /* 0x000f3c1b01007387 */ /* 0x000fe80000100800 */
[----:B------:R-:W-:Y:S04]  /*224f0*/  STL [R1+0xf38], R26 ;  /* 0x000f381a01007387 */ /* 0x000fe80000100800 */
[----:B------:R-:W-:Y:S04]  /*22500*/  STL [R1+0xf34], R25 ;  /* 0x000f341901007387 */ /* 0x000fe80000100800 */
[----:B------:R0:W-:Y:S04]  /*22510*/  STL [R1+0xf30], R24 ;  /* 0x000f301801007387 */ /* 0x0001e80000100800 */
[----:B0-----:R-:W2:Y:S04]  /*22520*/  LDL.LU R24, [R1+0x30] ;  /* 0x0000300001187983 */ /* 0x001ea80000300800 */
[----:B------:R-:W2:Y:S04]  /*22530*/  LDL.LU R25, [R1+0x34] ;  /* 0x0000340001197983 */ /* 0x000ea80000300800 */
[----:B------:R-:W2:Y:S04]  /*22540*/  LDL.LU R26, [R1+0x38] ;  /* 0x00003800011a7983 */ /* 0x000ea80000300800 */
[----:B------:R-:W2:Y:S01]  /*22550*/  LDL.LU R27, [R1+0x3c] ;  /* 0x00003c00011b7983 */ /* 0x000ea20000300800 */
[----:B---3--:R-:W-:-:S02]  /*22560*/  F2FP.F16.E4M3.UNPACK_B R3, R14 ;  /* 0x0000000eff03723e */ /* 0x008fc400020006ff */
[----:B----4-:R-:W-:Y:S01]  /*22570*/  F2FP.F16.E4M3.UNPACK_B R2, R15 ;  /* 0x0000000fff02723e */ /* 0x010fe200020006ff */
[C---:B--2---:R-:W-:Y:S06]  /*22580*/  HMMA.16816.F32 R24, R4.reuse, R12, R24 ;  /* 0x0000000c0418723c */ /* 0x044fec0000001818 */
[----:B------:R-:W-:Y:S07]  /*22590*/  HMMA.16816.F32 R16, R4, R2, R16 ;  /* 0x000000020410723c */ /* 0x000fee0000001810 */
[----:B------:R-:W-:-:S02]  /*225a0*/  F2FP.F16.E4M3.UNPACK_B R3, R22 ;  /* 0x00000016ff03723e */ /* 0x000fc400020006ff */
[----:B------:R-:W-:-:S08]  /*225b0*/  F2FP.F16.E4M3.UNPACK_B R2, R23 ;  /* 0x00000017ff02723e */ /* 0x000fd000020006ff */
[----:B------:R0:W-:Y:S04]  /*225c0*/  STL.64 [R1+0x30], R24 ;  /* 0x0000301801007387 */ /* 0x0001e80000100a00 */
[----:B------:R-:W2:Y:S04]  /*225d0*/  LDL.LU R22, [R1+0xe18] ;  /* 0x000e180001167983 */ /* 0x000ea80000300800 */
[----:B------:R-:W2:Y:S01]  /*225e0*/  LDL.LU R23, [R1+0xe14] ;  /* 0x000e140001177983 */ /* 0x000ea20000300800 */
[----:B------:R-:W-:Y:S02]  /*225f0*/  F2FP.F16.E4M3.UNPACK_B R12, R28 ;  /* 0x0000001cff0c723e */ /* 0x000fe400020006ff */
[----:B-----5:R-:W-:-:S07]  /*22600*/  F2FP.F16.E4M3.UNPACK_B R13, R29 ;  /* 0x0000001dff0d723e */ /* 0x020fce00020006ff */
[----:B------:R-:W-:Y:S01]  /*22610*/  HMMA.16816.F32 R8, R4, R12, R8 ;  /* 0x0000000c0408723c */ /* 0x000fe20000001808 */
[----:B------:R-:W-:Y:S02]  /*22620*/  IMAD.MOV.U32 R14, RZ, RZ, R26 ;  /* 0x000000ffff0e7224 */ /* 0x000fe400078e001a */
[----:B------:R-:W-:Y:S02]  /*22630*/  IMAD.MOV.U32 R15, RZ, RZ, R27 ;  /* 0x000000ffff0f7224 */ /* 0x000fe400078e001b */
[----:B------:R-:W-:Y:S02]  /*22640*/  IMAD.MOV.U32 R27, RZ, RZ, R16 ;  /* 0x000000ffff1b7224 */ /* 0x000fe400078e0010 */
[----:B------:R-:W-:Y:S02]  /*22650*/  IMAD.MOV.U32 R26, RZ, RZ, R17 ;  /* 0x000000ffff1a7224 */ /* 0x000fe400078e0011 */
[----:B0-----:R-:W-:Y:S02]  /*22660*/  IMAD.MOV.U32 R25, RZ, RZ, R18 ;  /* 0x000000ffff197224 */ /* 0x001fe400078e0012 */
[----:B------:R-:W-:Y:S01]  /*22670*/  IMAD.MOV.U32 R24, RZ, RZ, R19 ;  /* 0x000000ffff187224 */ /* 0x000fe200078e0013 */
[----:B--2---:R-:W-:Y:S04]  /*22680*/  STL.64 [R1+0xf10], R22 ;  /* 0x000f101601007387 */ /* 0x004fe80000100a00 */
[----:B------:R0:W-:Y:S04]  /*22690*/  STL.64 [R1+0xf08], R20 ;  /* 0x000f081401007387 */ /* 0x0001e80000100a00 */
[----:B0-----:R-:W2:Y:S04]  /*226a0*/  LDL.LU R20, [R1+0x10] ;  /* 0x0000100001147983 */ /* 0x001ea80000300800 */
[----:B------:R-:W2:Y:S04]  /*226b0*/  LDL.LU R21, [R1+0x14] ;  /* 0x0000140001157983 */ /* 0x000ea80000300800 */
[----:B------:R-:W2:Y:S01]  /*226c0*/  LDL.LU R22, [R1+0x18] ;  /* 0x0000180001167983 */ /* 0x000ea20000300800 */
[----:B------:R-:W-:-:S03]  /*226d0*/  IMAD.MOV.U32 R23, RZ, RZ, R0 ;  /* 0x000000ffff177224 */ /* 0x000fc600078e0000 */
[----:B------:R-:W3:Y:S04]  /*226e0*/  LDL R16, [R1+0x78] ;  /* 0x0000780001107983 */ /* 0x000ee80000100800 */
[----:B------:R-:W4:Y:S04]  /*226f0*/  LDL R17, [R1+0x7c] ;  /* 0x00007c0001117983 */ /* 0x000f280000100800 */
[----:B------:R-:W5:Y:S04]  /*22700*/  LDL R18, [R1+0x68] ;  /* 0x0000680001127983 */ /* 0x000f680000100800 */
[----:B------:R-:W2:Y:S04]  /*22710*/  LDL R19, [R1+0x6c] ;  /* 0x00006c0001137983 */ /* 0x000ea80000100800 */
[----:B------:R-:W2:Y:S04]  /*22720*/  LDL.LU R0, [R1+0xe1c] ;  /* 0x000e1c0001007983 */ /* 0x000ea80000300800 */
[----:B------:R-:W2:Y:S04]  /*22730*/  LDL.LU R28, [R1+0xe8] ;  /* 0x0000e800011c7983 */ /* 0x000ea80000300800 */
[----:B------:R-:W2:Y:S04]  /*22740*/  LDL.LU R29, [R1+0xec] ;  /* 0x0000ec00011d7983 */ /* 0x000ea80000300800 */
[----:B------:R0:W-:Y:S04]  /*22750*/  STL.64 [R1+0xec0], R10 ;  /* 0x000ec00a01007387 */ /* 0x0001e80000100a00 */
[----:B------:R1:W-:Y:S01]  /*22760*/  STL.64 [R1+0xeb8], R8 ;  /* 0x000eb80801007387 */ /* 0x0003e20000100a00 */
[----:B0-----:R-:W-:-:S02]  /*22770*/  IMAD.MOV.U32 R10, RZ, RZ, R25 ;  /* 0x000000ffff0a7224 */ /* 0x001fc400078e0019 */
[----:B-1----:R-:W-:Y:S02]  /*22780*/  IMAD.MOV.U32 R8, RZ, RZ, R27 ;  /* 0x000000ffff087224 */ /* 0x002fe400078e001b */
[----:B------:R-:W-:Y:S01]  /*22790*/  IMAD.MOV.U32 R11, RZ, RZ, R24 ;  /* 0x000000ffff0b7224 */ /* 0x000fe200078e0018 */
[----:B------:R-:W3:Y:S01]  /*227a0*/  LDL.LU R27, [R1+0xf3c] ;  /* 0x000f3c00011b7983 */ /* 0x000ee20000300800 */
[----:B------:R-:W-:-:S03]  /*227b0*/  IMAD.MOV.U32 R9, RZ, RZ, R26 ;  /* 0x000000ffff097224 */ /* 0x000fc600078e001a */
[----:B------:R-:W4:Y:S04]  /*227c0*/  LDL.LU R26, [R1+0xf38] ;  /* 0x000f3800011a7983 */ /* 0x000f280000300800 */
[----:B------:R-:W5:Y:S04]  /*227d0*/  LDL.LU R25, [R1+0xf34] ;  /* 0x000f340001197983 */ /* 0x000f680000300800 */
[----:B------:R-:W2:Y:S04]  /*227e0*/  LDL.LU R24, [R1+0xf30] ;  /* 0x000f300001187983 */ /* 0x000ea80000300800 */
[----:B------:R-:W-:Y:S04]  /*227f0*/  STL.64 [R1+0xed0], R10 ;  /* 0x000ed00a01007387 */ /* 0x000fe80000100a00 */
[----:B------:R0:W-:Y:S04]  /*22800*/  STL.64 [R1+0xec8], R8 ;  /* 0x000ec80801007387 */ /* 0x0001e80000100a00 */
[----:B0-----:R-:W5:Y:S04]  /*22810*/  LDL.LU R8, [R1+0x30] ;  /* 0x0000300001087983 */ /* 0x001f680000300800 */
[----:B------:R-:W5:Y:S01]  /*22820*/  LDL.LU R9, [R1+0x34] ;  /* 0x0000340001097983 */ /* 0x000f620000300800 */
[----:B------:R-:W-:-:S02]  /*22830*/  IMAD.MOV.U32 R10, RZ, RZ, R14 ;  /* 0x000000ffff0a7224 */ /* 0x000fc400078e000e */
[----:B------:R-:W-:Y:S01]  /*22840*/  IMAD.MOV.U32 R11, RZ, RZ, R15 ;  /* 0x000000ffff0b7224 */ /* 0x000fe200078e000f */
[----:B------:R-:W2:Y:S04]  /*22850*/  LDL.LU R14, [R1+0xf2c] ;  /* 0x000f2c00010e7983 */ /* 0x000ea80000300800 */
[----:B------:R-:W2:Y:S04]  /*22860*/  LDL.LU R15, [R1+0xf28] ;  /* 0x000f2800010f7983 */ /* 0x000ea80000300800 */
[----:B------:R3:W-:Y:S02]  /*22870*/  STL.64 [R1+0xee0], R10 ;  /* 0x000ee00a01007387 */ /* 0x0007e40000100a00 */
[----:B---3--:R-:W-:-:S02]  /*22880*/  IMAD.MOV.U32 R11, RZ, RZ, R27 ;  /* 0x000000ffff0b7224 */ /* 0x008fc400078e001b */
[----:B----4-:R-:W-:Y:S01]  /*22890*/  IMAD.MOV.U32 R10, RZ, RZ, R26 ;  /* 0x000000ffff0a7224 */ /* 0x010fe200078e001a */
[----:B-----5:R2:W-:Y:S02]  /*228a0*/  STL.64 [R1+0xed8], R8 ;  /* 0x000ed80801007387 */ /* 0x0205e40000100a00 */
[----:B--2---:R-:W-:Y:S02]  /*228b0*/  IMAD.MOV.U32 R8, RZ, RZ, R24 ;  /* 0x000000ffff087224 */ /* 0x004fe400078e0018 */
[----:B------:R-:W-:Y:S01]  /*228c0*/  IMAD.MOV.U32 R9, RZ, RZ, R25 ;  /* 0x000000ffff097224 */ /* 0x000fe200078e0019 */
[----:B------:R-:W2:Y:S04]  /*228d0*/  LDL.LU R24, [R1+0xf24] ;  /* 0x000f240001187983 */ /* 0x000ea80000300800 */
[----:B------:R-:W2:Y:S04]  /*228e0*/  LDL.LU R25, [R1+0xf20] ;  /* 0x000f200001197983 */ /* 0x000ea80000300800 */
[----:B------:R-:W2:Y:S04]  /*228f0*/  LDL.LU R26, [R1+0xf1c] ;  /* 0x000f1c00011a7983 */ /* 0x000ea80000300800 */
[----:B------:R-:W2:Y:S04]  /*22900*/  LDL.LU R27, [R1+0xf18] ;  /* 0x000f1800011b7983 */ /* 0x000ea80000300800 */
[----:B------:R0:W-:Y:S04]  /*22910*/  STL.64 [R1+0xef0], R10 ;  /* 0x000ef00a01007387 */ /* 0x0001e80000100a00 */
[----:B------:R1:W-:Y:S01]  /*22920*/  STL.64 [R1+0xee8], R8 ;  /* 0x000ee80801007387 */ /* 0x0003e20000100a00 */
[----:B0-----:R-:W-:-:S03]  /*22930*/  IMAD.MOV.U32 R10, RZ, RZ, R15 ;  /* 0x000000ffff0a7224 */ /* 0x001fc600078e000f */
[----:B-1----:R-:W3:Y:S01]  /*22940*/  LDL.LU R8, [R1] ;  /* 0x0000000001087983 */ /* 0x002ee20000300800 */
[----:B------:R-:W-:-:S03]  /*22950*/  IMAD.MOV.U32 R11, RZ, RZ, R14 ;  /* 0x000000ffff0b7224 */ /* 0x000fc600078e000e */
[----:B------:R-:W3:Y:S01]  /*22960*/  LDL.LU R9, [R1+0x4] ;  /* 0x0000040001097983 */ /* 0x000ee20000300800 */
[----:B--2---:R-:W-:Y:S03]  /*22970*/  HMMA.16816.F32 R12, R4, R2, R24 ;  /* 0x00000002040c723c */ /* 0x004fe60000001818 */
[----:B------:R-:W2:Y:S04]  /*22980*/  LDL.LU R3, [R1+0xe04] ;  /* 0x000e040001037983 */ /* 0x000ea80000300800 */
[----:B------:R-:W2:Y:S01]  /*22990*/  LDL.LU R24, [R1+0xd5c] ;  /* 0x000d5c0001187983 */ /* 0x000ea20000300800 */
[----:B------:R-:W-:Y:S02]  /*229a0*/  F2FP.F16.E4M3.UNPACK_B R16, R16 ;  /* 0x00000010ff10723e */ /* 0x000fe400020006ff */
[----:B------:R-:W-:Y:S01]  /*229b0*/  F2FP.F16.E4M3.UNPACK_B R17, R17 ;  /* 0x00000011ff11723e */ /* 0x000fe200020006ff */
[----:B------:R-:W4:Y:S04]  /*229c0*/  LDL.LU R26, [R1+0xe08] ;  /* 0x000e0800011a7983 */ /* 0x000f280000300800 */
[----:B------:R-:W5:Y:S01]  /*229d0*/  LDL.LU R25, [R1+0xe10] ;  /* 0x000e100001197983 */ /* 0x000f620000300800 */
[----:B------:R-:W-:-:S03]  /*229e0*/  F2FP.F16.E4M3.UNPACK_B R2, R18 ;  /* 0x00000012ff02723e */ /* 0x000fc600020006ff */
[----:B------:R-:W3:Y:S01]  /*229f0*/  LDL.LU R27, [R1+0xe0c] ;  /* 0x000e0c00011b7983 */ /* 0x000ee20000300800 */
[----:B--2---:R-:W-:Y:S01]  /*22a00*/  IMAD R24, R24, 0x100, R3 ;  /* 0x0000010018187824 */ /* 0x004fe200078e0203 */
[----:B------:R-:W-:Y:S02]  /*22a10*/  F2FP.F16.E4M3.UNPACK_B R3, R19 ;  /* 0x00000013ff03723e */ /* 0x000fe400020006ff */
[----:B------:R-:W-:Y:S01]  /*22a20*/  HMMA.16816.F32 R16, R4, R16, R20 ;  /* 0x000000100410723c */ /* 0x000fe20000001814 */
[----:B------:R-:W4:Y:S04]  /*22a30*/  LDL.LU.64 R22, [R1+0xf10] ;  /* 0x000f100001167983 */ /* 0x000f280000300a00 */
[----:B------:R-:W2:Y:S01]  /*22a40*/  LDL.LU.64 R20, [R1+0xf08] ;  /* 0x000f080001147983 */ /* 0x000ea20000300a00 */
[----:B----4-:R-:W-:-:S02]  /*22a50*/  IMAD R26, R26, 0x100, R22 ;  /* 0x000001001a1a7824 */ /* 0x010fc400078e0216 */
[----:B-----5:R-:W-:Y:S01]  /*22a60*/  IMAD R25, R25, 0x100, R23 ;  /* 0x0000010019197824 */ /* 0x020fe200078e0217 */
[----:B------:R-:W2:Y:S04]  /*22a70*/  LDL.LU R22, [R1+0xf00] ;  /* 0x000f000001167983 */ /* 0x000ea80000300800 */
[----:B------:R-:W2:Y:S01]  /*22a80*/  LDL.LU R23, [R1+0xefc] ;  /* 0x000efc0001177983 */ /* 0x000ea20000300800 */
[----:B---3--:R-:W-:-:S03]  /*22a90*/  IMAD R27, R27, 0x100, R0 ;  /* 0x000001001b1b7824 */ /* 0x008fc600078e0200 */
[----:B------:R-:W3:Y:S01]  /*22aa0*/  LDL.LU R0, [R1+0xef8] ;  /* 0x000ef80001007983 */ /* 0x000ee20000300800 */
[----:B--2---:R-:W-:Y:S03]  /*22ab0*/  HMMA.16816.F32 R20, R4, R2, R20 ;  /* 0x000000020414723c */ /* 0x004fe60000001814 */
[----:B------:R-:W2:Y:S04]  /*22ac0*/  LDL R3, [R1+0x58] ;  /* 0x0000580001037983 */ /* 0x000ea80000100800 */
[----:B--2---:R-:W-:Y:S02]  /*22ad0*/  F2FP.F16.E4M3.UNPACK_B R2, R3 ;  /* 0x00000003ff02723e */ /* 0x004fe400020006ff */
[----:B---3--:R-:W-:-:S02]  /*22ae0*/  F2FP.F16.E4M3.UNPACK_B R3, R0 ;  /* 0x00000000ff03723e */ /* 0x008fc400020006ff */
[----:B------:R-:W-:Y:S02]  /*22af0*/  F2FP.F16.E4M3.UNPACK_B R28, R28.H1 ;  /* 0x0000001cff1c723e */ /* 0x000fe400030006ff */
[----:B------:R-:W-:Y:S02]  /*22b00*/  F2FP.F16.E4M3.UNPACK_B R29, R29.H1 ;  /* 0x0000001dff1d723e */ /* 0x000fe400030006ff */
[----:B------:R-:W-:Y:S02]  /*22b10*/  F2FP.F16.E4M3.UNPACK_B R24, R24 ;  /* 0x00000018ff18723e */ /* 0x000fe400020006ff */
[----:B------:R-:W-:Y:S02]  /*22b20*/  F2FP.F16.E4M3.UNPACK_B R26, R26 ;  /* 0x0000001aff1a723e */ /* 0x000fe400020006ff */
[----:B------:R-:W-:Y:S02]  /*22b30*/  F2FP.F16.E4M3.UNPACK_B R25, R25 ;  /* 0x00000019ff19723e */ /* 0x000fe400020006ff */
[----:B------:R-:W-:Y:S01]  /*22b40*/  F2FP.F16.E4M3.UNPACK_B R27, R27 ;  /* 0x0000001bff1b723e */ /* 0x000fe200020006ff */
[----:B------:R-:W-:Y:S01]  /*22b50*/  HMMA.16816.F32 R4, R4, R2, R8 ;  /* 0x000000020404723c */ /* 0x000fe20000001808 */
[----:B------:R-:W2:Y:S04]  /*22b60*/  LDL.LU.64 R10, [R1+0xef0] ;  /* 0x000ef000010a7983 */ /* 0x000ea80000300a00 */
[----:B------:R-:W2:Y:S04]  /*22b70*/  LDL.LU.64 R8, [R1+0xee8] ;  /* 0x000ee80001087983 */ /* 0x000ea80000300a00 */
[----:B------:R-:W3:Y:S04]  /*22b80*/  LDL.LU R2, [R1+0x108] ;  /* 0x0001080001027983 */ /* 0x000ee80000300800 */
[----:B------:R-:W4:Y:S01]  /*22b90*/  LDL.LU R3, [R1+0x10c] ;  /* 0x00010c0001037983 */ /* 0x000f220000300800 */
[----:B------:R-:W0:Y:S01]  /*22ba0*/  LDC R0, c[0x0][0x230] ;  /* 0x00008c00ff007b82 */ /* 0x000e220000000800 */
[----:B--2---:R-:W-:-:S15]  /*22bb0*/  HMMA.16816.F32 R8, R24, R28, R8 ;  /* 0x0000001c1808723c */ /* 0x004fde0000001808 */
[----:B------:R-:W-:-:S08]  /*22bc0*/  NOP ;  /* 0x0000000000007918 */ /* 0x000fd00000000000 */
[----:B------:R-:W-:Y:S04]  /*22bd0*/  STL.64 [R1+0x1e0], R8 ;  /* 0x0001e00801007387 */ /* 0x000fe80000100a00 */
[----:B------:R1:W-:Y:S04]  /*22be0*/  STL.64 [R1+0x1e8], R10 ;  /* 0x0001e80a01007387 */ /* 0x0003e80000100a00 */
[----:B-1----:R-:W2:Y:S04]  /*22bf0*/  LDL.LU.64 R10, [R1+0xee0] ;  /* 0x000ee000010a7983 */ /* 0x002ea80000300a00 */
[----:B------:R-:W2:Y:S01]  /*22c00*/  LDL.LU.64 R8, [R1+0xed8] ;  /* 0x000ed80001087983 */ /* 0x000ea20000300a00 */
[----:B---3--:R-:W-:-:S02]  /*22c10*/  F2FP.F16.E4M3.UNPACK_B R2, R2.H1 ;  /* 0x00000002ff02723e */ /* 0x008fc400030006ff */
[----:B----4-:R-:W-:Y:S01]  /*22c20*/  F2FP.F16.E4M3.UNPACK_B R3, R3.H1 ;  /* 0x00000003ff03723e */ /* 0x010fe200030006ff */
[----:B------:R-:W3:Y:S04]  /*22c30*/  LDL.LU R28, [R1+0xf8] ;  /* 0x0000f800011c7983 */ /* 0x000ee80000300800 */
[----:B------:R-:W4:Y:S02]  /*22c40*/  LDL.LU R29, [R1+0xfc] ;  /* 0x0000fc00011d7983 */ /* 0x000f240000300800 */
        /* <DEDUP_REMOVED lines=22> */
[----:B------:R1:W-:Y:S04]  /*22db0*/  STL.64 [R1+0x110], R8 ;  /* 0x0001100801007387 */ /* 0x0003e80000100a00 */
[----:B------:R2:W-:Y:S04]  /*22dc0*/  STL.64 [R1+0x118], R10 ;  /* 0x0001180a01007387 */ /* 0x0005e80000100a00 */
[----:B-1----:R-:W5:Y:S04]  /*22dd0*/  LDL.LU R8, [R1+0x78] ;  /* 0x0000780001087983 */ /* 0x002f680000300800 */
[----:B------:R-:W5:Y:S04]  /*22de0*/  LDL.LU R9, [R1+0x7c] ;  /* 0x00007c0001097983 */ /* 0x000f680000300800 */
[----:B--2---:R-:W2:Y:S04]  /*22df0*/  LDL.LU R10, [R1+0x68] ;  /* 0x00006800010a7983 */ /* 0x004ea80000300800 */
[----:B------:R-:W2:Y:S01]  /*22e00*/  LDL.LU R11, [R1+0x6c] ;  /* 0x00006c00010b7983 */ /* 0x000ea20000300800 */
[----:B---3--:R-:W-:-:S02]  /*22e10*/  F2FP.F16.E4M3.UNPACK_B R28, R28.H1 ;  /* 0x0000001cff1c723e */ /* 0x008fc400030006ff */
[----:B----4-:R-:W-:-:S07]  /*22e20*/  F2FP.F16.E4M3.UNPACK_B R29, R29.H1 ;  /* 0x0000001dff1d723e */ /* 0x010fce00030006ff */
[----:B------:R-:W-:-:S15]  /*22e30*/  HMMA.16816.F32 R12, R24, R28, R12 ;  /* 0x0000001c180c723c */ /* 0x000fde000000180c */
[----:B------:R-:W-:-:S08]  /*22e40*/  NOP ;  /* 0x0000000000007918 */ /* 0x000fd00000000000 */
[----:B------:R-:W-:Y:S04]  /*22e50*/  STL.64 [R1+0xf0], R12 ;  /* 0x0000f00c01007387 */ /* 0x000fe80000100a00 */
[----:B------:R1:W-:Y:S01]  /*22e60*/  STL.64 [R1+0xf8], R14 ;  /* 0x0000f80e01007387 */ /* 0x0003e20000100a00 */
[----:B0-----:R-:W-:Y:S01]  /*22e70*/  VIADD R0, R0, 0x7f ;  /* 0x0000007f00007836 */ /* 0x001fe20000000000 */
[----:B-----5:R-:W-:Y:S02]  /*22e80*/  F2FP.F16.E4M3.UNPACK_B R2, R8.H1 ;  /* 0x00000008ff02723e */ /* 0x020fe400030006ff */
[----:B------:R-:W-:-:S07]  /*22e90*/  F2FP.F16.E4M3.UNPACK_B R3, R9.H1 ;  /* 0x00000009ff03723e */ /* 0x000fce00030006ff */
[C---:B-1----:R-:W-:Y:S01]  /*22ea0*/  HMMA.16816.F32 R12, R24.reuse, R2, R16 ;  /* 0x00000002180c723c */ /* 0x042fe20000001810 */
[----:B--2---:R-:W-:Y:S02]  /*22eb0*/  F2FP.F16.E4M3.UNPACK_B R8, R10.H1 ;  /* 0x0000000aff08723e */ /* 0x004fe400030006ff */
[----:B------:R-:W-:Y:S01]  /*22ec0*/  F2FP.F16.E4M3.UNPACK_B R9, R11.H1 ;  /* 0x0000000bff09723e */ /* 0x000fe200030006ff */
[----:B------:R-:W2:Y:S04]  /*22ed0*/  LDL.LU R2, [R1+0x58] ;  /* 0x0000580001027983 */ /* 0x000ea80000300800 */
[----:B------:R-:W3:Y:S02]  /*22ee0*/  LDL.LU R3, [R1+0x5c] ;  /* 0x00005c0001037983 */ /* 0x000ee40000300800 */
[----:B------:R-:W-:-:S13]  /*22ef0*/  HMMA.16816.F32 R20, R24, R8, R20 ;  /* 0x000000081814723c */ /* 0x000fda0000001814 */
[----:B------:R0:W-:Y:S04]  /*22f00*/  STL.64 [R1+0x40], R12 ;  /* 0x0000400c01007387 */ /* 0x0001e80000100a00 */
[----:B------:R1:W-:Y:S04]  /*22f10*/  STL.64 [R1+0x48], R14 ;  /* 0x0000480e01007387 */ /* 0x0003e80000100a00 */
[----:B------:R-:W4:Y:S04]  /*22f20*/  LDL.LU R16, [R1+0xce4] ;  /* 0x000ce40001107983 */ /* 0x000f280000300800 */
[----:B------:R-:W5:Y:S04]  /*22f30*/  LDL.LU R17, [R1+0xdd8] ;  /* 0x000dd80001117983 */ /* 0x000f680000300800 */
[----:B------:R-:W4:Y:S04]  /*22f40*/  LDL.LU R18, [R1+0xd54] ;  /* 0x000d540001127983 */ /* 0x000f280000300800 */
[----:B------:R-:W4:Y:S04]  /*22f50*/  LDL.LU R19, [R1+0xcf4] ;  /* 0x000cf40001137983 */ /* 0x000f280000300800 */
[----:B------:R-:W4:Y:S04]  /*22f60*/  LDL.LU R28, [R1+0xcdc] ;  /* 0x000cdc00011c7983 */ /* 0x000f280000300800 */
[----:B------:R-:W4:Y:S04]  /*22f70*/  LDL.LU R29, [R1+0xcf8] ;  /* 0x000cf800011d7983 */ /* 0x000f280000300800 */
[----:B0-----:R-:W4:Y:S04]  /*22f80*/  LDL.LU R12, [R1+0x554] ;  /* 0x00055400010c7983 */ /* 0x001f280000300800 */
[----:B------:R-:W4:Y:S04]  /*22f90*/  LDL.LU R13, [R1+0xcf0] ;  /* 0x000cf000010d7983 */ /* 0x000f280000300800 */
[----:B-1----:R-:W4:Y:S04]  /*22fa0*/  LDL.LU R14, [R1+0xcd4] ;  /* 0x000cd400010e7983 */ /* 0x002f280000300800 */
[----:B------:R-:W4:Y:S04]  /*22fb0*/  LDL.LU R15, [R1+0x54c] ;  /* 0x00054c00010f7983 */ /* 0x000f280000300800 */
[----:B------:R-:W4:Y:S04]  /*22fc0*/  LDL.LU R11, [R1+0xce8] ;  /* 0x000ce800010b7983 */ /* 0x000f280000300800 */
[----:B------:R-:W5:Y:S04]  /*22fd0*/  LDL.LU R8, [R1+0xddc] ;  /* 0x000ddc0001087983 */ /* 0x000f680000300800 */
[----:B------:R-:W4:Y:S01]  /*22fe0*/  LDL.LU R9, [R1+0xcfc] ;  /* 0x000cfc0001097983 */ /* 0x000f220000300800 */
[----:B------:R-:W-:-:S03]  /*22ff0*/  SHF.R.S32.HI R10, RZ, 0x1f, R0 ;  /* 0x0000001fff0a7819 */ /* 0x000fc60000011400 */
[----:B------:R0:W-:Y:S04]  /*23000*/  STL.64 [R1+0x100], R20 ;  /* 0x0001001401007387 */ /* 0x0001e80000100a00 */
[----:B------:R1:W-:Y:S01]  /*23010*/  STL.64 [R1+0x108], R22 ;  /* 0x0001081601007387 */ /* 0x0003e20000100a00 */
[----:B------:R-:W-:-:S03]  /*23020*/  LEA.HI R0, R10, R0, RZ, 0x7 ;  /* 0x000000000a007211 */ /* 0x000fc600078f38ff */
[----:B0-----:R-:W4:Y:S04]  /*23030*/  LDL.LU R20, [R1+0x550] ;  /* 0x0005500001147983 */ /* 0x001f280000300800 */
[----:B------:R-:W4:Y:S04]  /*23040*/  LDL.LU R21, [R1+0xcec] ;  /* 0x000cec0001157983 */ /* 0x000f280000300800 */
[----:B-1----:R-:W4:Y:S04]  /*23050*/  LDL.LU R22, [R1+0xd58] ;  /* 0x000d580001167983 */ /* 0x002f280000300800 */
[----:B------:R-:W4:Y:S04]  /*23060*/  LDL.LU R23, [R1+0xdf0] ;  /* 0x000df00001177983 */ /* 0x000f280000300800 */
[----:B------:R-:W4:Y:S01]  /*23070*/  LDL.LU R10, [R1+0xe00] ;  /* 0x000e0000010a7983 */ /* 0x000f220000300800 */
[----:B------:R-:W-:-:S02]  /*23080*/  USHF.L.U32 UR7, UR14, 0x7, URZ ;  /* 0x000000070e077899 */ /* 0x000fc4000800063f */
[----:B------:R-:W-:Y:S02]  /*23090*/  USHF.L.U32 UR6, UR14, 0x7, URZ ;  /* 0x000000070e067899 */ /* 0x000fe4000800063f */
[----:B------:R-:W-:Y:S02]  /*230a0*/  USHF.L.U32 UR12, UR11, 0x7, URZ ;  /* 0x000000070b0c7899 */ /* 0x000fe4000800063f */
[----:B------:R-:W-:Y:S02]  /*230b0*/  USHF.L.U32 UR5, UR11, 0x7, URZ ;  /* 0x000000070b057899 */ /* 0x000fe4000800063f */
[----:B------:R-:W-:Y:S02]  /*230c0*/  USHF.R.S32.HI UR6, URZ, 0x1f, UR6 ;  /* 0x0000001f3f067899 */ /* 0x000fe40008011406 */
[----:B------:R-:W-:Y:S02]  /*230d0*/  USHF.R.S32.HI UR5, URZ, 0x1f, UR5 ;  /* 0x0000001f3f057899 */ /* 0x000fe40008011405 */
[----:B------:R-:W-:Y:S01]  /*230e0*/  UIADD3 UR4, UR4, 0x1, URZ ;  /* 0x0000000104047890 */ /* 0x000fe2000fffe03f */
[----:B------:R-:W-:-:S05]  /*230f0*/  SHF.R.S32.HI R0, RZ, 0x7, R0 ;  /* 0x00000007ff007819 */ /* 0x000fca0000011400 */
[----:B------:R-:W-:Y:S02]  /*23100*/  ISETP.NE.U32.AND P0, PT, R0, UR4, PT ;  /* 0x0000000400007c0c */ /* 0x000fe4000bf05070 */
[----:B--2---:R-:W-:Y:S02]  /*23110*/  F2FP.F16.E4M3.UNPACK_B R2, R2.H1 ;  /* 0x00000002ff02723e */ /* 0x004fe400030006ff */
[----:B---3--:R-:W-:-:S07]  /*23120*/  F2FP.F16.E4M3.UNPACK_B R3, R3.H1 ;  /* 0x00000003ff03723e */ /* 0x008fce00030006ff */
[----:B------:R-:W-:-:S15]  /*23130*/  HMMA.16816.F32 R4, R24, R2, R4 ;  /* 0x000000021804723c */ /* 0x000fde0000001804 */
[----:B------:R-:W-:-:S08]  /*23140*/  NOP ;  /* 0x0000000000007918 */ /* 0x000fd00000000000 */
[----:B------:R-:W-:Y:S04]  /*23150*/  STL.64 [R1+0x120], R4 ;  /* 0x0001200401007387 */ /* 0x000fe80000100a00 */
[----:B------:R-:W-:Y:S01]  /*23160*/  STL.64 [R1+0x128], R6 ;  /* 0x0001280601007387 */ /* 0x000fe20000100a00 */
[----:B-----5:R-:W-:Y:S02]  /*23170*/  IADD3 R8, P4, R8, UR7, RZ ;  /* 0x0000000708087c10 */ /* 0x020fe4000ff9e0ff */
[----:B----4-:R-:W-:Y:S02]  /*23180*/  IADD3 R9, P1, R9, UR12, RZ ;  /* 0x0000000c09097c10 */ /* 0x010fe4000ff3e0ff */
[----:B------:R-:W-:Y:S02]  /*23190*/  IADD3.X R17, R17, UR6, RZ, P4, !PT ;  /* 0x0000000611117c10 */ /* 0x000fe4000a7fe4ff */
[----:B------:R-:W-:-:S02]  /*231a0*/  IADD3 R28, P4, R28, UR12, RZ ;  /* 0x0000000c1c1c7c10 */ /* 0x000fc4000ff9e0ff */
[----:B------:R-:W-:Y:S02]  /*231b0*/  IADD3.X R29, R29, UR5, RZ, P1, !PT ;  /* 0x000000051d1d7c10 */ /* 0x000fe40008ffe4ff */
[----:B------:R-:W-:Y:S02]  /*231c0*/  IADD3 R20, P2, R20, UR12, RZ ;  /* 0x0000000c14147c10 */ /* 0x000fe4000ff5e0ff */
[----:B------:R-:W-:Y:S02]  /*231d0*/  IADD3 R10, P5, R10, UR7, RZ ;  /* 0x000000070a0a7c10 */ /* 0x000fe4000ffbe0ff */
[----:B------:R-:W-:Y:S02]  /*231e0*/  IADD3 R21, P3, R21, UR12, RZ ;  /* 0x0000000c15157c10 */ /* 0x000fe4000ff7e0ff */
[----:B------:R-:W-:Y:S02]  /*231f0*/  IADD3 R22, P6, R22, UR7, RZ ;  /* 0x0000000716167c10 */ /* 0x000fe4000ffde0ff */
[----:B------:R-:W-:Y:S01]  /*23200*/  IADD3.X R23, R23, UR6, RZ, P5, !PT ;  /* 0x0000000617177c10 */ /* 0x000fe2000affe4ff */
[----:B------:R-:W-:Y:S04]  /*23210*/  STL [R1+0xe00], R10 ;  /* 0x000e000a01007387 */ /* 0x000fe80000100800 */
[----:B------:R-:W-:Y:S04]  /*23220*/  STL [R1+0xddc], R8 ;  /* 0x000ddc0801007387 */ /* 0x000fe80000100800 */
[----:B------:R-:W-:Y:S01]  /*23230*/  STL [R1+0xcfc], R9 ;  /* 0x000cfc0901007387 */ /* 0x000fe20000100800 */
[----:B------:R-:W-:-:S03]  /*23240*/  IADD3 R16, P5, R16, UR12, RZ ;  /* 0x0000000c10107c10 */ /* 0x000fc6000ffbe0ff */
[----:B------:R-:W-:Y:S04]  /*23250*/  STL [R1+0x550], R20 ;  /* 0x0005501401007387 */ /* 0x000fe80000100800 */
[----:B------:R-:W-:Y:S01]  /*23260*/  STL [R1+0xcec], R21 ;  /* 0x000cec1501007387 */ /* 0x000fe20000100800 */
[----:B------:R-:W-:-:S03]  /*23270*/  IADD3.X R18, R18, UR6, RZ, P6, !PT ;  /* 0x0000000612127c10 */ /* 0x000fc6000b7fe4ff */
[----:B------:R-:W-:Y:S01]  /*23280*/  STL [R1+0xd58], R22 ;  /* 0x000d581601007387 */ /* 0x000fe20000100800 */
[----:B------:R-:W-:-:S03]  /*23290*/  IADD3 R19, P6, R19, UR12, RZ ;  /* 0x0000000c13137c10 */ /* 0x000fc6000ffde0ff */
[----:B------:R-:W-:Y:S04]  /*232a0*/  STL [R1+0xdf0], R23 ;  /* 0x000df01701007387 */ /* 0x000fe80000100800 */
[----:B------:R-:W-:Y:S04]  /*232b0*/  STL [R1+0xce4], R16 ;  /* 0x000ce41001007387 */ /* 0x000fe80000100800 */
[----:B------:R-:W-:Y:S01]  /*232c0*/  STL [R1+0xdd8], R17 ;  /* 0x000dd81101007387 */ /* 0x000fe20000100800 */
[----:B------:R-:W-:-:S03]  /*232d0*/  IADD3 R12, P1, R12, UR12, RZ ;  /* 0x0000000c0c0c7c10 */ /* 0x000fc6000ff3e0ff */
[----:B------:R-:W-:Y:S01]  /*232e0*/  STL [R1+0xd54], R18 ;  /* 0x000d541201007387 */ /* 0x000fe20000100800 */
[----:B------:R-:W-:-:S03]  /*232f0*/  IADD3.X R13, R13, UR5, RZ, P6, !PT ;  /* 0x000000050d0d7c10 */ /* 0x000fc6000b7fe4ff */
[----:B------:R-:W-:Y:S04]  /*23300*/  STL [R1+0xcf4], R19 ;  /* 0x000cf41301007387 */ /* 0x000fe80000100800 */
[----:B------:R-:W-:Y:S04]  /*23310*/  STL [R1+0xcdc], R28 ;  /* 0x000cdc1c01007387 */ /* 0x000fe80000100800 */
[----:B------:R-:W-:Y:S04]  /*23320*/  STL [R1+0xcf8], R29 ;  /* 0x000cf81d01007387 */ /* 0x000fe80000100800 */
[----:B------:R-:W-:Y:S04]  /*23330*/  STL [R1+0x554], R12 ;  /* 0x0005540c01007387 */ /* 0x000fe80000100800 */
[----:B------:R-:W-:Y:S04]  /*23340*/  STL [R1+0xcf0], R13 ;  /* 0x000cf00d01007387 */ /* 0x000fe80000100800 */
[----:B------:R-:W2:Y:S01]  /*23350*/  LDL.LU R0, [R1+0x544] ;  /* 0x0005440001007983 */ /* 0x000ea20000300800 */
[----:B------:R-:W-:-:S02]  /*23360*/  IADD3 R14, P6, R14, UR12, RZ ;  /* 0x0000000c0e0e7c10 */ /* 0x000fc4000ffde0ff */
[----:B------:R-:W-:-:S03]  /*23370*/  IADD3.X R15, R15, UR5, RZ, P2, !PT ;  /* 0x000000050f0f7c10 */ /* 0x000fc600097fe4ff */
[----:B------:R-:W-:Y:S04]  /*23380*/  STL [R1+0xcd4], R14 ;  /* 0x000cd40e01007387 */ /* 0x000fe80000100800 */
[----:B--2---:R0:W-:Y:S04]  /*23390*/  STL [R1+0xeb0], R0 ;  /* 0x000eb00001007387 */ /* 0x0041e80000100800 */
[----:B------:R-:W-:Y:S04]  /*233a0*/  STL [R1+0x54c], R15 ;  /* 0x00054c0f01007387 */ /* 0x000fe80000100800 */
[----:B0-----:R-:W2:Y:S01]  /*233b0*/  LDL.LU R0, [R1+0xcc4] ;  /* 0x000cc40001007983 */ /* 0x001ea20000300800 */
[----:B------:R-:W-:-:S05]  /*233c0*/  IADD3 R11, P2, R11, UR12, RZ ;  /* 0x0000000c0b0b7c10 */ /* 0x000fca000ff5e0ff */
[----:B------:R-:W-:Y:S04]  /*233d0*/  STL [R1+0xce8], R11 ;  /* 0x000ce80b01007387 */ /* 0x000fe80000100800 */
        /* <DEDUP_REMOVED lines=30> */
[----:B--2---:R-:W-:-:S05]  /*235c0*/  IADD3.X R0, R0, UR5, RZ, P1, !PT ;  /* 0x0000000500007c10 */ /* 0x004fca0008ffe4ff */
[----:B------:R0:W-:Y:S04]  /*235d0*/  STL [R1+0x548], R0 ;  /* 0x0005480001007387 */ /* 0x0001e80000100800 */
[----:B0-----:R-:W2:Y:S02]  /*235e0*/  LDL.LU R0, [R1+0xeb4] ;  /* 0x000eb40001007983 */ /* 0x001ea40000300800 */
[----:B--2---:R-:W-:-:S05]  /*235f0*/  IADD3 R0, P1, R0, UR12, RZ ;  /* 0x0000000c00007c10 */ /* 0x004fca000ff3e0ff */
[----:B------:R0:W-:Y:S04]  /*23600*/  STL [R1+0xcc4], R0 ;  /* 0x000cc40001007387 */ /* 0x0001e80000100800 */
[----:B0-----:R-:W2:Y:S01]  /*23610*/  LDL.LU R0, [R1+0xeb0] ;  /* 0x000eb00001007983 */ /* 0x001ea20000300800 */
[----:B----4-:R-:W-:Y:S02]  /*23620*/  IADD3.X R25, R25, UR5, RZ, P2, !PT ;  /* 0x0000000519197c10 */ /* 0x010fe400097fe4ff */
[----:B-----5:R-:W-:Y:S02]  /*23630*/  IADD3 R26, P2, R26, UR12, RZ ;  /* 0x0000000c1a1a7c10 */ /* 0x020fe4000ff5e0ff */
[----:B---3--:R-:W-:Y:S02]  /*23640*/  IADD3.X R27, R27, UR5, RZ, P5, !PT ;  /* 0x000000051b1b7c10 */ /* 0x008fe4000affe4ff */
[----:B------:R-:W-:-:S02]  /*23650*/  IADD3 R2, P5, R2, UR12, RZ ;  /* 0x0000000c02027c10 */ /* 0x000fc4000ffbe0ff */
[----:B------:R-:W-:Y:S02]  /*23660*/  IADD3.X R5, R5, UR5, RZ, P4, !PT ;  /* 0x0000000505057c10 */ /* 0x000fe4000a7fe4ff */
[----:B------:R-:W-:Y:S02]  /*23670*/  IADD3 R6, P4, R6, UR12, RZ ;  /* 0x0000000c06067c10 */ /* 0x000fe4000ff9e0ff */
[----:B------:R-:W-:Y:S02]  /*23680*/  IADD3.X R7, R7, UR5, RZ, P5, !PT ;  /* 0x0000000507077c10 */ /* 0x000fe4000affe4ff */
[----:B------:R-:W-:Y:S02]  /*23690*/  IADD3 R10, P5, R10, UR12, RZ ;  /* 0x0000000c0a0a7c10 */ /* 0x000fe4000ffbe0ff */
[----:B------:R-:W-:Y:S02]  /*236a0*/  IADD3.X R8, R8, UR5, RZ, P6, !PT ;  /* 0x0000000508087c10 */ /* 0x000fe4000b7fe4ff */
        /* <DEDUP_REMOVED lines=11> */
[----:B--2---:R-:W-:Y:S02]  /*23760*/  IADD3.X R0, R0, UR5, RZ, P3, !PT ;  /* 0x0000000500007c10 */ /* 0x004fe40009ffe4ff */
[----:B------:R-:W-:-:S03]  /*23770*/  IADD3 R24, P3, R24, UR12, RZ ;  /* 0x0000000c18187c10 */ /* 0x000fc6000ff7e0ff */
[----:B------:R0:W-:Y:S04]  /*23780*/  STL [R1+0x544], R0 ;  /* 0x0005440001007387 */ /* 0x0001e80000100800 */
[----:B------:R-:W-:Y:S01]  /*23790*/  STL [R1+0xce0], R24 ;  /* 0x000ce01801007387 */ /* 0x000fe20000100800 */
[----:B------:R-:W-:-:S03]  /*237a0*/  IADD3.X R3, R3, UR5, RZ, P3, !PT ;  /* 0x0000000503037c10 */ /* 0x000fc60009ffe4ff */
[----:B------:R-:W-:Y:S01]  /*237b0*/  STL [R1+0x540], R25 ;  /* 0x0005401901007387 */ /* 0x000fe20000100800 */
[----:B------:R-:W-:-:S03]  /*237c0*/  IADD3 R4, P3, R4, UR12, RZ ;  /* 0x0000000c04047c10 */ /* 0x000fc6000ff7e0ff */
        /* <DEDUP_REMOVED lines=25> */
[----:B0-----:R-:W2:Y:S01]  /*23960*/  LDL.LU R0, [R1+0xc44] ;  /* 0x000c440001007983 */ /* 0x001ea20000300800 */
[----:B------:R-:W-:-:S02]  /*23970*/  IADD3.X R14, R14, UR5, RZ, P2, !PT ;  /* 0x000000050e0e7c10 */ /* 0x000fc400097fe4ff */
[----:B------:R-:W-:-:S03]  /*23980*/  IADD3 R15, P2, R15, UR12, RZ ;  /* 0x0000000c0f0f7c10 */ /* 0x000fc6000ff5e0ff */
[----:B------:R-:W-:Y:S04]  /*23990*/  STL [R1+0xc98], R14 ;  /* 0x000c980e01007387 */ /* 0x000fe80000100800 */
[----:B--2---:R0:W-:Y:S04]  /*239a0*/  STL [R1+0xea8], R0 ;  /* 0x000ea80001007387 */ /* 0x0041e80000100800 */
[----:B------:R-:W-:Y:S04]  /*239b0*/  STL [R1+0xc54], R15 ;  /* 0x000c540f01007387 */ /* 0x000fe80000100800 */
[----:B0-----:R-:W2:Y:S01]  /*239c0*/  LDL.LU R0, [R1+0xc88] ;  /* 0x000c880001007983 */ /* 0x001ea20000300800 */
[----:B------:R-:W-:-:S05]  /*239d0*/  IADD3.X R11, R11, UR5, RZ, P5, !PT ;  /* 0x000000050b0b7c10 */ /* 0x000fca000affe4ff */
[----:B------:R-:W-:Y:S04]  /*239e0*/  STL [R1+0xc90], R11 ;  /* 0x000c900b01007387 */ /* 0x000fe80000100800 */
        /* <DEDUP_REMOVED lines=30> */
[----:B--2---:R-:W-:-:S05]  /*23bd0*/  IADD3 R0, P5, R0, UR12, RZ ;  /* 0x0000000c00007c10 */ /* 0x004fca000ffbe0ff */
[----:B------:R0:W-:Y:S04]  /*23be0*/  STL [R1+0xc7c], R0 ;  /* 0x000c7c0001007387 */ /* 0x0001e80000100800 */
[----:B0-----:R-:W2:Y:S02]  /*23bf0*/  LDL.LU R0, [R1+0xeac] ;  /* 0x000eac0001007983 */ /* 0x001ea40000300800 */
[----:B--2---:R-:W-:-:S05]  /*23c00*/  IADD3.X R0, R0, UR5, RZ, P3, !PT ;  /* 0x0000000500007c10 */ /* 0x004fca0009ffe4ff */
[----:B------:R0:W-:Y:S04]  /*23c10*/  STL [R1+0xc88], R0 ;  /* 0x000c880001007387 */ /* 0x0001e80000100800 */
[----:B0-----:R-:W2:Y:S01]  /*23c20*/  LDL.LU R0, [R1+0xea8] ;  /* 0x000ea80001007983 */ /* 0x001ea20000300800 */
[----:B---3--:R-:W-:Y:S02]  /*23c30*/  IADD3.X R24, R24, UR5, RZ, P4, !PT ;  /* 0x0000000518187c10 */ /* 0x008fe4000a7fe4ff */
[----:B----4-:R-:W-:Y:S02]  /*23c40*/  IADD3 R25, P4, R25, UR12, RZ ;  /* 0x0000000c19197c10 */ /* 0x010fe4000ff9e0ff */
[----:B-----5:R-:W-:Y:S02]  /*23c50*/  IADD3.X R26, R26, UR5, RZ, P5, !PT ;  /* 0x000000051a1a7c10 */ /* 0x020fe4000affe4ff */
        /* <DEDUP_REMOVED lines=18> */
[----:B--2---:R-:W-:-:S05]  /*23d80*/  IADD3 R0, P3, R0, UR12, RZ ;  /* 0x0000000c00007c10 */ /* 0x004fca000ff7e0ff */
[----:B------:R0:W-:Y:S04]  /*23d90*/  STL [R1+0xc44], R0 ;  /* 0x000c440001007387 */ /* 0x0001e80000100800 */
        /* <DEDUP_REMOVED lines=29> */
[----:B0-----:R-:W2:Y:S01]  /*23f70*/  LDL.LU R0, [R1+0xc08] ;  /* 0x000c080001007983 */ /* 0x001ea20000300800 */
        /* <DEDUP_REMOVED lines=162> */
[----:B--2---:R-:W-:-:S04]  /*249a0*/  IADD3 R0, P2, R0, UR12, RZ ;  /* 0x0000000c00007c10 */ /* 0x004fc8000ff5e0ff */
[----:B------:R-:W-:Y:S01]  /*249b0*/  IADD3.X R2, R2, UR5, RZ, P2, !PT ;  /* 0x0000000502027c10 */ /* 0x000fe200097fe4ff */
[----:B------:R0:W-:Y:S04]  /*249c0*/  STL [R1+0xb7c], R0 ;  /* 0x000b7c0001007387 */ /* 0x0001e80000100800 */
        /* <DEDUP_REMOVED lines=1256> */
[----:B--2---:R-:W-:-:S05]  /*29850*/  IADD3 R0, P4, R0, UR7, RZ ;  /* 0x0000000700007c10 */ /* 0x004fca000ff9e0ff */
[----:B------:R0:W-:Y:S04]  /*29860*/  STL [R1+0xd50], R0 ;  /* 0x000d500001007387 */ /* 0x0001e80000100800 */
        /* <DEDUP_REMOVED lines=92> */
[----:B------:R-:W-:Y:S02]  /*29e30*/  IADD3 R28, P6, R28, UR7, RZ ;  /* 0x000000071c1c7c10 */ /* 0x000fe4000ffde0ff */
[----:B------:R-:W-:Y:S02]  /*29e40*/  IADD3.X R29, R29, UR5, RZ, P1, !PT ;  /* 0x000000051d1d7c10 */ /* 0x000fe40008ffe4ff */
[----:B------:R-:W-:Y:S02]  /*29e50*/  IADD3.X R12, R12, UR6, RZ, P3, !PT ;  /* 0x000000060c0c7c10 */ /* 0x000fe40009ffe4ff */
[----:B------:R-:W-:Y:S02]  /*29e60*/  IADD3.X R14, R14, UR6, RZ, P5, !PT ;  /* 0x000000060e0e7c10 */ /* 0x000fe4000affe4ff */
[----:B------:R-:W-:Y:S02]  /*29e70*/  IADD3.X R11, R11, UR6, RZ, P6, !PT ;  /* 0x000000060b0b7c10 */ /* 0x000fe4000b7fe4ff */
[----:B------:R-:W-:-:S02]  /*29e80*/  IADD3.X R15, R15, UR6, RZ, P2, !PT ;  /* 0x000000060f0f7c10 */ /* 0x000fc400097fe4ff */
[----:B--2---:R-:W-:Y:S02]  /*29e90*/  IADD3.X R0, R0, UR6, RZ, P4, !PT ;  /* 0x0000000600007c10 */ /* 0x004fe4000a7fe4ff */
[----:B------:R-:W-:-:S03]  /*29ea0*/  IADD3 R24, P4, R24, UR7, RZ ;  /* 0x0000000718187c10 */ /* 0x000fc6000ff9e0ff */
[----:B------:R1:W-:Y:S04]  /*29eb0*/  STL [R1+0xd60], R0 ;  /* 0x000d600001007387 */ /* 0x0003e80000100800 */
[----:B------:R1:W-:Y:S04]  /*29ec0*/  STL [R1+0xdac], R24 ;  /* 0x000dac1801007387 */ /* 0x0003e80000100800 */
[----:B------:R1:W-:Y:S04]  /*29ed0*/  STL [R1+0xd68], R25 ;  /* 0x000d681901007387 */ /* 0x0003e80000100800 */
[----:B------:R1:W-:Y:S01]  /*29ee0*/  STL [R1+0xdb4], R26 ;  /* 0x000db41a01007387 */ /* 0x0003e20000100800 */
[----:B------:R-:W-:-:S03]  /*29ef0*/  IADD3.X R5, R5, UR6, RZ, P4, !PT ;  /* 0x0000000605057c10 */ /* 0x000fc6000a7fe4ff */
[----:B------:R1:W-:Y:S01]  /*29f00*/  STL [R1+0xd70], R27 ;  /* 0x000d701b01007387 */ /* 0x0003e20000100800 */
[----:B------:R-:W-:-:S03]  /*29f10*/  IADD3 R6, P4, R6, UR7, RZ ;  /* 0x0000000706067c10 */ /* 0x000fc6000ff9e0ff */
[----:B------:R1:W-:Y:S04]  /*29f20*/  STL [R1+0xdbc], R2 ;  /* 0x000dbc0201007387 */ /* 0x0003e80000100800 */
[----:B------:R1:W-:Y:S04]  /*29f30*/  STL [R1+0xd78], R3 ;  /* 0x000d780301007387 */ /* 0x0003e80000100800 */
[----:B------:R1:W-:Y:S04]  /*29f40*/  STL [R1+0xdc4], R4 ;  /* 0x000dc40401007387 */ /* 0x0003e80000100800 */
        /* <DEDUP_REMOVED lines=24> */
[----:B------:R-:W-:Y:S05]  /*2a0d0*/  @P0 BRA `(.L_x_2) ;  /* 0xfffffe7c00140947 */ /* 0x000fea000383ffff */
.L_x_1:
[----:B-1----:R-:W3:Y:S01]  /*2a0e0*/  LDL.LU R3, [R1+0x1e4] ;  /* 0x0001e40001037983 */ /* 0x002ee20000300800 */
[----:B------:R-:W1:Y:S01]  /*2a0f0*/  S2UR UR5, SR_CgaCtaId ;  /* 0x00000000000579c3 */ /* 0x000e620000008800 */
[----:B------:R-:W-:Y:S01]  /*2a100*/  UMOV UR4, 0x400 ;  /* 0x0000040000047882 */ /* 0x000fe20000000000 */
[----:B------:R-:W-:Y:S01]  /*2a110*/  ULDC.64 UR6, c[0x0][0x220] ;  /* 0x0000880000067ab9 */ /* 0x000fe20000000a00 */
[----:B--2---:R-:W2:Y:S01]  /*2a120*/  LDL.LU R0, [R1+0x1ec] ;  /* 0x0001ec0001007983 */ /* 0x004ea20000300800 */
[----:B------:R-:W-:-:S04]  /*2a130*/  ULDC.64 UR12, c[0x0][0x228] ;  /* 0x00008a00000c7ab9 */ /* 0x000fc80000000a00 */
[----:B------:R-:W-:Y:S06]  /*2a140*/  BAR.SYNC.DEFER_BLOCKING 0x0 ;  /* 0x0000000000007b1d */ /* 0x000fec0000010000 */
[----:B--2---:R2:W-:Y:S04]  /*2a150*/  STL [R1+0xe3c], R0 ;  /* 0x000e3c0001007387 */ /* 0x0045e80000100800 */
[----:B--2---:R-:W3:Y:S04]  /*2a160*/  LDL.LU R0, [R1+0x1e0] ;  /* 0x0001e00001007983 */ /* 0x004ee80000300800 */
[----:B------:R-:W2:Y:S04]  /*2a170*/  LDL.LU R2, [R1+0x1d4] ;  /* 0x0001d40001027983 */ /* 0x000ea80000300800 */
[----:B--2---:R2:W-:Y:S04]  /*2a180*/  STL [R1+0xe38], R2 ;  /* 0x000e380201007387 */ /* 0x0045e80000100800 */
[----:B--2---:R-:W2:Y:S04]  /*2a190*/  LDL.LU R2, [R1+0x1e8] ;  /* 0x0001e80001027983 */ /* 0x004ea80000300800 */
[----:B------:R-:W4:Y:S01]  /*2a1a0*/  LDL.LU R23, [R1+0x1d8] ;  /* 0x0001d80001177983 */ /* 0x000f220000300800 */
[----:B---3--:R-:W-:-:S03]  /*2a1b0*/  F2FP.SATFINITE.E4M3.F32.PACK_AB_MERGE_C R3, R3, R0, RZ ;  /* 0x000000000303723e */ /* 0x008fc600048070ff */
[----:B----4-:R3:W-:Y:S04]  /*2a1c0*/  STL [R1+0xe34], R23 ;  /* 0x000e341701007387 */ /* 0x0107e80000100800 */
[----:B---3--:R-:W3:Y:S04]  /*2a1d0*/  LDL.LU R23, [R1+0x1d0] ;  /* 0x0001d00001177983 */ /* 0x008ee80000300800 */
[----:B------:R-:W4:Y:S04]  /*2a1e0*/  LDL.LU R4, [R1+0x1dc] ;  /* 0x0001dc0001047983 */ /* 0x000f280000300800 */
[----:B------:R5:W-:Y:S04]  /*2a1f0*/  STL [R1+0xe30], R17 ;  /* 0x000e301101007387 */ /* 0x000be80000100800 */
[----:B-----5:R-:W5:Y:S04]  /*2a200*/  LDL.LU R17, [R1+0x1c0] ;  /* 0x0001c00001117983 */ /* 0x020f680000300800 */
[----:B------:R-:W5:Y:S04]  /*2a210*/  LDL.LU R6, [R1+0x1c4] ;  /* 0x0001c40001067983 */ /* 0x000f680000300800 */
[----:B------:R-:W4:Y:S04]  /*2a220*/  LDL.LU R5, [R1+0x1c8] ;  /* 0x0001c80001057983 */ /* 0x000f280000300800 */
[----:B------:R-:W4:Y:S04]  /*2a230*/  LDL.LU R7, [R1+0x1cc] ;  /* 0x0001cc0001077983 */ /* 0x000f280000300800 */
[----:B------:R-:W4:Y:S04]  /*2a240*/  LDL.LU R29, [R1+0x110] ;  /* 0x00011000011d7983 */ /* 0x000f280000300800 */
[----:B------:R-:W4:Y:S04]  /*2a250*/  LDL.LU R8, [R1+0x114] ;  /* 0x0001140001087983 */ /* 0x000f280000300800 */
[----:B------:R-:W4:Y:S04]  /*2a260*/  LDL.LU R28, [R1+0x118] ;  /* 0x00011800011c7983 */ /* 0x000f280000300800 */
[----:B------:R-:W4:Y:S04]  /*2a270*/  LDL.LU R9, [R1+0x11c] ;  /* 0x00011c0001097983 */ /* 0x000f280000300800 */
[----:B0-----:R-:W4:Y:S04]  /*2a280*/  LDL.LU R27, [R1+0xf0] ;  /* 0x0000f000011b7983 */ /* 0x001f280000300800 */
        /* <DEDUP_REMOVED lines=15> */
[----:B------:R-:W2:Y:S02]  /*2a380*/  LDL.LU R0, [R1+0xe3c] ;  /* 0x000e3c0001007983 */ /* 0x000ea40000300800 */
[----:B--2---:R-:W-:-:S02]  /*2a390*/  F2FP.SATFINITE.E4M3.F32.PACK_AB_MERGE_C R0, R0, R2, RZ ;  /* 0x000000020000723e */ /* 0x004fc400048070ff */
[----:B------:R-:W3:Y:S02]  /*2a3a0*/  LDL.LU R2, [R1+0xe38] ;  /* 0x000e380001027983 */ /* 0x000ee40000300800 */
[----:B---3--:R-:W-:Y:S02]  /*2a3b0*/  F2FP.SATFINITE.E4M3.F32.PACK_AB_MERGE_C R2, R2, R23, RZ ;  /* 0x000000170202723e */ /* 0x008fe400048070ff */
[----:B------:R-:W2:Y:S01]  /*2a3c0*/  LDL.LU R23, [R1+0xe34] ;  /* 0x000e340001177983 */ /* 0x000ea20000300800 */
[----:B-----5:R-:W-:Y:S02]  /*2a3d0*/  F2FP.SATFINITE.E4M3.F32.PACK_AB_MERGE_C R6, R6, R17, RZ ;  /* 0x000000110606723e */ /* 0x020fe400048070ff */
[----:B----4-:R-:W-:Y:S02]  /*2a3e0*/  F2FP.SATFINITE.E4M3.F32.PACK_AB_MERGE_C R11, R11, R26, RZ ;  /* 0x0000001a0b0b723e */ /* 0x010fe400048070ff */
[----:B------:R-:W-:Y:S02]  /*2a3f0*/  F2FP.SATFINITE.E4M3.F32.PACK_AB_MERGE_C R9, R9, R28, RZ ;  /* 0x0000001c0909723e */ /* 0x000fe400048070ff */
[----:B------:R-:W-:-:S02]  /*2a400*/  F2FP.SATFINITE.E4M3.F32.PACK_AB_MERGE_C R7, R7, R5, RZ ;  /* 0x000000050707723e */ /* 0x000fc400048070ff */
[----:B------:R-:W0:Y:S01]  /*2a410*/  S2R R5, SR_TID.X ;  /* 0x0000000000057919 */ /* 0x000e220000002100 */
[----:B------:R-:W-:Y:S02]  /*2a420*/  F2FP.SATFINITE.E4M3.F32.PACK_AB_MERGE_C R10, R10, R27, RZ ;  /* 0x0000001b0a0a723e */ /* 0x000fe400048070ff */
[----:B--2---:R-:W-:Y:S02]  /*2a430*/  F2FP.SATFINITE.E4M3.F32.PACK_AB_MERGE_C R4, R4, R23, RZ ;  /* 0x000000170404723e */ /* 0x004fe400048070ff */
[----:B------:R-:W2:Y:S04]  /*2a440*/  LDL.LU R23, [R1+0xe24] ;  /* 0x000e240001177983 */ /* 0x000ea80000300800 */
[----:B------:R-:W3:Y:S01]  /*2a450*/  LDL.LU R17, [R1+0xe30] ;  /* 0x000e300001117983 */ /* 0x000ee20000300800 */
[----:B------:R-:W-:-:S02]  /*2a460*/  F2FP.SATFINITE.E4M3.F32.PACK_AB_MERGE_C R12, R12, R25, RZ ;  /* 0x000000190c0c723e */ /* 0x000fc400048070ff */
[----:B------:R-:W-:Y:S01]  /*2a470*/  F2FP.SATFINITE.E4M3.F32.PACK_AB_MERGE_C R14, R14, R20, RZ ;  /* 0x000000140e0e723e */ /* 0x000fe200048070ff */
[----:B------:R-:W4:Y:S01]  /*2a480*/  LDL.LU R26, [R1+0xe20] ;  /* 0x000e2000011a7983 */ /* 0x000f220000300800 */
[----:B------:R-:W-:Y:S02]  /*2a490*/  LOP3.LUT R10, R10, 0xffff, RZ, 0xc0, !PT ;  /* 0x0000ffff0a0a7812 */ /* 0x000fe400078ec0ff */
[----:B------:R-:W-:Y:S01]  /*2a4a0*/  LOP3.LUT R14, R14, 0xffff, RZ, 0xc0, !PT ;  /* 0x0000ffff0e0e7812 */ /* 0x000fe200078ec0ff */
[----:B------:R-:W5:Y:S01]  /*2a4b0*/  LDL.LU R28, [R1+0x130] ;  /* 0x00013000011c7983 */ /* 0x000f620000300800 */
[----:B------:R-:W-:Y:S02]  /*2a4c0*/  LOP3.LUT R12, R12, 0xffff, RZ, 0xc0, !PT ;  /* 0x0000ffff0c0c7812 */ /* 0x000fe400078ec0ff */
[----:B------:R-:W-:Y:S01]  /*2a4d0*/  F2FP.SATFINITE.E4M3.F32.PACK_AB_MERGE_C R13, R13, R21, RZ ;  /* 0x000000150d0d723e */ /* 0x000fe200048070ff */
[----:B0-----:R-:W-:Y:S01]  /*2a4e0*/  IMAD.SHL.U32 R21, R5, 0x4, RZ ;  /* 0x0000000405157824 */ /* 0x001fe200078e00ff */
[----:B------:R-:W-:-:S02]  /*2a4f0*/  F2FP.SATFINITE.E4M3.F32.PACK_AB_MERGE_C R15, R15, R19, RZ ;  /* 0x000000130f0f723e */ /* 0x000fc400048070ff */
[----:B------:R-:W-:Y:S02]  /*2a500*/  F2FP.SATFINITE.E4M3.F32.PACK_AB_MERGE_C R16, R16, R18, RZ ;  /* 0x000000121010723e */ /* 0x000fe400048070ff */
[----:B------:R-:W-:Y:S02]  /*2a510*/  PRMT R18, R14, 0x3340, R1 ;  /* 0x000033400e127816 */ /* 0x000fe40000000001 */
[----:B------:R-:W-:Y:S02]  /*2a520*/  PRMT R20, R10, 0x3340, R12 ;  /* 0x000033400a147816 */ /* 0x000fe4000000000c */
[----:B------:R-:W-:Y:S02]  /*2a530*/  LOP3.LUT R11, R11, 0xffff, RZ, 0xc0, !PT ;  /* 0x0000ffff0b0b7812 */ /* 0x000fe400078ec0ff */
[----:B------:R-:W-:Y:S02]  /*2a540*/  LOP3.LUT R13, R13, 0xffff, RZ, 0xc0, !PT ;  /* 0x0000ffff0d0d7812 */ /* 0x000fe400078ec0ff */
[----:B------:R-:W-:-:S02]  /*2a550*/  LOP3.LUT R15, R15, 0xffff, RZ, 0xc0, !PT ;  /* 0x0000ffff0f0f7812 */ /* 0x000fc400078ec0ff */
[----:B------:R-:W-:Y:S02]  /*2a560*/  LOP3.LUT R3, R3, 0xffff, RZ, 0xc0, !PT ;  /* 0x0000ffff03037812 */ /* 0x000fe400078ec0ff */
[----:B------:R-:W-:Y:S02]  /*2a570*/  LOP3.LUT R2, R2, 0xffff, RZ, 0xc0, !PT ;  /* 0x0000ffff02027812 */ /* 0x000fe400078ec0ff */
[----:B------:R-:W-:Y:S02]  /*2a580*/  PRMT R18, R20, 0x5410, R18 ;  /* 0x0000541014127816 */ /* 0x000fe40000000012 */
[----:B------:R-:W-:Y:S02]  /*2a590*/  PRMT R20, R15, 0x3340, R1 ;  /* 0x000033400f147816 */ /* 0x000fe40000000001 */
[----:B------:R-:W-:Y:S02]  /*2a5a0*/  PRMT R19, R3, 0x3340, R2 ;  /* 0x0000334003137816 */ /* 0x000fe40000000002 */
[----:B------:R-:W-:-:S02]  /*2a5b0*/  LOP3.LUT R0, R0, 0xffff, RZ, 0xc0, !PT ;  /* 0x0000ffff00007812 */ /* 0x000fc400078ec0ff */
[----:B------:R-:W-:Y:S02]  /*2a5c0*/  LOP3.LUT R4, R4, 0xffff, RZ, 0xc0, !PT ;  /* 0x0000ffff04047812 */ /* 0x000fe400078ec0ff */
[----:B------:R-:W-:Y:S02]  /*2a5d0*/  SHF.R.S32.HI R25, RZ, 0x4, R5 ;  /* 0x00000004ff197819 */ /* 0x000fe40000011405 */
[----:B------:R-:W-:Y:S02]  /*2a5e0*/  SHF.R.U32.HI R12, RZ, 0x8, R12 ;  /* 0x00000008ff0c7819 */ /* 0x000fe4000001160c */
[----:B------:R-:W-:Y:S02]  /*2a5f0*/  SHF.R.U32.HI R10, RZ, 0x8, R10 ;  /* 0x00000008ff0a7819 */ /* 0x000fe4000001160a */
[----:B------:R-:W-:Y:S02]  /*2a600*/  SHF.R.U32.HI R3, RZ, 0x8, R3 ;  /* 0x00000008ff037819 */ /* 0x000fe40000011603 */
[----:B------:R-:W-:-:S02]  /*2a610*/  SHF.R.U32.HI R2, RZ, 0x8, R2 ;  /* 0x00000008ff027819 */ /* 0x000fc40000011602 */
[----:B------:R-:W-:Y:S02]  /*2a620*/  SHF.R.U32.HI R14, RZ, 0x8, R14 ;  /* 0x00000008ff0e7819 */ /* 0x000fe4000001160e */
[----:B------:R-:W-:Y:S02]  /*2a630*/  F2FP.SATFINITE.E4M3.F32.PACK_AB_MERGE_C R22, R22, R24, RZ ;  /* 0x000000181616723e */ /* 0x000fe400048070ff */
[----:B------:R-:W-:Y:S02]  /*2a640*/  SGXT R25, R25, 0x1 ;  /* 0x000000011919781a */ /* 0x000fe40000000200 */
[----:B------:R-:W-:Y:S02]  /*2a650*/  PRMT R24, R0, 0x3340, R4 ;  /* 0x0000334000187816 */ /* 0x000fe40000000004 */
[----:B------:R-:W-:Y:S02]  /*2a660*/  LOP3.LUT R12, R12, 0xffff, RZ, 0xc0, !PT ;  /* 0x0000ffff0c0c7812 */ /* 0x000fe400078ec0ff */
[----:B------:R-:W-:-:S02]  /*2a670*/  LOP3.LUT R6, R6, 0xffff, RZ, 0xc0, !PT ;  /* 0x0000ffff06067812 */ /* 0x000fc400078ec0ff */
[----:B------:R-:W-:Y:S02]  /*2a680*/  LOP3.LUT R2, R2, 0xffff, RZ, 0xc0, !PT ;  /* 0x0000ffff02027812 */ /* 0x000fe400078ec0ff */
[----:B------:R-:W-:Y:S02]  /*2a690*/  LOP3.LUT R3, R3, 0xffff, RZ, 0xc0, !PT ;  /* 0x0000ffff03037812 */ /* 0x000fe400078ec0ff */
[----:B------:R-:W-:Y:S02]  /*2a6a0*/  LOP3.LUT R14, R14, 0xffff, RZ, 0xc0, !PT ;  /* 0x0000ffff0e0e7812 */ /* 0x000fe400078ec0ff */
[----:B------:R-:W-:Y:S02]  /*2a6b0*/  SHF.R.U32.HI R0, RZ, 0x8, R0 ;  /* 0x00000008ff007819 */ /* 0x000fe40000011600 */
[----:B------:R-:W-:Y:S02]  /*2a6c0*/  SHF.R.U32.HI R4, RZ, 0x8, R4 ;  /* 0x00000008ff047819 */ /* 0x000fe40000011604 */
[----:B------:R-:W-:-:S02]  /*2a6d0*/  PRMT R3, R3, 0x3340, R2 ;  /* 0x0000334003037816 */ /* 0x000fc40000000002 */
[----:B------:R-:W-:Y:S02]  /*2a6e0*/  LOP3.LUT R4, R4, 0xffff, RZ, 0xc0, !PT ;  /* 0x0000ffff04047812 */ /* 0x000fe400078ec0ff */
[----:B------:R-:W-:Y:S02]  /*2a6f0*/  LOP3.LUT R7, R7, 0xffff, RZ, 0xc0, !PT ;  /* 0x0000ffff07077812 */ /* 0x000fe400078ec0ff */
[----:B------:R-:W-:Y:S02]  /*2a700*/  LOP3.LUT R2, R5, 0x20, RZ, 0xc0, !PT ;  /* 0x0000002005027812 */ /* 0x000fe400078ec0ff */
[----:B------:R-:W-:-:S04]  /*2a710*/  F2FP.SATFINITE.E4M3.F32.PACK_AB_MERGE_C R8, R8, R29, RZ ;  /* 0x0000001d0808723e */ /* 0x000fc800048070ff */
[----:B------:R-:W-:Y:S01]  /*2a720*/  LOP3.LUT R8, R8, 0xffff, RZ, 0xc0, !PT ;  /* 0x0000ffff08087812 */ /* 0x000fe200078ec0ff */
[----:B-1----:R-:W-:Y:S01]  /*2a730*/  ULEA UR4, UR5, UR4, 0x18 ;  /* 0x0000000405047291 */ /* 0x002fe2000f8ec03f */
[----:B------:R-:W-:Y:S02]  /*2a740*/  SHF.R.U32.HI R27, RZ, 0x4, R5 ;  /* 0x00000004ff1b7819 */ /* 0x000fe40000011605 */
[----:B------:R-:W-:Y:S02]  /*2a750*/  ULDC UR5, c[0x0][0x244] ;  /* 0x0000910000057ab9 */ /* 0x000fe40000000800 */
[----:B------:R-:W-:Y:S02]  /*2a760*/  SGXT.U32 R27, R27, 0x2 ;  /* 0x000000021b1b781a */ /* 0x000fe40000000000 */
[----:B--2---:R-:W-:Y:S02]  /*2a770*/  LOP3.LUT R21, R23, 0x38, R21, 0xf8, !PT ;  /* 0x0000003817157812 */ /* 0x004fe400078ef815 */
[----:B------:R-:W-:-:S02]  /*2a780*/  PRMT R23, R11, 0x3340, R13 ;  /* 0x000033400b177816 */ /* 0x000fc4000000000d */
[----:B---3--:R-:W-:Y:S02]  /*2a790*/  PRMT R17, R6, 0x3340, R17 ;  /* 0x0000334006117816 */ /* 0x008fe40000000011 */
[----:B------:R-:W-:Y:S02]  /*2a7a0*/  PRMT R20, R23, 0x5410, R20 ;  /* 0x0000541017147816 */ /* 0x000fe40000000014 */
[----:B------:R-:W-:Y:S02]  /*2a7b0*/  LOP3.LUT R23, R10, 0xffff, RZ, 0xc0, !PT ;  /* 0x0000ffff0a177812 */ /* 0x000fe400078ec0ff */
[----:B------:R-:W-:Y:S02]  /*2a7c0*/  SHF.R.U32.HI R11, RZ, 0x8, R11 ;  /* 0x00000008ff0b7819 */ /* 0x000fe4000001160b */
[----:B------:R-:W-:Y:S02]  /*2a7d0*/  SHF.R.U32.HI R13, RZ, 0x8, R13 ;  /* 0x00000008ff0d7819 */ /* 0x000fe4000001160d */
[----:B------:R-:W-:-:S02]  /*2a7e0*/  LOP3.LUT R21, R21, 0x240, R25, 0x78, !PT ;  /* 0x0000024015157812 */ /* 0x000fc400078e7819 */
[----:B------:R-:W-:Y:S02]  /*2a7f0*/  PRMT R12, R23, 0x3340, R12 ;  /* 0x00003340170c7816 */ /* 0x000fe4000000000c */
[----:B------:R-:W-:Y:S02]  /*2a800*/  PRMT R23, R14, 0x3340, R1 ;  /* 0x000033400e177816 */ /* 0x000fe40000000001 */
[----:B------:R-:W-:Y:S02]  /*2a810*/  LOP3.LUT R25, R0, 0xffff, RZ, 0xc0, !PT ;  /* 0x0000ffff00197812 */ /* 0x000fe400078ec0ff */
[----:B------:R-:W-:Y:S02]  /*2a820*/  LOP3.LUT R13, R13, 0xffff, RZ, 0xc0, !PT ;  /* 0x0000ffff0d0d7812 */ /* 0x000fe400078ec0ff */
[----:B------:R-:W-:Y:S02]  /*2a830*/  LOP3.LUT R14, R11, 0xffff, RZ, 0xc0, !PT ;  /* 0x0000ffff0b0e7812 */ /* 0x000fe400078ec0ff */
[----:B------:R-:W-:-:S02]  /*2a840*/  PRMT R17, R19, 0x5410, R17 ;  /* 0x0000541013117816 */ /* 0x000fc40000000011 */
[----:B------:R-:W-:Y:S01]  /*2a850*/  PRMT R0, R25, 0x3340, R4 ;  /* 0x0000334019007816 */ /* 0x000fe20000000004 */
[----:B------:R-:W-:Y:S01]  /*2a860*/  IMAD.SHL.U32 R10, R2, 0x8, RZ ;  /* 0x00000008020a7824 */ /* 0x000fe200078e00ff */
[----:B------:R-:W-:Y:S02]  /*2a870*/  PRMT R19, R7, 0x3340, R1 ;  /* 0x0000334007137816 */ /* 0x000fe40000000001 */
[----:B------:R-:W-:Y:S02]  /*2a880*/  PRMT R4, R14, 0x3340, R13 ;  /* 0x000033400e047816 */ /* 0x000fe4000000000d */
[----:B------:R-:W-:Y:S02]  /*2a890*/  LOP3.LUT R13, R16, 0xffff, RZ, 0xc0, !PT ;  /* 0x0000ffff100d7812 */ /* 0x000fe400078ec0ff */
[----:B------:R-:W-:Y:S02]  /*2a8a0*/  SHF.R.U32.HI R6, RZ, 0x8, R6 ;  /* 0x00000008ff067819 */ /* 0x000fe40000011606 */
[----:B------:R-:W-:-:S02]  /*2a8b0*/  SHF.R.S32.HI R16, RZ, 0x3, R5 ;  /* 0x00000003ff107819 */ /* 0x000fc40000011405 */
[----:B------:R-:W-:Y:S02]  /*2a8c0*/  SHF.R.U32.HI R7, RZ, 0x8, R7 ;  /* 0x00000008ff077819 */ /* 0x000fe40000011607 */
[----:B------:R-:W-:Y:S02]  /*2a8d0*/  PRMT R19, R24, 0x5410, R19 ;  /* 0x0000541018137816 */ /* 0x000fe40000000013 */
[----:B------:R-:W-:Y:S02]  /*2a8e0*/  SHF.R.U32.HI R24, RZ, 0x8, R15 ;  /* 0x00000008ff187819 */ /* 0x000fe4000001160f */
[----:B------:R-:W-:Y:S02]  /*2a8f0*/  LOP3.LUT R6, R6, 0xffff, RZ, 0xc0, !PT ;  /* 0x0000ffff06067812 */ /* 0x000fe400078ec0ff */
[----:B------:R-:W-:Y:S02]  /*2a900*/  LOP3.LUT R21, R21, R10, RZ, 0xfc, !PT ;  /* 0x0000000a15157212 */ /* 0x000fe400078efcff */
[----:B------:R-:W-:-:S02]  /*2a910*/  SGXT R16, R16, 0x1 ;  /* 0x000000011010781a */ /* 0x000fc40000000200 */
[----:B------:R-:W-:Y:S02]  /*2a920*/  LOP3.LUT R10, R7, 0xffff, RZ, 0xc0, !PT ;  /* 0x0000ffff070a7812 */ /* 0x000fe400078ec0ff */
[----:B------:R-:W-:Y:S02]  /*2a930*/  LOP3.LUT R24, R24, 0xffff, RZ, 0xc0, !PT ;  /* 0x0000ffff18187812 */ /* 0x000fe400078ec0ff */
[--C-:B------:R-:W-:Y:S02]  /*2a940*/  PRMT R6, R6, 0x3340, R1.reuse ;  /* 0x0000334006067816 */ /* 0x100fe40000000001 */
[----:B------:R-:W-:Y:S02]  /*2a950*/  LOP3.LUT R15, R5, 0x10, RZ, 0xc0, !PT ;  /* 0x00000010050f7812 */ /* 0x000fe400078ec0ff */
[----:B------:R-:W-:Y:S02]  /*2a960*/  LOP3.LUT R16, R16, 0x408, RZ, 0xc0, !PT ;  /* 0x0000040810107812 */ /* 0x000fe400078ec0ff */
[----:B------:R-:W-:-:S02]  /*2a970*/  PRMT R7, R10, 0x3340, R1 ;  /* 0x000033400a077816 */ /* 0x000fc40000000001 */
[----:B------:R-:W-:Y:S02]  /*2a980*/  PRMT R10, R17, 0x4210, R8 ;  /* 0x00004210110a7816 */ /* 0x000fe40000000008 */
[----:B------:R-:W-:Y:S01]  /*2a990*/  PRMT R17, R24, 0x3340, R1 ;  /* 0x0000334018117816 */ /* 0x000fe20000000001 */
[----:B------:R-:W-:Y:S01]  /*2a9a0*/  IMAD R15, R15, 0x8, R16 ;  /* 0x000000080f0f7824 */ /* 0x000fe200078e0210 */
[----:B------:R-:W-:Y:S02]  /*2a9b0*/  PRMT R3, R3, 0x5410, R6 ;  /* 0x0000541003037816 */ /* 0x000fe40000000006 */
[----:B------:R-:W-:Y:S02]  /*2a9c0*/  PRMT R6, R12, 0x5410, R23 ;  /* 0x000054100c067816 */ /* 0x000fe40000000017 */
[----:B------:R-:W-:Y:S02]  /*2a9d0*/  LOP3.LUT R16, R9, 0xffff, RZ, 0xc0, !PT ;  /* 0x0000ffff09107812 */ /* 0x000fe400078ec0ff */
[----:B------:R-:W-:-:S02]  /*2a9e0*/  PRMT R7, R0, 0x5410, R7 ;  /* 0x0000541000077816 */ /* 0x000fc40000000007 */
[----:B------:R-:W-:Y:S02]  /*2a9f0*/  PRMT R4, R4, 0x5410, R17 ;  /* 0x0000541004047816 */ /* 0x000fe40000000011 */
[--C-:B------:R-:W-:Y:S02]  /*2aa00*/  PRMT R11, R18, 0x4210, R13.reuse ;  /* 0x00004210120b7816 */ /* 0x100fe4000000000d */
[----:B------:R-:W-:Y:S02]  /*2aa10*/  LOP3.LUT R17, R22, 0xffff, RZ, 0xc0, !PT ;  /* 0x0000ffff16117812 */ /* 0x000fe400078ec0ff */
[----:B------:R-:W-:Y:S02]  /*2aa20*/  PRMT R13, R6, 0x5210, R13 ;  /* 0x00005210060d7816 */ /* 0x000fe4000000000d */
[--C-:B------:R-:W-:Y:S02]  /*2aa30*/  PRMT R6, R19, 0x4210, R16.reuse ;  /* 0x0000421013067816 */ /* 0x100fe40000000010 */
[----:B------:R-:W-:-:S02]  /*2aa40*/  PRMT R16, R7, 0x5210, R16 ;  /* 0x0000521007107816 */ /* 0x000fc40000000010 */
[----:B------:R-:W-:Y:S02]  /*2aa50*/  PRMT R12, R3, 0x5210, R8 ;  /* 0x00005210030c7816 */ /* 0x000fe40000000008 */
[--C-:B------:R-:W-:Y:S02]  /*2aa60*/  PRMT R7, R20, 0x4210, R17.reuse ;  /* 0x0000421014077816 */ /* 0x100fe40000000011 */
[----:B------:R-:W-:Y:S02]  /*2aa70*/  PRMT R17, R4, 0x5210, R17 ;  /* 0x0000521004117816 */ /* 0x000fe40000000011 */
[----:B------:R-:W-:Y:S02]  /*2aa80*/  LOP3.LUT R3, R21, 0x8, RZ, 0x3c, !PT ;  /* 0x0000000815037812 */ /* 0x000fe400078e3cff */
[----:B------:R-:W-:Y:S01]  /*2aa90*/  SHF.R.S32.HI R25, RZ, 0x2, R5 ;  /* 0x00000002ff197819 */ /* 0x000fe20000011405 */
[----:B------:R0:W-:Y:S04]  /*2aaa0*/  STS.64 [R21+UR4], R10 ;  /* 0x0000000a15007988 */ /* 0x0001e80008000a04 */
[----:B------:R-:W-:Y:S01]  /*2aab0*/  STS.64 [R21+UR4+0x80], R12 ;  /* 0x0000800c15007988 */ /* 0x000fe20008000a04 */
[----:B------:R-:W-:-:S03]  /*2aac0*/  SGXT R25, R25, 0x1 ;  /* 0x000000011919781a */ /* 0x000fc60000000200 */
[----:B------:R-:W-:Y:S04]  /*2aad0*/  STS.64 [R3+UR4+0x400], R6 ;  /* 0x0004000603007988 */ /* 0x000fe80008000a04 */
[----:B------:R1:W-:Y:S01]  /*2aae0*/  STS.64 [R3+UR4+0x480], R16 ;  /* 0x0004801003007988 */ /* 0x0003e20008000a04 */
[----:B------:R-:W-:Y:S01]  /*2aaf0*/  IMAD.SHL.U32 R14, R5, 0x10, RZ ;  /* 0x00000010050e7824 */ /* 0x000fe200078e00ff */
[----:B------:R-:W-:Y:S01]  /*2ab00*/  LOP3.LUT R25, R25, 0x240, RZ, 0xc0, !PT ;  /* 0x0000024019197812 */ /* 0x000fe200078ec0ff */
[----:B------:R-:W-:-:S03]  /*2ab10*/  IMAD.SHL.U32 R23, R2, 0x2, RZ ;  /* 0x0000000202177824 */ /* 0x000fc600078e00ff */
[----:B------:R-:W-:-:S04]  /*2ab20*/  LOP3.LUT R14, R25, 0x30, R14, 0xf8, !PT ;  /* 0x00000030190e7812 */ /* 0x000fc800078ef80e */
[----:B------:R-:W-:-:S05]  /*2ab30*/  LOP3.LUT R14, R14, R23, RZ, 0x3c, !PT ;  /* 0x000000170e0e7212 */ /* 0x000fca00078e3cff */
[----:B------:R-:W-:Y:S01]  /*2ab40*/  IMAD.IADD R8, R15, 0x1, R14 ;  /* 0x000000010f087824 */ /* 0x000fe200078e020e */
[----:B------:R-:W-:Y:S04]  /*2ab50*/  BAR.SYNC.DEFER_BLOCKING 0x0 ;  /* 0x0000000000007b1d */ /* 0x000fe80000010000 */
[----:B0-----:R-:W-:Y:S02]  /*2ab60*/  LOP3.LUT R10, R8, 0x8, RZ, 0x3c, !PT ;  /* 0x00000008080a7812 */ /* 0x001fe400078e3cff */
[----:B------:R-:W0:Y:S04]  /*2ab70*/  LDS.64 R12, [R8+UR4] ;  /* 0x00000004080c7984 */ /* 0x000e280008000a00 */
[----:B------:R-:W2:Y:S01]  /*2ab80*/  LDS.64 R14, [R10+UR4] ;  /* 0x000000040a0e7984 */ /* 0x000ea20008000a00 */
[----:B------:R-:W-:-:S02]  /*2ab90*/  LEA.HI R4, R5, 0x7c, RZ, 0x1c ;  /* 0x0000007c05047811 */ /* 0x000fc400078fe0ff */
[----:B------:R-:W-:Y:S01]  /*2aba0*/  LEA.HI R5, R5, 0x3c, RZ, 0x1c ;  /* 0x0000003c05057811 */ /* 0x000fe200078fe0ff */
[----:B----4-:R-:W-:Y:S01]  /*2abb0*/  IMAD R0, R26, UR5, RZ ;  /* 0x000000051a007c24 */ /* 0x010fe2000f8e02ff */
[C---:B-----5:R-:W-:Y:S01]  /*2abc0*/  LOP3.LUT R4, R28.reuse, R4, RZ, 0xfc, !PT ;  /* 0x000000041c047212 */ /* 0x060fe200078efcff */
[----:B------:R-:W-:Y:S01]  /*2abd0*/  ULDC UR5, c[0x0][0x248] ;  /* 0x0000920000057ab9 */ /* 0x000fe20000000800 */
[C---:B-1----:R-:W-:Y:S01]  /*2abe0*/  LOP3.LUT R3, R28.reuse, R5, RZ, 0xfc, !PT ;  /* 0x000000051c037212 */ /* 0x042fe200078efcff */
[----:B------:R-:W1:Y:S01]  /*2abf0*/  LDS.64 R8, [R8+UR4+0x100] ;  /* 0x0001000408087984 */ /* 0x000e620008000a00 */
[----:B------:R-:W-:-:S03]  /*2ac00*/  LOP3.LUT R5, R28, 0x78, R27, 0xfe, !PT ;  /* 0x000000781c057812 */ /* 0x000fc600078efe1b */
[----:B------:R3:W-:Y:S04]  /*2ac10*/  STL [R1+0x40], R4 ;  /* 0x0000400401007387 */ /* 0x0007e80000100800 */
[----:B------:R4:W-:Y:S01]  /*2ac20*/  STL [R1], R3 ;  /* 0x0000000301007387 */ /* 0x0009e20000100800 */
[----:B------:R-:W-:Y:S02]  /*2ac30*/  ISETP.GE.AND P0, PT, R26, UR12, PT ;  /* 0x0000000c1a007c0c */ /* 0x000fe4000bf06270 */
[C---:B------:R-:W-:Y:S01]  /*2ac40*/  LOP3.LUT R17, R28.reuse, R27, RZ, 0xfc, !PT ;  /* 0x0000001b1c117212 */ /* 0x040fe200078efcff */
[----:B------:R-:W5:Y:S01]  /*2ac50*/  LDS.64 R10, [R10+UR4+0x100] ;  /* 0x000100040a0a7984 */ /* 0x000f620008000a00 */
[C-C-:B---3--:R-:W-:Y:S02]  /*2ac60*/  LOP3.LUT R4, R28.reuse, 0x74, R27.reuse, 0xfe, !PT ;  /* 0x000000741c047812 */ /* 0x148fe400078efe1b */
[C-C-:B----4-:R-:W-:Y:S01]  /*2ac70*/  LOP3.LUT R3, R28.reuse, 0x70, R27.reuse, 0xfe, !PT ;  /* 0x000000701c037812 */ /* 0x150fe200078efe1b */
[----:B0-----:R-:W-:Y:S04]  /*2ac80*/  STL [R1+0xe2c], R13 ;  /* 0x000e2c0d01007387 */ /* 0x001fe80000100800 */
[----:B------:R0:W-:Y:S04]  /*2ac90*/  STL [R1+0x3c], R5 ;  /* 0x00003c0501007387 */ /* 0x0001e80000100800 */
[----:B------:R3:W-:Y:S04]  /*2aca0*/  STL [R1+0x38], R4 ;  /* 0x0000380401007387 */ /* 0x0007e80000100800 */
[----:B--2---:R-:W-:Y:S04]  /*2acb0*/  STL [R1+0xe28], R15 ;  /* 0x000e280f01007387 */ /* 0x004fe80000100800 */
[----:B------:R2:W-:Y:S01]  /*2acc0*/  STL [R1+0x34], R3 ;  /* 0x0000340301007387 */ /* 0x0005e20000100800 */
[----:B0-----:R-:W-:-:S02]  /*2acd0*/  LOP3.LUT R5, R28, 0x68, R27, 0xfe, !PT ;  /* 0x000000681c057812 */ /* 0x001fc400078efe1b */
[C-C-:B---3--:R-:W-:Y:S02]  /*2ace0*/  LOP3.LUT R4, R28.reuse, 0x64, R27.reuse, 0xfe, !PT ;  /* 0x000000641c047812 */ /* 0x148fe400078efe1b */
[----:B--2---:R-:W-:-:S05]  /*2acf0*/  LOP3.LUT R3, R28, 0x6c, R27, 0xfe, !PT ;  /* 0x0000006c1c037812 */ /* 0x004fca00078efe1b */
[----:B------:R0:W-:Y:S01]  /*2ad00*/  STL [R1+0x30], R3 ;  /* 0x0000300301007387 */ /* 0x0001e20000100800 */
[----:B------:R-:W-:-:S03]  /*2ad10*/  IADD3 R2, P1, R0, UR6, RZ ;  /* 0x0000000600027c10 */ /* 0x000fc6000ff3e0ff */
[----:B------:R2:W-:Y:S01]  /*2ad20*/  STL [R1+0x2c], R5 ;  /* 0x00002c0501007387 */ /* 0x0005e20000100800 */
[----:B0-----:R-:W-:-:S03]  /*2ad30*/  LOP3.LUT R3, R28, 0x60, R27, 0xfe, !PT ;  /* 0x000000601c037812 */ /* 0x001fc600078efe1b */
[----:B------:R0:W-:Y:S01]  /*2ad40*/  STL [R1+0x28], R4 ;  /* 0x0000280401007387 */ /* 0x0001e20000100800 */
[C-C-:B------:R-:W-:Y:S02]  /*2ad50*/  LOP3.LUT R19, R28.reuse, 0x4, R27.reuse, 0xfe, !PT ;  /* 0x000000041c137812 */ /* 0x140fe400078efe1b */
[--C-:B--2---:R-:W-:Y:S01]  /*2ad60*/  LOP3.LUT R5, R28, 0x5c, R27.reuse, 0xfe, !PT ;  /* 0x0000005c1c057812 */ /* 0x104fe200078efe1b */
[----:B------:R2:W-:Y:S01]  /*2ad70*/  STL [R1+0x24], R3 ;  /* 0x0000240301007387 */ /* 0x0005e20000100800 */
[----:B------:R-:W-:Y:S02]  /*2ad80*/  LEA.HI.X.SX32 R0, R0, UR7, 0x1, P1 ;  /* 0x0000000700007c11 */ /* 0x000fe400088f0eff */
[C-C-:B0-----:R-:W-:Y:S01]  /*2ad90*/  LOP3.LUT R4, R28.reuse, 0x58, R27.reuse, 0xfe, !PT ;  /* 0x000000581c047812 */ /* 0x141fe200078efe1b */
[----:B------:R0:W-:Y:S01]  /*2ada0*/  STL [R1+0x20], R5 ;  /* 0x0000200501007387 */ /* 0x0001e20000100800 */
[----:B--2---:R-:W-:-:S03]  /*2adb0*/  LOP3.LUT R3, R28, 0x54, R27, 0xfe, !PT ;  /* 0x000000541c037812 */ /* 0x004fc600078efe1b */
[----:B------:R2:W-:Y:S01]  /*2adc0*/  STL [R1+0x1c], R4 ;  /* 0x00001c0401007387 */ /* 0x0005e20000100800 */
[C---:B------:R-:W-:Y:S01]  /*2add0*/  ISETP.LT.AND P1, PT, R17.reuse, UR13, !P0 ;  /* 0x0000000d11007c0c */ /* 0x040fe2000c721270 */
[----:B------:R-:W-:Y:S01]  /*2ade0*/  IMAD R17, R17, UR5, RZ ;  /* 0x0000000511117c24 */ /* 0x000fe2000f8e02ff */
[C---:B------:R-:W-:Y:S01]  /*2adf0*/  ISETP.LT.AND P4, PT, R19.reuse, UR13, !P0 ;  /* 0x0000000d13007c0c */ /* 0x040fe2000c781270 */
[----:B------:R3:W-:Y:S01]  /*2ae00*/  STL [R1+0x18], R3 ;  /* 0x0000180301007387 */ /* 0x0007e20000100800 */
[----:B------:R-:W-:Y:S01]  /*2ae10*/  IMAD R19, R19, UR5, RZ ;  /* 0x0000000513137c24 */ /* 0x000fe2000f8e02ff */
[C-C-:B0-----:R-:W-:Y:S02]  /*2ae20*/  LOP3.LUT R5, R28.reuse, 0x50, R27.reuse, 0xfe, !PT ;  /* 0x000000501c057812 */ /* 0x141fe400078efe1b */
[----:B--2---:R-:W-:-:S03]  /*2ae30*/  LOP3.LUT R4, R28, 0x4c, R27, 0xfe, !PT ;  /* 0x0000004c1c047812 */ /* 0x004fc600078efe1b */
[----:B------:R-:W-:Y:S01]  /*2ae40*/  STL [R1+0x14], R5 ;  /* 0x0000140501007387 */ /* 0x000fe20000100800 */
[----:B---3--:R-:W-:-:S03]  /*2ae50*/  LOP3.LUT R3, R28, 0x48, R27, 0xfe, !PT ;  /* 0x000000481c037812 */ /* 0x008fc600078efe1b */
[----:B------:R-:W-:Y:S01]  /*2ae60*/  STL [R1+0x10], R4 ;  /* 0x0000100401007387 */ /* 0x000fe20000100800 */
[-C--:B------:R-:W-:Y:S02]  /*2ae70*/  IADD3 R16, P2, R17, R2.reuse, RZ ;  /* 0x0000000211107210 */ /* 0x080fe40007f5e0ff */
[----:B------:R-:W-:Y:S01]  /*2ae80*/  IADD3 R18, P3, R19, R2, RZ ;  /* 0x0000000213127210 */ /* 0x000fe20007f7e0ff */
[----:B------:R0:W-:Y:S01]  /*2ae90*/  STL [R1+0xc], R3 ;  /* 0x00000c0301007387 */ /* 0x0001e20000100800 */
[C-C-:B------:R-:W-:Y:S02]  /*2aea0*/  LOP3.LUT R15, R28.reuse, 0x44, R27.reuse, 0xfe, !PT ;  /* 0x000000441c0f7812 */ /* 0x140fe400078efe1b */
[C-C-:B------:R-:W-:Y:S02]  /*2aeb0*/  LOP3.LUT R13, R28.reuse, 0x40, R27.reuse, 0xfe, !PT ;  /* 0x000000401c0d7812 */ /* 0x140fe400078efe1b */
[C-C-:B------:R-:W-:Y:S02]  /*2aec0*/  LOP3.LUT R26, R28.reuse, 0x38, R27.reuse, 0xfe, !PT ;  /* 0x000000381c1a7812 */ /* 0x140fe400078efe1b */
[----:B------:R-:W-:-:S02]  /*2aed0*/  LOP3.LUT R24, R28, 0x34, R27, 0xfe, !PT ;  /* 0x000000341c187812 */ /* 0x000fc400078efe1b */
[C-C-:B------:R-:W-:Y:S02]  /*2aee0*/  LOP3.LUT R23, R28.reuse, 0x30, R27.reuse, 0xfe, !PT ;  /* 0x000000301c177812 */ /* 0x140fe400078efe1b */
[C-C-:B0-----:R-:W-:Y:S02]  /*2aef0*/  LOP3.LUT R3, R28.reuse, 0x2c, R27.reuse, 0xfe, !PT ;  /* 0x0000002c1c037812 */ /* 0x141fe400078efe1b */
[C-C-:B------:R-:W-:Y:S02]  /*2af00*/  LOP3.LUT R4, R28.reuse, 0x28, R27.reuse, 0xfe, !PT ;  /* 0x000000281c047812 */ /* 0x140fe400078efe1b */
[C-C-:B------:R-:W-:Y:S02]  /*2af10*/  LOP3.LUT R5, R28.reuse, 0x24, R27.reuse, 0xfe, !PT ;  /* 0x000000241c057812 */ /* 0x140fe400078efe1b */
[C-C-:B------:R-:W-:Y:S02]  /*2af20*/  LOP3.LUT R6, R28.reuse, 0x20, R27.reuse, 0xfe, !PT ;  /* 0x000000201c067812 */ /* 0x140fe400078efe1b */
[----:B------:R-:W-:-:S02]  /*2af30*/  LOP3.LUT R7, R28, 0x1c, R27, 0xfe, !PT ;  /* 0x0000001c1c077812 */ /* 0x000fc400078efe1b */
[C-C-:B------:R-:W-:Y:S02]  /*2af40*/  LOP3.LUT R22, R28.reuse, 0x18, R27.reuse, 0xfe, !PT ;  /* 0x000000181c167812 */ /* 0x140fe400078efe1b */
[C-C-:B------:R-:W-:Y:S02]  /*2af50*/  LOP3.LUT R25, R28.reuse, 0x14, R27.reuse, 0xfe, !PT ;  /* 0x000000141c197812 */ /* 0x140fe400078efe1b */
[C-C-:B------:R-:W-:Y:S02]  /*2af60*/  LOP3.LUT R21, R28.reuse, 0x10, R27.reuse, 0xfe, !PT ;  /* 0x000000101c157812 */ /* 0x140fe400078efe1b */
[----:B------:R-:W-:Y:S02]  /*2af70*/  LOP3.LUT R20, R28, 0xc, R27, 0xfe, !PT ;  /* 0x0000000c1c147812 */ /* 0x000fe400078efe1b */
[----:B------:R-:W-:Y:S02]  /*2af80*/  LEA.HI.X.SX32 R17, R17, R0, 0x1, P2 ;  /* 0x0000000011117211 */ /* 0x000fe400010f0eff */
[----:B------:R-:W-:-:S02]  /*2af90*/  PRMT R29, R12, 0x7770, RZ ;  /* 0x000077700c1d7816 */ /* 0x000fc400000000ff */
[----:B------:R-:W-:Y:S02]  /*2afa0*/  LOP3.LUT R27, R28, 0x8, R27, 0xfe, !PT ;  /* 0x000000081c1b7812 */ /* 0x000fe400078efe1b */
[----:B------:R-:W-:Y:S02]  /*2afb0*/  LEA.HI.X.SX32 R19, R19, R0, 0x1, P3 ;  /* 0x0000000013137211 */ /* 0x000fe400018f0eff */
[----:B------:R-:W-:Y:S01]  /*2afc0*/  PRMT R28, R14, 0x7770, RZ ;  /* 0x000077700e1c7816 */ /* 0x000fe200000000ff */
[----:B------:R0:W-:Y:S04]  /*2afd0*/  @P1 STG.E.U8 desc[UR8][R16.64], R29 ;  /* 0x0000001d10001986 */ /* 0x0001e8000c101108 */
[----:B------:R2:W-:Y:S04]  /*2afe0*/  @P4 STG.E.U8 desc[UR8][R18.64], R28 ;  /* 0x0000001c12004986 */ /* 0x0005e8000c101108 */
[----:B0-----:R-:W3:Y:S04]  /*2aff0*/  LDL.LU R29, [R1+0x14] ;  /* 0x00001400011d7983 */ /* 0x001ee80000300800 */
[----:B--2---:R-:W2:Y:S01]  /*2b000*/  LDL.LU R28, [R1] ;  /* 0x00000000011c7983 */ /* 0x004ea20000300800 */
[C---:B------:R-:W-:Y:S01]  /*2b010*/  IMAD R16, R27.reuse, UR5, RZ ;  /* 0x000000051b107c24 */ /* 0x040fe2000f8e02ff */
[----:B------:R-:W-:Y:S01]  /*2b020*/  ISETP.LT.AND P2, PT, R27, UR13, !P0 ;  /* 0x0000000d1b007c0c */ /* 0x000fe2000c741270 */
[C---:B------:R-:W-:Y:S01]  /*2b030*/  IMAD R19, R20.reuse, UR5, RZ ;  /* 0x0000000514137c24 */ /* 0x040fe2000f8e02ff */
[----:B------:R-:W-:-:S02]  /*2b040*/  ISETP.LT.AND P4, PT, R20, UR13, !P0 ;  /* 0x0000000d14007c0c */ /* 0x000fc4000c781270 */
[C---:B------:R-:W-:Y:S01]  /*2b050*/  IADD3 R20, P6, R16.reuse, R2, RZ ;  /* 0x0000000210147210 */ /* 0x040fe20007fde0ff */
[C---:B------:R-:W-:Y:S01]  /*2b060*/  IMAD R17, R21.reuse, UR5, RZ ;  /* 0x0000000515117c24 */ /* 0x040fe2000f8e02ff */
[----:B------:R-:W-:Y:S02]  /*2b070*/  ISETP.LT.AND P3, PT, R21, UR13, !P0 ;  /* 0x0000000d15007c0c */ /* 0x000fe4000c761270 */
[----:B------:R-:W-:Y:S02]  /*2b080*/  LEA.HI.X.SX32 R21, R16, R0, 0x1, P6 ;  /* 0x0000000010157211 */ /* 0x000fe400030f0eff */
[----:B-1----:R-:W-:Y:S02]  /*2b090*/  PRMT R27, R8, 0x7770, RZ ;  /* 0x00007770081b7816 */ /* 0x002fe400000000ff */
[C---:B------:R-:W-:Y:S01]  /*2b0a0*/  ISETP.LT.AND P1, PT, R25.reuse, UR13, !P0 ;  /* 0x0000000d19007c0c */ /* 0x040fe2000c721270 */
[----:B------:R-:W-:Y:S01]  /*2b0b0*/  IMAD R25, R25, UR5, RZ ;  /* 0x0000000519197c24 */ /* 0x000fe2000f8e02ff */
[C---:B------:R-:W-:Y:S01]  /*2b0c0*/  IADD3 R18, P5, R19.reuse, R2, RZ ;  /* 0x0000000213127210 */ /* 0x040fe20007fbe0ff */
[----:B------:R5:W-:Y:S03]  /*2b0d0*/  @P2 STG.E.U8 desc[UR8][R20.64], R27 ;  /* 0x0000001b14002986 */ /* 0x000be6000c101108 */
[----:B------:R-:W-:-:S02]  /*2b0e0*/  LEA.HI.X.SX32 R19, R19, R0, 0x1, P5 ;  /* 0x0000000013137211 */ /* 0x000fc400028f0eff */
[-C--:B------:R-:W-:Y:S02]  /*2b0f0*/  IADD3 R16, P6, R17, R2.reuse, RZ ;  /* 0x0000000211107210 */ /* 0x080fe40007fde0ff */
[----:B-----5:R-:W-:Y:S02]  /*2b100*/  PRMT R21, R10, 0x7770, RZ ;  /* 0x000077700a157816 */ /* 0x020fe400000000ff */
[----:B------:R-:W-:-:S03]  /*2b110*/  IADD3 R20, P2, R25, R2, RZ ;  /* 0x0000000219147210 */ /* 0x000fc60007f5e0ff */
[----:B------:R0:W-:Y:S01]  /*2b120*/  @P4 STG.E.U8 desc[UR8][R18.64], R21 ;  /* 0x0000001512004986 */ /* 0x0001e2000c101108 */
[-C--:B------:R-:W-:Y:S02]  /*2b130*/  LEA.HI.X.SX32 R17, R17, R0.reuse, 0x1, P6 ;  /* 0x0000000011117211 */ /* 0x080fe400030f0eff */
[----:B------:R-:W-:Y:S02]  /*2b140*/  PRMT R27, R12, 0x7771, RZ ;  /* 0x000077710c1b7816 */ /* 0x000fe400000000ff */
[----:B------:R-:W-:Y:S02]  /*2b150*/  ISETP.LT.AND P4, PT, R7, UR13, !P0 ;  /* 0x0000000d07007c0c */ /* 0x000fe4000c781270 */
[----:B0-----:R-:W-:Y:S02]  /*2b160*/  LEA.HI.X.SX32 R21, R25, R0, 0x1, P2 ;  /* 0x0000000019157211 */ /* 0x001fe400010f0eff */
[C---:B------:R-:W-:Y:S01]  /*2b170*/  ISETP.LT.AND P2, PT, R22.reuse, UR13, !P0 ;  /* 0x0000000d16007c0c */ /* 0x040fe2000c741270 */
[----:B------:R-:W-:Y:S01]  /*2b180*/  IMAD R22, R22, UR5, RZ ;  /* 0x0000000516167c24 */ /* 0x000fe2000f8e02ff */
[----:B------:R-:W-:Y:S01]  /*2b190*/  PRMT R18, R14, 0x7771, RZ ;  /* 0x000077710e127816 */ /* 0x000fe200000000ff */
[----:B------:R0:W-:Y:S01]  /*2b1a0*/  @P3 STG.E.U8 desc[UR8][R16.64], R27 ;  /* 0x0000001b10003986 */ /* 0x0001e2000c101108 */
[----:B------:R-:W-:Y:S01]  /*2b1b0*/  IMAD R7, R7, UR5, RZ ;  /* 0x0000000507077c24 */ /* 0x000fe2000f8e02ff */
[----:B------:R-:W-:-:S02]  /*2b1c0*/  ISETP.LT.AND P3, PT, R6, UR13, !P0 ;  /* 0x0000000d06007c0c */ /* 0x000fc4000c761270 */
[----:B------:R1:W-:Y:S01]  /*2b1d0*/  @P1 STG.E.U8 desc[UR8][R20.64], R18 ;  /* 0x0000001214001986 */ /* 0x0003e2000c101108 */
[----:B------:R-:W-:Y:S01]  /*2b1e0*/  IMAD R19, R6, UR5, RZ ;  /* 0x0000000506137c24 */ /* 0x000fe2000f8e02ff */
[C---:B------:R-:W-:Y:S02]  /*2b1f0*/  ISETP.LT.AND P1, PT, R5.reuse, UR13, !P0 ;  /* 0x0000000d05007c0c */ /* 0x040fe4000c721270 */
[----:B------:R-:W4:Y:S01]  /*2b200*/  LDL.LU R25, [R1+0x10] ;  /* 0x0000100001197983 */ /* 0x000f220000300800 */
[CC--:B0-----:R-:W-:Y:S01]  /*2b210*/  IADD3 R16, P6, R22.reuse, R2.reuse, RZ ;  /* 0x0000000216107210 */ /* 0x0c1fe20007fde0ff */
[----:B------:R-:W-:Y:S01]  /*2b220*/  IMAD R5, R5, UR5, RZ ;  /* 0x0000000505057c24 */ /* 0x000fe2000f8e02ff */
[----:B------:R-:W-:Y:S02]  /*2b230*/  IADD3 R6, P5, R7, R2, RZ ;  /* 0x0000000207067210 */ /* 0x000fe40007fbe0ff */
[----:B------:R-:W-:Y:S02]  /*2b240*/  LEA.HI.X.SX32 R17, R22, R0, 0x1, P6 ;  /* 0x0000000016117211 */ /* 0x000fe400030f0eff */
[----:B-1----:R-:W-:-:S02]  /*2b250*/  PRMT R20, R8, 0x7771, RZ ;  /* 0x0000777108147816 */ /* 0x002fc400000000ff */
[----:B------:R-:W-:-:S03]  /*2b260*/  LEA.HI.X.SX32 R7, R7, R0, 0x1, P5 ;  /* 0x0000000007077211 */ /* 0x000fc600028f0eff */
[----:B------:R0:W-:Y:S01]  /*2b270*/  @P2 STG.E.U8 desc[UR8][R16.64], R20 ;  /* 0x0000001410002986 */ /* 0x0001e2000c101108 */
[-C--:B------:R-:W-:Y:S02]  /*2b280*/  IADD3 R18, P6, R19, R2.reuse, RZ ;  /* 0x0000000213127210 */ /* 0x080fe40007fde0ff */
[----:B0-----:R-:W-:Y:S02]  /*2b290*/  PRMT R17, R10, 0x7771, RZ ;  /* 0x000077710a117816 */ /* 0x001fe400000000ff */
[----:B------:R-:W-:-:S03]  /*2b2a0*/  IADD3 R16, P2, R5, R2, RZ ;  /* 0x0000000205107210 */ /* 0x000fc60007f5e0ff */
[----:B------:R0:W-:Y:S01]  /*2b2b0*/  @P4 STG.E.U8 desc[UR8][R6.64], R17 ;  /* 0x0000001106004986 */ /* 0x0001e2000c101108 */
[-C--:B------:R-:W-:Y:S02]  /*2b2c0*/  LEA.HI.X.SX32 R19, R19, R0.reuse, 0x1, P6 ;  /* 0x0000000013137211 */ /* 0x080fe400030f0eff */
[----:B------:R-:W-:Y:S02]  /*2b2d0*/  PRMT R20, R12, 0x7772, RZ ;  /* 0x000077720c147816 */ /* 0x000fe400000000ff */
[----:B------:R-:W-:Y:S02]  /*2b2e0*/  ISETP.LT.AND P4, PT, R3, UR13, !P0 ;  /* 0x0000000d03007c0c */ /* 0x000fe4000c781270 */
[----:B0-----:R-:W-:Y:S01]  /*2b2f0*/  LEA.HI.X.SX32 R17, R5, R0, 0x1, P2 ;  /* 0x0000000005117211 */ /* 0x001fe200010f0eff */
[C---:B------:R-:W-:Y:S01]  /*2b300*/  IMAD R5, R4.reuse, UR5, RZ ;  /* 0x0000000504057c24 */ /* 0x040fe2000f8e02ff */
[----:B------:R-:W-:Y:S02]  /*2b310*/  ISETP.LT.AND P2, PT, R4, UR13, !P0 ;  /* 0x0000000d04007c0c */ /* 0x000fe4000c741270 */
[----:B------:R-:W-:-:S02]  /*2b320*/  PRMT R6, R14, 0x7772, RZ ;  /* 0x000077720e067816 */ /* 0x000fc400000000ff */
[----:B------:R-:W-:Y:S01]  /*2b330*/  IADD3 R4, P6, R5, R2, RZ ;  /* 0x0000000205047210 */ /* 0x000fe20007fde0ff */
[----:B------:R0:W-:Y:S01]  /*2b340*/  @P3 STG.E.U8 desc[UR8][R18.64], R20 ;  /* 0x0000001412003986 */ /* 0x0001e2000c101108 */
[----:B------:R-:W-:Y:S01]  /*2b350*/  IMAD R3, R3, UR5, RZ ;  /* 0x0000000503037c24 */ /* 0x000fe2000f8e02ff */
[C---:B------:R-:W-:Y:S01]  /*2b360*/  ISETP.LT.AND P3, PT, R23.reuse, UR13, !P0 ;  /* 0x0000000d17007c0c */ /* 0x040fe2000c761270 */
[----:B------:R-:W-:Y:S01]  /*2b370*/  IMAD R23, R23, UR5, RZ ;  /* 0x0000000517177c24 */ /* 0x000fe2000f8e02ff */
[----:B------:R1:W-:Y:S01]  /*2b380*/  @P1 STG.E.U8 desc[UR8][R16.64], R6 ;  /* 0x0000000610001986 */ /* 0x0003e2000c101108 */
[C---:B------:R-:W-:Y:S01]  /*2b390*/  ISETP.LT.AND P1, PT, R24.reuse, UR13, !P0 ;  /* 0x0000000d18007c0c */ /* 0x040fe2000c721270 */
[----:B------:R-:W-:Y:S01]  /*2b3a0*/  IMAD R24, R24, UR5, RZ ;  /* 0x0000000518187c24 */ /* 0x000fe2000f8e02ff */
[----:B------:R-:W-:Y:S02]  /*2b3b0*/  LEA.HI.X.SX32 R5, R5, R0, 0x1, P6 ;  /* 0x0000000005057211 */ /* 0x000fe400030f0eff */
[----:B------:R-:W-:-:S02]  /*2b3c0*/  PRMT R12, R12, 0x7773, RZ ;  /* 0x000077730c0c7816 */ /* 0x000fc400000000ff */
[----:B------:R-:W-:Y:S01]  /*2b3d0*/  PRMT R14, R14, 0x7773, RZ ;  /* 0x000077730e0e7816 */ /* 0x000fe200000000ff */
[----:B0-----:R-:W5:Y:S01]  /*2b3e0*/  LDL.LU R18, [R1+0xc] ;  /* 0x00000c0001127983 */ /* 0x001f620000300800 */
[----:B-1----:R-:W-:-:S03]  /*2b3f0*/  PRMT R17, R8, 0x7772, RZ ;  /* 0x0000777208117816 */ /* 0x002fc600000000ff */
[----:B------:R-:W4:Y:S01]  /*2b400*/  LDL.LU R22, [R1+0x18] ;  /* 0x0000180001167983 */ /* 0x000f220000300800 */
[-C--:B------:R-:W-:Y:S02]  /*2b410*/  IADD3 R6, P5, R3, R2.reuse, RZ ;  /* 0x0000000203067210 */ /* 0x080fe40007fbe0ff */
[----:B------:R-:W-:Y:S01]  /*2b420*/  IADD3 R16, P6, R23, R2, RZ ;  /* 0x0000000217107210 */ /* 0x000fe20007fde0ff */
[----:B------:R0:W-:Y:S01]  /*2b430*/  @P2 STG.E.U8 desc[UR8][R4.64], R17 ;  /* 0x0000001104002986 */ /* 0x0001e2000c101108 */
[----:B------:R-:W-:Y:S02]  /*2b440*/  LEA.HI.X.SX32 R7, R3, R0, 0x1, P5 ;  /* 0x0000000003077211 */ /* 0x000fe400028f0eff */
[----:B------:R-:W-:Y:S02]  /*2b450*/  PRMT R3, R10, 0x7772, RZ ;  /* 0x000077720a037816 */ /* 0x000fe400000000ff */
[----:B0-----:R-:W-:Y:S02]  /*2b460*/  IADD3 R4, P2, R24, R2, RZ ;  /* 0x0000000218047210 */ /* 0x001fe40007f5e0ff */
[----:B------:R-:W-:-:S02]  /*2b470*/  LEA.HI.X.SX32 R17, R23, R0, 0x1, P6 ;  /* 0x0000000017117211 */ /* 0x000fc400030f0eff */
[----:B------:R-:W-:Y:S01]  /*2b480*/  LEA.HI.X.SX32 R5, R24, R0, 0x1, P2 ;  /* 0x0000000018057211 */ /* 0x000fe200010f0eff */
[----:B------:R0:W-:Y:S04]  /*2b490*/  @P4 STG.E.U8 desc[UR8][R6.64], R3 ;  /* 0x0000000306004986 */ /* 0x0001e8000c101108 */
[----:B------:R1:W-:Y:S01]  /*2b4a0*/  @P3 STG.E.U8 desc[UR8][R16.64], R12 ;  /* 0x0000000c10003986 */ /* 0x0003e2000c101108 */
[----:B------:R-:W-:-:S03]  /*2b4b0*/  ISETP.LT.AND P3, PT, R13, UR13, !P0 ;  /* 0x0000000d0d007c0c */ /* 0x000fc6000c761270 */
[----:B------:R2:W-:Y:S01]  /*2b4c0*/  @P1 STG.E.U8 desc[UR8][R4.64], R14 ;  /* 0x0000000e04001986 */ /* 0x0005e2000c101108 */
[----:B------:R-:W-:Y:S01]  /*2b4d0*/  ISETP.LT.AND P1, PT, R15, UR13, !P0 ;  /* 0x0000000d0f007c0c */ /* 0x000fe2000c721270 */
[----:B0-----:R-:W-:Y:S02]  /*2b4e0*/  IMAD R3, R13, UR5, RZ ;  /* 0x000000050d037c24 */ /* 0x001fe4000f8e02ff */
[----:B------:R-:W4:Y:S01]  /*2b4f0*/  LDL.LU R13, [R1+0xe2c] ;  /* 0x000e2c00010d7983 */ /* 0x000f220000300800 */
[----:B-1----:R-:W-:Y:S01]  /*2b500*/  PRMT R12, R8, 0x7773, RZ ;  /* 0x00007773080c7816 */ /* 0x002fe200000000ff */
[----:B------:R-:W-:Y:S02]  /*2b510*/  IMAD R8, R15, UR5, RZ ;  /* 0x000000050f087c24 */ /* 0x000fe4000f8e02ff */
[----:B------:R-:W4:Y:S01]  /*2b520*/  LDL.LU R15, [R1+0xe28] ;  /* 0x000e2800010f7983 */ /* 0x000f220000300800 */
[C---:B--2---:R-:W-:Y:S01]  /*2b530*/  ISETP.LT.AND P4, PT, R28.reuse, UR13, !P0 ;  /* 0x0000000d1c007c0c */ /* 0x044fe2000c781270 */
[----:B------:R-:W-:-:S02]  /*2b540*/  IMAD R7, R28, UR5, RZ ;  /* 0x000000051c077c24 */ /* 0x000fc4000f8e02ff */
[----:B------:R-:W2:Y:S01]  /*2b550*/  LDL.LU R28, [R1+0x1c] ;  /* 0x00001c00011c7983 */ /* 0x000ea20000300800 */
[C---:B------:R-:W-:Y:S01]  /*2b560*/  ISETP.LT.AND P2, PT, R26.reuse, UR13, !P0 ;  /* 0x0000000d1a007c0c */ /* 0x040fe2000c741270 */
[----:B------:R-:W-:-:S05]  /*2b570*/  IMAD R26, R26, UR5, RZ ;  /* 0x000000051a1a7c24 */ /* 0x000fca000f8e02ff */
[----:B------:R-:W-:-:S04]  /*2b580*/  IADD3 R4, P5, R26, R2, RZ ;  /* 0x000000021a047210 */ /* 0x000fc80007fbe0ff */
[----:B------:R-:W-:Y:S02]  /*2b590*/  LEA.HI.X.SX32 R5, R26, R0, 0x1, P5 ;  /* 0x000000001a057211 */ /* 0x000fe400028f0eff */
[-C--:B------:R-:W-:Y:S02]  /*2b5a0*/  IADD3 R6, P6, R7, R2.reuse, RZ ;  /* 0x0000000207067210 */ /* 0x080fe40007fde0ff */
[----:B------:R-:W-:Y:S01]  /*2b5b0*/  IADD3 R16, P5, R3, R2, RZ ;  /* 0x0000000203107210 */ /* 0x000fe20007fbe0ff */
[----:B------:R0:W-:Y:S01]  /*2b5c0*/  @P2 STG.E.U8 desc[UR8][R4.64], R12 ;  /* 0x0000000c04002986 */ /* 0x0001e2000c101108 */
[-C--:B------:R-:W-:Y:S02]  /*2b5d0*/  LEA.HI.X.SX32 R7, R7, R0.reuse, 0x1, P6 ;  /* 0x0000000007077211 */ /* 0x080fe400030f0eff */
[----:B------:R-:W-:Y:S02]  /*2b5e0*/  PRMT R19, R10, 0x7773, RZ ;  /* 0x000077730a137816 */ /* 0x000fe400000000ff */
[----:B------:R-:W-:-:S02]  /*2b5f0*/  LEA.HI.X.SX32 R17, R3, R0, 0x1, P5 ;  /* 0x0000000003117211 */ /* 0x000fc400028f0eff */
[C---:B0-----:R-:W-:Y:S01]  /*2b600*/  IADD3 R4, P2, R8.reuse, R2, RZ ;  /* 0x0000000208047210 */ /* 0x041fe20007f5e0ff */
[----:B------:R4:W-:Y:S03]  /*2b610*/  @P4 STG.E.U8 desc[UR8][R6.64], R19 ;  /* 0x0000001306004986 */ /* 0x0009e6000c101108 */
[----:B------:R-:W-:Y:S01]  /*2b620*/  LEA.HI.X.SX32 R5, R8, R0, 0x1, P2 ;  /* 0x0000000008057211 */ /* 0x000fe200010f0eff */
[----:B------:R-:W2:Y:S01]  /*2b630*/  LDL.LU R12, [R1+0x20] ;  /* 0x00002000010c7983 */ /* 0x000ea20000300800 */
[----:B---3--:R-:W-:-:S03]  /*2b640*/  IMAD R3, R29, UR5, RZ ;  /* 0x000000051d037c24 */ /* 0x008fc6000f8e02ff */
[----:B------:R-:W3:Y:S01]  /*2b650*/  LDL.LU R26, [R1+0x24] ;  /* 0x00002400011a7983 */ /* 0x000ee20000300800 */
[C---:B-----5:R-:W-:Y:S01]  /*2b660*/  IMAD R23, R18.reuse, UR5, RZ ;  /* 0x0000000512177c24 */ /* 0x060fe2000f8e02ff */
[----:B------:R-:W-:Y:S01]  /*2b670*/  ISETP.LT.AND P2, PT, R18, UR13, !P0 ;  /* 0x0000000d12007c0c */ /* 0x000fe2000c741270 */
[----:B----4-:R-:W-:Y:S01]  /*2b680*/  IMAD R19, R22, UR5, RZ ;  /* 0x0000000516137c24 */ /* 0x010fe2000f8e02ff */
[----:B------:R-:W-:Y:S02]  /*2b690*/  PRMT R21, R13, 0x7770, RZ ;  /* 0x000077700d157816 */ /* 0x000fe400000000ff */
[----:B------:R-:W-:-:S03]  /*2b6a0*/  PRMT R27, R15, 0x7770, RZ ;  /* 0x000077700f1b7816 */ /* 0x000fc600000000ff */
[----:B------:R0:W-:Y:S01]  /*2b6b0*/  @P3 STG.E.U8 desc[UR8][R16.64], R21 ;  /* 0x0000001510003986 */ /* 0x0001e2000c101108 */
[----:B------:R-:W-:-:S03]  /*2b6c0*/  ISETP.LT.AND P3, PT, R29, UR13, !P0 ;  /* 0x0000000d1d007c0c */ /* 0x000fc6000c761270 */
[----:B------:R1:W-:Y:S04]  /*2b6d0*/  @P1 STG.E.U8 desc[UR8][R4.64], R27 ;  /* 0x0000001b04001986 */ /* 0x0003e8000c101108 */
[----:B------:R-:W4:Y:S01]  /*2b6e0*/  LDL.LU R29, [R1+0x28] ;  /* 0x00002800011d7983 */ /* 0x000f220000300800 */
[----:B0-----:R-:W-:-:S03]  /*2b6f0*/  PRMT R21, R9, 0x7770, RZ ;  /* 0x0000777009157816 */ /* 0x001fc600000000ff */
[----:B------:R-:W5:Y:S01]  /*2b700*/  LDL.LU R14, [R1+0x40] ;  /* 0x00004000010e7983 */ /* 0x000f620000300800 */
[----:B-1----:R-:W-:-:S03]  /*2b710*/  IADD3 R4, P6, R23, R2, RZ ;  /* 0x0000000217047210 */ /* 0x002fc60007fde0ff */
[----:B------:R-:W5:Y:S01]  /*2b720*/  LDL.LU R20, [R1+0x2c] ;  /* 0x00002c0001147983 */ /* 0x000f620000300800 */
[----:B------:R-:W-:-:S03]  /*2b730*/  LEA.HI.X.SX32 R5, R23, R0, 0x1, P6 ;  /* 0x0000000017057211 */ /* 0x000fc600030f0eff */
[----:B------:R-:W5:Y:S01]  /*2b740*/  LDL.LU R18, [R1+0x30] ;  /* 0x0000300001127983 */ /* 0x000f620000300800 */
[----:B------:R-:W-:-:S03]  /*2b750*/  IADD3 R16, P6, R3, R2, RZ ;  /* 0x0000000203107210 */ /* 0x000fc60007fde0ff */
[----:B------:R0:W-:Y:S01]  /*2b760*/  @P2 STG.E.U8 desc[UR8][R4.64], R21 ;  /* 0x0000001504002986 */ /* 0x0001e2000c101108 */
[----:B------:R-:W-:Y:S02]  /*2b770*/  ISETP.LT.AND P1, PT, R22, UR13, !P0 ;  /* 0x0000000d16007c0c */ /* 0x000fe4000c721270 */
[----:B------:R-:W-:Y:S01]  /*2b780*/  LEA.HI.X.SX32 R17, R3, R0, 0x1, P6 ;  /* 0x0000000003117211 */ /* 0x000fe200030f0eff */
[----:B------:R-:W5:Y:S04]  /*2b790*/  LDL.LU R24, [R1+0x34] ;  /* 0x0000340001187983 */ /* 0x000f680000300800 */
[----:B------:R-:W5:Y:S01]  /*2b7a0*/  LDL.LU R22, [R1+0x38] ;  /* 0x0000380001167983 */ /* 0x000f620000300800 */
[----:B0-----:R-:W-:-:S04]  /*2b7b0*/  IADD3 R4, P2, R19, R2, RZ ;  /* 0x0000000213047210 */ /* 0x001fc80007f5e0ff */
[----:B------:R-:W-:Y:S02]  /*2b7c0*/  LEA.HI.X.SX32 R5, R19, R0, 0x1, P2 ;  /* 0x0000000013057211 */ /* 0x000fe400010f0eff */
[C---:B--2---:R-:W-:Y:S01]  /*2b7d0*/  ISETP.LT.AND P2, PT, R28.reuse, UR13, !P0 ;  /* 0x0000000d1c007c0c */ /* 0x044fe2000c741270 */
[----:B------:R-:W-:Y:S02]  /*2b7e0*/  IMAD R3, R28, UR5, RZ ;  /* 0x000000051c037c24 */ /* 0x000fe4000f8e02ff */
[----:B------:R-:W2:Y:S01]  /*2b7f0*/  LDL.LU R28, [R1+0x3c] ;  /* 0x00003c00011c7983 */ /* 0x000ea20000300800 */
[C---:B------:R-:W-:Y:S01]  /*2b800*/  ISETP.LT.AND P4, PT, R25.reuse, UR13, !P0 ;  /* 0x0000000d19007c0c */ /* 0x040fe2000c781270 */
[----:B------:R-:W-:Y:S01]  /*2b810*/  IMAD R25, R25, UR5, RZ ;  /* 0x0000000519197c24 */ /* 0x000fe2000f8e02ff */
[----:B------:R-:W-:-:S04]  /*2b820*/  PRMT R27, R11, 0x7770, RZ ;  /* 0x000077700b1b7816 */ /* 0x000fc800000000ff */
[----:B------:R-:W-:Y:S02]  /*2b830*/  IADD3 R6, P5, R25, R2, RZ ;  /* 0x0000000219067210 */ /* 0x000fe40007fbe0ff */
[----:B------:R-:W-:Y:S02]  /*2b840*/  PRMT R23, R13, 0x7771, RZ ;  /* 0x000077710d177816 */ /* 0x000fe400000000ff */
[----:B------:R-:W-:Y:S02]  /*2b850*/  LEA.HI.X.SX32 R7, R25, R0, 0x1, P5 ;  /* 0x0000000019077211 */ /* 0x000fe400028f0eff */
[----:B------:R-:W-:-:S03]  /*2b860*/  PRMT R25, R15, 0x7771, RZ ;  /* 0x000077710f197816 */ /* 0x000fc600000000ff */
[----:B------:R-:W-:Y:S04]  /*2b870*/  @P4 STG.E.U8 desc[UR8][R6.64], R27 ;  /* 0x0000001b06004986 */ /* 0x000fe8000c101108 */
[----:B------:R-:W-:Y:S04]  /*2b880*/  @P3 STG.E.U8 desc[UR8][R16.64], R23 ;  /* 0x0000001710003986 */ /* 0x000fe8000c101108 */
[----:B------:R0:W-:Y:S01]  /*2b890*/  @P1 STG.E.U8 desc[UR8][R4.64], R25 ;  /* 0x0000001904001986 */ /* 0x0001e2000c101108 */
[C---:B------:R-:W-:Y:S01]  /*2b8a0*/  IMAD R19, R12.reuse, UR5, RZ ;  /* 0x000000050c137c24 */ /* 0x040fe2000f8e02ff */
[----:B------:R-:W-:-:S02]  /*2b8b0*/  ISETP.LT.AND P1, PT, R12, UR13, !P0 ;  /* 0x0000000d0c007c0c */ /* 0x000fc4000c721270 */
[----:B0-----:R-:W-:Y:S01]  /*2b8c0*/  IADD3 R4, P5, R3, R2, RZ ;  /* 0x0000000203047210 */ /* 0x001fe20007fbe0ff */
[C---:B---3--:R-:W-:Y:S01]  /*2b8d0*/  IMAD R21, R26.reuse, UR5, RZ ;  /* 0x000000051a157c24 */ /* 0x048fe2000f8e02ff */
[----:B------:R-:W-:Y:S02]  /*2b8e0*/  PRMT R23, R9, 0x7771, RZ ;  /* 0x0000777109177816 */ /* 0x000fe400000000ff */
[----:B------:R-:W-:Y:S02]  /*2b8f0*/  LEA.HI.X.SX32 R5, R3, R0, 0x1, P5 ;  /* 0x0000000003057211 */ /* 0x000fe400028f0eff */
[----:B------:R-:W-:Y:S02]  /*2b900*/  ISETP.LT.AND P3, PT, R26, UR13, !P0 ;  /* 0x0000000d1a007c0c */ /* 0x000fe4000c761270 */
[-C--:B------:R-:W-:Y:S01]  /*2b910*/  IADD3 R6, P6, R19, R2.reuse, RZ ;  /* 0x0000000213067210 */ /* 0x080fe20007fde0ff */
[----:B------:R0:W-:Y:S01]  /*2b920*/  @P2 STG.E.U8 desc[UR8][R4.64], R23 ;  /* 0x0000001704002986 */ /* 0x0001e2000c101108 */
[----:B------:R-:W-:-:S02]  /*2b930*/  IADD3 R16, P5, R21, R2, RZ ;  /* 0x0000000215107210 */ /* 0x000fc40007fbe0ff */
[-C--:B------:R-:W-:Y:S02]  /*2b940*/  LEA.HI.X.SX32 R7, R19, R0.reuse, 0x1, P6 ;  /* 0x0000000013077211 */ /* 0x080fe400030f0eff */
[----:B------:R-:W-:Y:S02]  /*2b950*/  PRMT R8, R11, 0x7771, RZ ;  /* 0x000077710b087816 */ /* 0x000fe400000000ff */
[----:B------:R-:W-:Y:S02]  /*2b960*/  LEA.HI.X.SX32 R17, R21, R0, 0x1, P5 ;  /* 0x0000000015117211 */ /* 0x000fe400028f0eff */
[C---:B------:R-:W-:Y:S01]  /*2b970*/  PRMT R27, R13.reuse, 0x7772, RZ ;  /* 0x000077720d1b7816 */ /* 0x040fe200000000ff */
[----:B------:R-:W-:Y:S04]  /*2b980*/  @P1 STG.E.U8 desc[UR8][R6.64], R8 ;  /* 0x0000000806001986 */ /* 0x000fe8000c101108 */
[----:B------:R-:W-:Y:S01]  /*2b990*/  @P3 STG.E.U8 desc[UR8][R16.64], R27 ;  /* 0x0000001b10003986 */ /* 0x000fe2000c101108 */
[----:B------:R-:W-:Y:S01]  /*2b9a0*/  PRMT R13, R13, 0x7773, RZ ;  /* 0x000077730d0d7816 */ /* 0x000fe200000000ff */
[C---:B----4-:R-:W-:Y:S01]  /*2b9b0*/  IMAD R3, R29.reuse, UR5, RZ ;  /* 0x000000051d037c24 */ /* 0x050fe2000f8e02ff */
[----:B------:R-:W-:-:S04]  /*2b9c0*/  ISETP.LT.AND P4, PT, R29, UR13, !P0 ;  /* 0x0000000d1d007c0c */ /* 0x000fc8000c781270 */
[----:B0-----:R-:W-:Y:S02]  /*2b9d0*/  IADD3 R4, P2, R3, R2, RZ ;  /* 0x0000000203047210 */ /* 0x001fe40007f5e0ff */
[----:B------:R-:W-:Y:S02]  /*2b9e0*/  PRMT R29, R15, 0x7772, RZ ;  /* 0x000077720f1d7816 */ /* 0x000fe400000000ff */
[----:B------:R-:W-:Y:S01]  /*2b9f0*/  LEA.HI.X.SX32 R5, R3, R0, 0x1, P2 ;  /* 0x0000000003057211 */ /* 0x000fe200010f0eff */
[----:B-----5:R-:W-:-:S04]  /*2ba00*/  IMAD R21, R18, UR5, RZ ;  /* 0x0000000512157c24 */ /* 0x020fc8000f8e02ff */
[----:B------:R0:W-:Y:S01]  /*2ba10*/  @P4 STG.E.U8 desc[UR8][R4.64], R29 ;  /* 0x0000001d04004986 */ /* 0x0001e2000c101108 */
[C---:B------:R-:W-:Y:S01]  /*2ba20*/  IMAD R19, R20.reuse, UR5, RZ ;  /* 0x0000000514137c24 */ /* 0x040fe2000f8e02ff */
[----:B------:R-:W-:Y:S01]  /*2ba30*/  ISETP.LT.AND P5, PT, R20, UR13, !P0 ;  /* 0x0000000d14007c0c */ /* 0x000fe2000c7a1270 */
[----:B------:R-:W-:Y:S01]  /*2ba40*/  IMAD R23, R24, UR5, RZ ;  /* 0x0000000518177c24 */ /* 0x000fe2000f8e02ff */
[----:B0-----:R-:W-:-:S04]  /*2ba50*/  IADD3 R4, P2, R21, R2, RZ ;  /* 0x0000000215047210 */ /* 0x001fc80007f5e0ff */
[----:B------:R-:W-:Y:S02]  /*2ba60*/  IADD3 R16, P3, R23, R2, RZ ;  /* 0x0000000217107210 */ /* 0x000fe40007f7e0ff */
[----:B------:R-:W-:Y:S01]  /*2ba70*/  LEA.HI.X.SX32 R5, R21, R0, 0x1, P2 ;  /* 0x0000000015057211 */ /* 0x000fe200010f0eff */
[----:B------:R-:W-:Y:S01]  /*2ba80*/  IMAD R25, R22, UR5, RZ ;  /* 0x0000000516197c24 */ /* 0x000fe2000f8e02ff */
[----:B------:R-:W-:Y:S02]  /*2ba90*/  IADD3 R6, P6, R19, R2, RZ ;  /* 0x0000000213067210 */ /* 0x000fe40007fde0ff */
[----:B------:R-:W-:Y:S02]  /*2baa0*/  ISETP.LT.AND P4, PT, R18, UR13, !P0 ;  /* 0x0000000d12007c0c */ /* 0x000fe4000c781270 */
[----:B------:R-:W-:Y:S02]  /*2bab0*/  LEA.HI.X.SX32 R17, R23, R0, 0x1, P3 ;  /* 0x0000000017117211 */ /* 0x000fe400018f0eff */
[----:B------:R-:W-:-:S02]  /*2bac0*/  ISETP.LT.AND P3, PT, R24, UR13, !P0 ;  /* 0x0000000d18007c0c */ /* 0x000fc4000c761270 */
[C---:B------:R-:W-:Y:S02]  /*2bad0*/  ISETP.LT.AND P1, PT, R14.reuse, UR13, !P0 ;  /* 0x0000000d0e007c0c */ /* 0x040fe4000c721270 */
[----:B------:R-:W-:Y:S02]  /*2bae0*/  LEA.HI.X.SX32 R7, R19, R0, 0x1, P6 ;  /* 0x0000000013077211 */ /* 0x000fe400030f0eff */
[----:B------:R-:W-:Y:S02]  /*2baf0*/  IADD3 R18, P6, R25, R2, RZ ;  /* 0x0000000219127210 */ /* 0x000fe40007fde0ff */
[----:B------:R-:W-:Y:S02]  /*2bb00*/  PRMT R23, R9, 0x7772, RZ ;  /* 0x0000777209177816 */ /* 0x000fe400000000ff */
[----:B------:R-:W-:Y:S02]  /*2bb10*/  LEA.HI.X.SX32 R19, R25, R0, 0x1, P6 ;  /* 0x0000000019137211 */ /* 0x000fe400030f0eff */
[----:B------:R-:W-:Y:S01]  /*2bb20*/  PRMT R25, R11, 0x7772, RZ ;  /* 0x000077720b197816 */ /* 0x000fe200000000ff */
[----:B------:R-:W-:Y:S01]  /*2bb30*/  IMAD R3, R14, UR5, RZ ;  /* 0x000000050e037c24 */ /* 0x000fe2000f8e02ff */
[----:B------:R-:W-:Y:S01]  /*2bb40*/  PRMT R15, R15, 0x7773, RZ ;  /* 0x000077730f0f7816 */ /* 0x000fe200000000ff */
[----:B------:R0:W-:Y:S01]  /*2bb50*/  @P5 STG.E.U8 desc[UR8][R6.64], R23 ;  /* 0x0000001706005986 */ /* 0x0001e2000c101108 */
[----:B------:R-:W-:-:S03]  /*2bb60*/  PRMT R9, R9, 0x7773, RZ ;  /* 0x0000777309097816 */ /* 0x000fc600000000ff */
[----:B------:R0:W-:Y:S04]  /*2bb70*/  @P4 STG.E.U8 desc[UR8][R4.64], R25 ;  /* 0x0000001904004986 */ /* 0x0001e8000c101108 */
[----:B------:R0:W-:Y:S01]  /*2bb80*/  @P3 STG.E.U8 desc[UR8][R16.64], R13 ;  /* 0x0000000d10003986 */ /* 0x0001e2000c101108 */
[----:B------:R-:W-:Y:S01]  /*2bb90*/  PRMT R11, R11, 0x7773, RZ ;  /* 0x000077730b0b7816 */ /* 0x000fe200000000ff */
[----:B--2---:R-:W-:-:S05]  /*2bba0*/  IMAD R27, R28, UR5, RZ ;  /* 0x000000051c1b7c24 */ /* 0x004fca000f8e02ff */
[----:B------:R-:W-:-:S04]  /*2bbb0*/  IADD3 R20, P2, R27, R2, RZ ;  /* 0x000000021b147210 */ /* 0x000fc80007f5e0ff */
[----:B------:R-:W-:Y:S02]  /*2bbc0*/  LEA.HI.X.SX32 R21, R27, R0, 0x1, P2 ;  /* 0x000000001b157211 */ /* 0x000fe400010f0eff */
[----:B------:R-:W-:Y:S02]  /*2bbd0*/  ISETP.LT.AND P2, PT, R22, UR13, !P0 ;  /* 0x0000000d16007c0c */ /* 0x000fe4000c741270 */
[----:B------:R-:W-:Y:S02]  /*2bbe0*/  ISETP.LT.AND P0, PT, R28, UR13, !P0 ;  /* 0x0000000d1c007c0c */ /* 0x000fe4000c701270 */
[----:B------:R-:W-:-:S04]  /*2bbf0*/  IADD3 R2, P6, R3, R2, RZ ;  /* 0x0000000203027210 */ /* 0x000fc80007fde0ff */
[----:B------:R-:W-:-:S05]  /*2bc00*/  LEA.HI.X.SX32 R3, R3, R0, 0x1, P6 ;  /* 0x0000000003037211 */ /* 0x000fca00030f0eff */
[----:B------:R0:W-:Y:S04]  /*2bc10*/  @P2 STG.E.U8 desc[UR8][R18.64], R15 ;  /* 0x0000000f12002986 */ /* 0x0001e8000c101108 */
[----:B------:R0:W-:Y:S01]  /*2bc20*/  @P0 STG.E.U8 desc[UR8][R20.64], R9 ;  /* 0x0000000914000986 */ /* 0x0001e2000c101108 */
[----:B------:R-:W-:Y:S05]  /*2bc30*/  @!P1 EXIT ;  /* 0x000000000000994d */ /* 0x000fea0003800000 */
[----:B------:R-:W-:Y:S01]  /*2bc40*/  STG.E.U8 desc[UR8][R2.64], R11 ;  /* 0x0000000b02007986 */ /* 0x000fe2000c101108 */
[----:B------:R-:W-:Y:S05]  /*2bc50*/  EXIT ;  /* 0x000000000000794d */ /* 0x000fea0003800000 */
.L_x_3:
[----:B------:R-:W-:-:S00]  /*2bc60*/  BRA `(.L_x_3) ;  /* 0xfffffffc00fc7947 */ /* 0x000fc0000383ffff */
[----:B------:R-:W-:-:S00]  /*2bc70*/  NOP ;  /* 0x0000000000007918 */ /* 0x000fc00000000000 */
        /* <DEDUP_REMOVED lines=8> */
.L_x_4:


//--------------------- .nv.shared.matmul_kernel  --------------------------
	.section	.nv.shared.matmul_kernel,"aw",@nobits
	.sectionflags	@""
	.align	16
	.zero		1024


//--------------------- .nv.shared.reserved.0     --------------------------
	.section	.nv.shared.reserved.0,"aw",@nobits
	.weak		__nv_reservedSMEM_offset_0_alias
	.size		__nv_reservedSMEM_offset_0_alias, 0, 0
	.other		__nv_reservedSMEM_offset_0_alias,@"STO_CUDA_RESERVED_SHARED STV_DEFAULT"
__nv_reservedSMEM_offset_0_alias:
	.zero		0


//--------------------- .nv.constant0.matmul_kernel --------------------------
	.section	.nv.constant0.matmul_kernel,"a",@progbits
	.sectionflags	@""
	.align	4
.nv.constant0.matmul_kernel:
	.zero		608


//--------------------- SYMBOLS --------------------------

	.type		.nv.reservedSmem.offset0,@object
	.size		.nv.reservedSmem.offset0,0x4
